def matmul_kernel(
    a_ptr,
    b_ptr,
    c_ptr,
    M,
    N,
    K,
    stride_am,
    stride_ak,
    stride_bk,
    stride_bn,
    stride_cm,
    stride_cn,
    BLOCK_M: tl.constexpr,
    BLOCK_N: tl.constexpr,
    BLOCK_K: tl.constexpr,
    GROUP_M: tl.constexpr,
):
    pid = tl.program_id(axis=0)
    num_pid_m = tl.cdiv(M, BLOCK_M)
    num_pid_n = tl.cdiv(N, BLOCK_N)
    num_pid_in_group = GROUP_M * num_pid_n
    group_id = pid // num_pid_in_group
    first_pid_m = group_id * GROUP_M
    group_size_m = min(num_pid_m - first_pid_m, GROUP_M)
    pid_m = first_pid_m + ((pid % num_pid_in_group) % group_size_m)
    pid_n = (pid % num_pid_in_group) // group_size_m

    offs_am = (pid_m * BLOCK_M + tl.arange(0, BLOCK_M)) % M
    offs_bn = (pid_n * BLOCK_N + tl.arange(0, BLOCK_N)) % N
    offs_k = tl.arange(0, BLOCK_K)
    a_ptrs = a_ptr + offs_am[:, None] * stride_am + offs_k[None, :] * stride_ak
    b_ptrs = b_ptr + offs_k[:, None] * stride_bk + offs_bn[None, :] * stride_bn

    acc = tl.zeros((BLOCK_M, BLOCK_N), dtype=tl.float32)
    for kk in range(0, tl.cdiv(K, BLOCK_K)):
        a = tl.load(a_ptrs, mask=offs_k[None, :] < K - kk * BLOCK_K, other=0.0)
        b = tl.load(b_ptrs, mask=offs_k[:, None] < K - kk * BLOCK_K, other=0.0)
        acc = tl.dot(a, b, acc)
        a_ptrs += BLOCK_K * stride_ak
        b_ptrs += BLOCK_K * stride_bk

    c = acc.to(c_ptr.dtype.element_ty)
    offs_cm = pid_m * BLOCK_M + tl.arange(0, BLOCK_M)
    offs_cn = pid_n * BLOCK_N + tl.arange(0, BLOCK_N)
    c_ptrs = c_ptr + offs_cm[:, None] * stride_cm + offs_cn[None, :] * stride_cn
    mask = (offs_cm[:, None] < M) & (offs_cn[None, :] < N)
    tl.store(c_ptrs, c, mask=mask)

# config = {"BLOCK_K": 64, "BLOCK_M": 256, "BLOCK_N": 256, "GROUP_M": 8, "arch": "sm_90", "dtype": "fp8e5m2", "num_ctas": 1, "num_stages": 3, "num_warps": 4}
# arch = sm_90


// ===== COMPILED SASS (sm_90a) =====

	.target	sm_90a

	.elftype	@"ET_EXEC"


//--------------------- .note.nv.tkinfo           --------------------------
	.section	.note.nv.tkinfo,"",@"SHT_NOTE"
	.sectionflags	@"SHF_NOTE_NV_TKINFO"
	.tkinfo
        /*0018*/ 	.word	0x00000002
        /*0030*/ 	.string	""
        /*0030*/ 	.string	"ptxas"
        /*0030*/ 	.string	"Cuda compilation tools, release 13.0, V13.0.88"
        /*0030*/ 	.string	"Build cuda_13.0.r13.0/compiler.36424714_0"
        /*0030*/ 	.string	"-v  -suppress-debug-info  -lineinfo  -arch sm_90a "



//--------------------- .note.nv.cuinfo           --------------------------
	.section	.note.nv.cuinfo,"",@"SHT_NOTE"
	.sectionflags	@"SHF_NOTE_NV_CUINFO"
        /*0018*/ 	.short	0x0002
        /*001a*/ 	.short	0x005a
        /*001c*/ 	.short	0x0082
	.zero		2


//--------------------- .nv.info                  --------------------------
	.section	.nv.info,"",@"SHT_CUDA_INFO"
	.align	4


	//----- nvinfo : EIATTR_REGCOUNT
	.align		4
        /*0000*/ 	.byte	0x04, 0x2f
        /*0002*/ 	.short	(.L_1 - .L_0)
	.align		4
.L_0:
        /*0004*/ 	.word	index@(matmul_kernel)
        /*0008*/ 	.word	0x000000ff


	//----- nvinfo : EIATTR_FRAME_SIZE
	.align		4
.L_1:
        /*000c*/ 	.byte	0x04, 0x11
        /*000e*/ 	.short	(.L_3 - .L_2)
	.align		4
.L_2:
        /*0010*/ 	.word	index@(matmul_kernel)
        /*0014*/ 	.word	0x000016f8


	//----- nvinfo : EIATTR_MIN_STACK_SIZE
	.align		4
.L_3:
        /*0018*/ 	.byte	0x04, 0x12
        /*001a*/ 	.short	(.L_5 - .L_4)
	.align		4
.L_4:
        /*001c*/ 	.word	index@(matmul_kernel)
        /*0020*/ 	.word	0x000016f8
.L_5:


//--------------------- .nv.compat                --------------------------
	.section	.nv.compat,"",@"SHT_CUDA_COMPAT_INFO"
	.align	4
        /*0000*/ 	.byte	0x02, 0x09, 0x01, 0x00, 0x02, 0x02, 0x04, 0x00, 0x02, 0x05, 0x05, 0x00, 0x03, 0x07, 0x01, 0x01
        /*0010*/ 	.byte	0x02, 0x03, 0x00, 0x00, 0x02, 0x06, 0x01, 0x00, 0x04, 0x0b, 0x08, 0x00, 0x00, 0x00, 0x00, 0x00
        /*0020*/ 	.byte	0x00, 0x00, 0x00, 0x00


//--------------------- .nv.info.matmul_kernel    --------------------------
	.section	.nv.info.matmul_kernel,"",@"SHT_CUDA_INFO"
	.sectionflags	@""
	.align	4


	//----- nvinfo : EIATTR_CUDA_API_VERSION
	.align		4
        /*0000*/ 	.byte	0x04, 0x37
        /*0002*/ 	.short	(.L_7 - .L_6)
.L_6:
        /*0004*/ 	.word	0x00000082


	//----- nvinfo : EIATTR_KPARAM_INFO
	.align		4
.L_7:
        /*0008*/ 	.byte	0x04, 0x17
        /*000a*/ 	.short	(.L_9 - .L_8)
.L_8:
        /*000c*/ 	.word	0x00000000
        /*0010*/ 	.short	0x000d
        /*0012*/ 	.short	0x0048
        /*0014*/ 	.byte	0x00, 0xf4, 0x21, 0x00


	//----- nvinfo : EIATTR_KPARAM_INFO
	.align		4
.L_9:
        /*0018*/ 	.byte	0x04, 0x17
        /*001a*/ 	.short	(.L_11 - .L_10)
.L_10:
        /*001c*/ 	.word	0x00000000
        /*0020*/ 	.short	0x000c
        /*0022*/ 	.short	0x0040
        /*0024*/ 	.byte	0x00, 0xf4, 0x21, 0x00


	//----- nvinfo : EIATTR_KPARAM_INFO
	.align		4
.L_11:
        /*0028*/ 	.byte	0x04, 0x17
        /*002a*/ 	.short	(.L_13 - .L_12)
.L_12:
        /*002c*/ 	.word	0x00000000
        /*0030*/ 	.short	0x000b
        /*0032*/ 	.short	0x0038
        /*0034*/ 	.byte	0x00, 0xf0, 0x11, 0x00


	//----- nvinfo : EIATTR_KPARAM_INFO
	.align		4
.L_13:
        /*0038*/ 	.byte	0x04, 0x17
        /*003a*/ 	.short	(.L_15 - .L_14)
.L_14:
        /*003c*/ 	.word	0x00000000
        /*0040*/ 	.short	0x000a
        /*0042*/ 	.short	0x0034
        /*0044*/ 	.byte	0x00, 0xf0, 0x11, 0x00


	//----- nvinfo : EIATTR_KPARAM_INFO
	.align		4
.L_15:
        /*0048*/ 	.byte	0x04, 0x17
        /*004a*/ 	.short	(.L_17 - .L_16)
.L_16:
        /*004c*/ 	.word	0x00000000
        /*0050*/ 	.short	0x0009
        /*0052*/ 	.short	0x0030
        /*0054*/ 	.byte	0x00, 0xf0, 0x11, 0x00


	//----- nvinfo : EIATTR_KPARAM_INFO
	.align		4
.L_17:
        /*0058*/ 	.byte	0x04, 0x17
        /*005a*/ 	.short	(.L_19 - .L_18)
.L_18:
        /*005c*/ 	.word	0x00000000
        /*0060*/ 	.short	0x0008
        /*0062*/ 	.short	0x002c
        /*0064*/ 	.byte	0x00, 0xf0, 0x11, 0x00


	//----- nvinfo : EIATTR_KPARAM_INFO
	.align		4
.L_19:
        /*0068*/ 	.byte	0x04, 0x17
        /*006a*/ 	.short	(.L_21 - .L_20)
.L_20:
        /*006c*/ 	.word	0x00000000
        /*0070*/ 	.short	0x0007
        /*0072*/ 	.short	0x0028
        /*0074*/ 	.byte	0x00, 0xf0, 0x11, 0x00


	//----- nvinfo : EIATTR_KPARAM_INFO
	.align		4
.L_21:
        /*0078*/ 	.byte	0x04, 0x17
        /*007a*/ 	.short	(.L_23 - .L_22)
.L_22:
        /*007c*/ 	.word	0x00000000
        /*0080*/ 	.short	0x0006
        /*0082*/ 	.short	0x0024
        /*0084*/ 	.byte	0x00, 0xf0, 0x11, 0x00


	//----- nvinfo : EIATTR_KPARAM_INFO
	.align		4
.L_23:
        /*0088*/ 	.byte	0x04, 0x17
        /*008a*/ 	.short	(.L_25 - .L_24)
.L_24:
        /*008c*/ 	.word	0x00000000
        /*0090*/ 	.short	0x0005
        /*0092*/ 	.short	0x0020
        /*0094*/ 	.byte	0x00, 0xf0, 0x11, 0x00


	//----- nvinfo : EIATTR_KPARAM_INFO
	.align		4
.L_25:
        /*0098*/ 	.byte	0x04, 0x17
        /*009a*/ 	.short	(.L_27 - .L_26)
.L_26:
        /*009c*/ 	.word	0x00000000
        /*00a0*/ 	.short	0x0004
        /*00a2*/ 	.short	0x001c
        /*00a4*/ 	.byte	0x00, 0xf0, 0x11, 0x00


	//----- nvinfo : EIATTR_KPARAM_INFO
	.align		4
.L_27:
        /*00a8*/ 	.byte	0x04, 0x17
        /*00aa*/ 	.short	(.L_29 - .L_28)
.L_28:
        /*00ac*/ 	.word	0x00000000
        /*00b0*/ 	.short	0x0003
        /*00b2*/ 	.short	0x0018
        /*00b4*/ 	.byte	0x00, 0xf0, 0x11, 0x00


	//----- nvinfo : EIATTR_KPARAM_INFO
	.align		4
.L_29:
        /*00b8*/ 	.byte	0x04, 0x17
        /*00ba*/ 	.short	(.L_31 - .L_30)
.L_30:
        /*00bc*/ 	.word	0x00000000
        /*00c0*/ 	.short	0x0002
        /*00c2*/ 	.short	0x0010
        /*00c4*/ 	.byte	0x00, 0xf4, 0x21, 0x00


	//----- nvinfo : EIATTR_KPARAM_INFO
	.align		4
.L_31:
        /*00c8*/ 	.byte	0x04, 0x17
        /*00ca*/ 	.short	(.L_33 - .L_32)
.L_32:
        /*00cc*/ 	.word	0x00000000
        /*00d0*/ 	.short	0x0001
        /*00d2*/ 	.short	0x0008
        /*00d4*/ 	.byte	0x00, 0xf4, 0x21, 0x00


	//----- nvinfo : EIATTR_KPARAM_INFO
	.align		4
.L_33:
        /*00d8*/ 	.byte	0x04, 0x17
        /*00da*/ 	.short	(.L_35 - .L_34)
.L_34:
        /*00dc*/ 	.word	0x00000000
        /*00e0*/ 	.short	0x0000
        /*00e2*/ 	.short	0x0000
        /*00e4*/ 	.byte	0x00, 0xf4, 0x21, 0x00


	//----- nvinfo : EIATTR_SPARSE_MMA_MASK
	.align		4
.L_35:
        /*00e8*/ 	.byte	0x03, 0x50
        /*00ea*/ 	.short	0x0000


	//----- nvinfo : EIATTR_MAXREG_COUNT
	.align		4
        /*00ec*/ 	.byte	0x03, 0x1b
        /*00ee*/ 	.short	0x00ff


	//----- nvinfo : EIATTR_NUM_BARRIERS
	.align		4
        /*00f0*/ 	.byte	0x02, 0x4c
        /*00f2*/ 	.byte	0x01
	.zero		1


	//----- nvinfo : EIATTR_ANNOTATIONS
	.align		4
        /*00f4*/ 	.byte	0x04, 0x55
        /*00f6*/ 	.short	(.L_37 - .L_36)


	//   ....[0]....
.L_36:
        /*00f8*/ 	.word	0x00000001
        /*00fc*/ 	.byte	0x60, 0x05, 0x00, 0x00, 0x01, 0x00, 0x00, 0x00, 0xa0, 0x05, 0x00, 0x00, 0x01, 0x00, 0x00, 0x00
        /* <DEDUP_REMOVED lines=2792> */
        /*af8c*/ 	.byte	0xf0, 0x7a, 0x04, 0x00


	//----- nvinfo : EIATTR_MERCURY_ISA_VERSION
	.align		4
.L_37:
        /*af90*/ 	.byte	0x03, 0x5f
        /*af92*/ 	.short	0x0101


	//----- nvinfo : EIATTR_EXIT_INSTR_OFFSETS
	.align		4
        /*af94*/ 	.byte	0x04, 0x1c
        /*af96*/ 	.short	(.L_39 - .L_38)


	//   ....[0]....
.L_38:
        /*af98*/ 	.word	0x00047ae0


	//   ....[1]....
        /*af9c*/ 	.word	0x00047b10


	//----- nvinfo : EIATTR_REQNTID
	.align		4
.L_39:
        /*afa0*/ 	.byte	0x04, 0x10
        /*afa2*/ 	.short	(.L_41 - .L_40)
.L_40:
        /*afa4*/ 	.word	0x00000080
        /*afa8*/ 	.word	0x00000001
        /*afac*/ 	.word	0x00000001


	//----- nvinfo : EIATTR_CBANK_PARAM_SIZE
	.align		4
.L_41:
        /*afb0*/ 	.byte	0x03, 0x19
        /*afb2*/ 	.short	0x0050


	//----- nvinfo : EIATTR_PARAM_CBANK
	.align		4
        /*afb4*/ 	.byte	0x04, 0x0a
        /*afb6*/ 	.short	(.L_43 - .L_42)
	.align		4
.L_42:
        /*afb8*/ 	.word	index@(.nv.constant0.matmul_kernel)
        /*afbc*/ 	.short	0x0210
        /*afbe*/ 	.short	0x0050


	//----- nvinfo : EIATTR_SW_WAR
	.align		4
.L_43:
        /*afc0*/ 	.byte	0x04, 0x36
        /*afc2*/ 	.short	(.L_45 - .L_44)
.L_44:
        /*afc4*/ 	.word	0x00000008
.L_45:


//--------------------- .nv.callgraph             --------------------------
	.section	.nv.callgraph,"",@"SHT_CUDA_CALLGRAPH"
	.align	4
	.sectionentsize	8
	.align		4
        /*0000*/ 	.word	0x00000000
	.align		4
        /*0004*/ 	.word	0xffffffff
	.align		4
        /*0008*/ 	.word	0x00000000
	.align		4
        /*000c*/ 	.word	0xfffffffe
	.align		4
        /*0010*/ 	.word	0x00000000
	.align		4
        /*0014*/ 	.word	0xfffffffd
	.align		4
        /*0018*/ 	.word	0x00000000
	.align		4
        /*001c*/ 	.word	0xfffffffc


//--------------------- .text.matmul_kernel       --------------------------
	.section	.text.matmul_kernel,"ax",@progbits
	.align	128
        .global         matmul_kernel
        .type           matmul_kernel,@function
        .size           matmul_kernel,(.L_x_4 - matmul_kernel)
        .other          matmul_kernel,@"STO_CUDA_ENTRY STV_DEFAULT"
matmul_kernel:
.text.matmul_kernel:
[----:B------:R-:W0:Y:S08]  /*0000*/  LDC R1, c[0x0][0x28] ;  /* 0x00000a00ff017b82 */ /* 0x000e300000000800 */
[----:B------:R-:W1:Y:S01]  /*0010*/  LDC.64 R20, c[0x0][0x228] ;  /* 0x00008a00ff147b82 */ /* 0x000e620000000a00 */
[----:B------:R-:W2:Y:S01]  /*0020*/  S2R R5, SR_CTAID.X ;  /* 0x0000000000057919 */ /* 0x000ea20000002500 */
[----:B------:R-:W-:Y:S01]  /*0030*/  UMOV UR4, 0x400 ;  /* 0x0000040000047882 */ /* 0x000fe20000000000 */
[----:B------:R-:W-:Y:S01]  /*0040*/  ULDC.64 UR6, c[0x0][0x208] ;  /* 0x0000820000067ab9 */ /* 0x000fe20000000a00 */
[----:B0-----:R-:W-:Y:S01]  /*0050*/  VIADD R1, R1, 0xffffe908 ;  /* 0xffffe90801017836 */ /* 0x001fe20000000000 */
[----:B------:R-:W0:Y:S03]  /*0060*/  S2R R28, SR_TID.X ;  /* 0x00000000001c7919 */ /* 0x000e260000002100 */
[----:B------:R-:W3:Y:S08]  /*0070*/  LDC R152, c[0x0][0x230] ;  /* 0x00008c00ff987b82 */ /* 0x000ef00000000800 */
[----:B------:R-:W4:Y:S01]  /*0080*/  S2UR UR5, SR_CgaCtaId ;  /* 0x00000000000579c3 */ /* 0x000f220000008800 */
[----:B-1----:R-:W-:-:S05]  /*0090*/  VIADD R0, R21, 0xff ;  /* 0x000000ff15007836 */ /* 0x002fca0000000000 */
[----:B------:R-:W-:Y:S01]  /*00a0*/  SHF.R.S32.HI R3, RZ, 0x1f, R0 ;  /* 0x0000001fff037819 */ /* 0x000fe20000011400 */
[----:B---3--:R-:W-:-:S03]  /*00b0*/  VIADD R152, R152, 0x3f ;  /* 0x0000003f98987836 */ /* 0x008fc60000000000 */
[----:B------:R-:W-:Y:S02]  /*00c0*/  LEA.HI R3, R3, R0, RZ, 0x8 ;  /* 0x0000000003037211 */ /* 0x000fe400078f40ff */
[----:B--2---:R-:W-:Y:S02]  /*00d0*/  IABS R8, R5 ;  /* 0x0000000500087213 */ /* 0x004fe40000000000 */
[----:B------:R-:W-:Y:S02]  /*00e0*/  SHF.R.S32.HI R3, RZ, 0x8, R3 ;  /* 0x00000008ff037819 */ /* 0x000fe40000011403 */
[----:B0-----:R-:W-:Y:S01]  /*00f0*/  LOP3.LUT R153, R28, 0x7f, RZ, 0xc0, !PT ;  /* 0x0000007f1c997812 */ /* 0x001fe200078ec0ff */
[----:B----4-:R-:W-:Y:S02]  /*0100*/  ULEA UR4, UR5, UR4, 0x18 ;  /* 0x0000000405047291 */ /* 0x010fe4000f8ec03f */
[----:B------:R-:W-:-:S05]  /*0110*/  IMAD.SHL.U32 R4, R3, 0x8, RZ ;  /* 0x0000000803047824 */ /* 0x000fca00078e00ff */
[-C--:B------:R-:W-:Y:S02]  /*0120*/  IABS R7, R4.reuse ;  /* 0x0000000400077213 */ /* 0x080fe40000000000 */
[----:B------:R-:W-:Y:S02]  /*0130*/  IABS R10, R4 ;  /* 0x00000004000a7213 */ /* 0x000fe40000000000 */
[----:B------:R-:W0:Y:S08]  /*0140*/  I2F.RP R0, R7 ;  /* 0x0000000700007306 */ /* 0x000e300000209400 */
[----:B0-----:R-:W0:Y:S02]  /*0150*/  MUFU.RCP R0, R0 ;  /* 0x0000000000007308 */ /* 0x001e240000001000 */
[----:B0-----:R-:W-:-:S02]  /*0160*/  VIADD R2, R0, 0xffffffe ;  /* 0x0ffffffe00027836 */ /* 0x001fc40000000000 */
[----:B------:R-:W-:-:S04]  /*0170*/  IMAD.MOV R0, RZ, RZ, -R10 ;  /* 0x000000ffff007224 */ /* 0x000fc800078e0a0a */
[----:B------:R0:W1:Y:S02]  /*0180*/  F2I.FTZ.U32.TRUNC.NTZ R3, R2 ;  /* 0x0000000200037305 */ /* 0x000064000021f000 */
[----:B0-----:R-:W-:Y:S02]  /*0190*/  IMAD.MOV.U32 R2, RZ, RZ, RZ ;  /* 0x000000ffff027224 */ /* 0x001fe400078e00ff */
[----:B-1----:R-:W-:-:S04]  /*01a0*/  IMAD.MOV R6, RZ, RZ, -R3 ;  /* 0x000000ffff067224 */ /* 0x002fc800078e0a03 */
[----:B------:R-:W-:Y:S02]  /*01b0*/  IMAD R9, R6, R7, RZ ;  /* 0x0000000706097224 */ /* 0x000fe400078e02ff */
[----:B------:R-:W-:Y:S02]  /*01c0*/  IMAD.MOV.U32 R6, RZ, RZ, R8 ;  /* 0x000000ffff067224 */ /* 0x000fe400078e0008 */
[----:B------:R-:W-:-:S06]  /*01d0*/  IMAD.HI.U32 R3, R3, R9, R2 ;  /* 0x0000000903037227 */ /* 0x000fcc00078e0002 */
[----:B------:R-:W-:-:S04]  /*01e0*/  IMAD.HI.U32 R3, R3, R6, RZ ;  /* 0x0000000603037227 */ /* 0x000fc800078e00ff */
[----:B------:R-:W-:-:S05]  /*01f0*/  IMAD R0, R3, R0, R6 ;  /* 0x0000000003007224 */ /* 0x000fca00078e0206 */
[----:B------:R-:W-:-:S13]  /*0200*/  ISETP.GT.U32.AND P1, PT, R7, R0, PT ;  /* 0x000000000700720c */ /* 0x000fda0003f24070 */
[----:B------:R-:W-:Y:S02]  /*0210*/  @!P1 IMAD.IADD R0, R0, 0x1, -R7 ;  /* 0x0000000100009824 */ /* 0x000fe400078e0a07 */
[----:B------:R-:W-:Y:S01]  /*0220*/  @!P1 VIADD R3, R3, 0x1 ;  /* 0x0000000103039836 */ /* 0x000fe20000000000 */
[----:B------:R-:W-:Y:S02]  /*0230*/  ISETP.NE.AND P1, PT, R4, RZ, PT ;  /* 0x000000ff0400720c */ /* 0x000fe40003f25270 */
[----:B------:R-:W-:Y:S02]  /*0240*/  ISETP.GE.U32.AND P0, PT, R0, R7, PT ;  /* 0x000000070000720c */ /* 0x000fe40003f06070 */
[----:B------:R-:W-:-:S04]  /*0250*/  LOP3.LUT R0, R5, R4, RZ, 0x3c, !PT ;  /* 0x0000000405007212 */ /* 0x000fc800078e3cff */
[----:B------:R-:W-:Y:S01]  /*0260*/  ISETP.GE.AND P2, PT, R0, RZ, PT ;  /* 0x000000ff0000720c */ /* 0x000fe20003f46270 */
[----:B------:R-:W-:-:S06]  /*0270*/  VIADD R0, R20, 0xff ;  /* 0x000000ff14007836 */ /* 0x000fcc0000000000 */
[----:B------:R-:W-:-:S04]  /*0280*/  @P0 VIADD R3, R3, 0x1 ;  /* 0x0000000103030836 */ /* 0x000fc80000000000 */
[----:B------:R-:W-:Y:S01]  /*0290*/  IMAD.MOV.U32 R2, RZ, RZ, R3 ;  /* 0x000000ffff027224 */ /* 0x000fe200078e0003 */
[----:B------:R-:W-:-:S03]  /*02a0*/  SHF.R.S32.HI R3, RZ, 0x1f, R0 ;  /* 0x0000001fff037819 */ /* 0x000fc60000011400 */
[----:B------:R-:W-:Y:S01]  /*02b0*/  @!P2 IMAD.MOV R2, RZ, RZ, -R2 ;  /* 0x000000ffff02a224 */ /* 0x000fe200078e0a02 */
[----:B------:R-:W-:Y:S02]  /*02c0*/  @!P1 LOP3.LUT R2, RZ, R4, RZ, 0x33, !PT ;  /* 0x00000004ff029212 */ /* 0x000fe400078e33ff */
[----:B------:R-:W-:-:S03]  /*02d0*/  LEA.HI R3, R3, R0, RZ, 0x8 ;  /* 0x0000000003037211 */ /* 0x000fc600078f40ff */
[----:B------:R-:W-:Y:S02]  /*02e0*/  IMAD.SHL.U32 R6, R2, 0x8, RZ ;  /* 0x0000000802067824 */ /* 0x000fe400078e00ff */
[----:B------:R-:W-:-:S03]  /*02f0*/  IMAD.MOV R2, RZ, RZ, -R2 ;  /* 0x000000ffff027224 */ /* 0x000fc600078e0a02 */
[----:B------:R-:W-:Y:S01]  /*0300*/  LEA.HI.SX32 R3, R3, -R6, 0x18 ;  /* 0x8000000603037211 */ /* 0x000fe200078fc2ff */
[----:B------:R-:W-:-:S03]  /*0310*/  IMAD R4, R4, R2, R5 ;  /* 0x0000000204047224 */ /* 0x000fc600078e0205 */
[----:B------:R-:W-:Y:S02]  /*0320*/  VIMNMX R11, R3, 0x8, PT ;  /* 0x00000008030b7848 */ /* 0x000fe40003fe0100 */
[----:B------:R-:W-:Y:S02]  /*0330*/  IABS R9, R4 ;  /* 0x0000000400097213 */ /* 0x000fe40000000000 */
[----:B------:R-:W-:-:S04]  /*0340*/  IABS R7, R11 ;  /* 0x0000000b00077213 */ /* 0x000fc80000000000 */
[----:B------:R-:W0:Y:S08]  /*0350*/  I2F.RP R0, R7 ;  /* 0x0000000700007306 */ /* 0x000e300000209400 */
[----:B0-----:R-:W0:Y:S02]  /*0360*/  MUFU.RCP R0, R0 ;  /* 0x0000000000007308 */ /* 0x001e240000001000 */
[----:B0-----:R-:W-:-:S06]  /*0370*/  VIADD R3, R0, 0xffffffe ;  /* 0x0ffffffe00037836 */ /* 0x001fcc0000000000 */
[----:B------:R-:W0:Y:S02]  /*0380*/  F2I.FTZ.U32.TRUNC.NTZ R3, R3 ;  /* 0x0000000300037305 */ /* 0x000e24000021f000 */
[----:B0-----:R-:W-:-:S04]  /*0390*/  IMAD.MOV R8, RZ, RZ, -R3 ;  /* 0x000000ffff087224 */ /* 0x001fc800078e0a03 */
[----:B------:R-:W-:Y:S01]  /*03a0*/  IMAD.MOV.U32 R2, RZ, RZ, R8 ;  /* 0x000000ffff027224 */ /* 0x000fe200078e0008 */
[----:B------:R-:W-:-:S03]  /*03b0*/  IABS R8, R11 ;  /* 0x0000000b00087213 */ /* 0x000fc60000000000 */
[----:B------:R-:W-:Y:S02]  /*03c0*/  IMAD R5, R2, R7, RZ ;  /* 0x0000000702057224 */ /* 0x000fe400078e02ff */
[----:B------:R-:W-:Y:S02]  /*03d0*/  IMAD.MOV.U32 R2, RZ, RZ, RZ ;  /* 0x000000ffff027224 */ /* 0x000fe400078e00ff */
[----:B------:R-:W-:Y:S02]  /*03e0*/  IMAD.MOV R0, RZ, RZ, -R8 ;  /* 0x000000ffff007224 */ /* 0x000fe400078e0a08 */
        /* <DEDUP_REMOVED lines=9> */
[----:B------:R-:W-:-:S07]  /*0480*/  ISETP.GE.AND P2, PT, R0, RZ, PT ;  /* 0x000000ff0000720c */ /* 0x000fce0003f46270 */
[----:B------:R-:W-:Y:S01]  /*0490*/  @P0 VIADD R2, R2, 0x1 ;  /* 0x0000000102020836 */ /* 0x000fe20000000000 */
[----:B------:R-:W-:-:S03]  /*04a0*/  ISETP.GT.AND P0, PT, R152, 0x3f, PT ;  /* 0x0000003f9800780c */ /* 0x000fc60003f04270 */
[----:B------:R-:W-:-:S04]  /*04b0*/  IMAD.MOV.U32 R0, RZ, RZ, R2 ;  /* 0x000000ffff007224 */ /* 0x000fc800078e0002 */
[----:B------:R-:W-:Y:S01]  /*04c0*/  @!P2 IMAD.MOV R0, RZ, RZ, -R0 ;  /* 0x000000ffff00a224 */ /* 0x000fe200078e0a00 */
[----:B------:R-:W-:-:S05]  /*04d0*/  @!P1 LOP3.LUT R0, RZ, R11, RZ, 0x33, !PT ;  /* 0x0000000bff009212 */ /* 0x000fca00078e33ff */
[----:B------:R-:W-:Y:S02]  /*04e0*/  IMAD.MOV R2, RZ, RZ, -R0 ;  /* 0x000000ffff027224 */ /* 0x000fe400078e0a00 */
[----:B------:R-:W-:Y:S02]  /*04f0*/  IMAD.SHL.U32 R0, R0, 0x100, RZ ;  /* 0x0000010000007824 */ /* 0x000fe400078e00ff */
[----:B------:R-:W-:-:S04]  /*0500*/  IMAD R2, R11, R2, R4 ;  /* 0x000000020b027224 */ /* 0x000fc800078e0204 */
[----:B------:R-:W-:-:S04]  /*0510*/  IMAD.IADD R2, R6, 0x1, R2 ;  /* 0x0000000106027824 */ /* 0x000fc800078e0202 */
[----:B------:R-:W-:-:S04]  /*0520*/  IMAD R2, R2, 0x100, R153 ;  /* 0x0000010002027824 */ /* 0x000fc800078e0299 */
[----:B------:R-:W-:Y:S01]  /*0530*/  VIADD R3, R2, 0x80 ;  /* 0x0000008002037836 */ /* 0x000fe20000000000 */
[----:B------:R-:W-:Y:S06]  /*0540*/  @P0 BRA `(.L_x_0) ;  /* 0x0000001c000c0947 */ /* 0x000fec0003800000 */
[----:B------:R-:W-:Y:S01]  /*0550*/  IMAD.SHL.U32 R4, R28, 0x8, RZ ;  /* 0x000000081c047824 */ /* 0x000fe200078e00ff */
[----:B------:R1:W-:Y:S01]  /*0560*/  STL [R1+0x400], RZ ;  /* 0x000400ff01007387 */ /* 0x0003e20000100800 */
[----:B------:R-:W-:Y:S02]  /*0570*/  CS2R R24, SRZ ;  /* 0x0000000000187805 */ /* 0x000fe4000001ff00 */
[----:B------:R-:W-:Y:S02]  /*0580*/  CS2R R26, SRZ ;  /* 0x00000000001a7805 */ /* 0x000fe4000001ff00 */
[----:B------:R-:W-:Y:S01]  /*0590*/  CS2R R28, SRZ ;  /* 0x00000000001c7805 */ /* 0x000fe2000001ff00 */
[----:B------:R1:W-:Y:S01]  /*05a0*/  STL [R1+0xe68], R4 ;  /* 0x000e680401007387 */ /* 0x0003e20000100800 */
[----:B------:R-:W-:Y:S02]  /*05b0*/  CS2R R30, SRZ ;  /* 0x00000000001e7805 */ /* 0x000fe4000001ff00 */
[----:B------:R-:W-:-:S02]  /*05c0*/  CS2R R32, SRZ ;  /* 0x0000000000207805 */ /* 0x000fc4000001ff00 */
[----:B------:R-:W-:Y:S01]  /*05d0*/  CS2R R34, SRZ ;  /* 0x0000000000227805 */ /* 0x000fe2000001ff00 */
[----:B------:R1:W-:Y:S01]  /*05e0*/  STL [R1+0x404], RZ ;  /* 0x000404ff01007387 */ /* 0x0003e20000100800 */
[----:B------:R-:W-:Y:S02]  /*05f0*/  CS2R R36, SRZ ;  /* 0x0000000000247805 */ /* 0x000fe4000001ff00 */
[----:B------:R-:W-:Y:S02]  /*0600*/  CS2R R38, SRZ ;  /* 0x0000000000267805 */ /* 0x000fe4000001ff00 */
[----:B------:R-:W-:Y:S01]  /*0610*/  CS2R R40, SRZ ;  /* 0x0000000000287805 */ /* 0x000fe2000001ff00 */
[----:B------:R1:W-:Y:S01]  /*0620*/  STL [R1+0x408], RZ ;  /* 0x000408ff01007387 */ /* 0x0003e20000100800 */
        /* <DEDUP_REMOVED lines=72> */
[----:B------:R-:W-:-:S03]  /*0ab0*/  CS2R R150, SRZ ;  /* 0x0000000000967805 */ /* 0x000fc6000001ff00 */
[----:B------:R1:W-:Y:S04]  /*0ac0*/  STL [R1+0x454], RZ ;  /* 0x000454ff01007387 */ /* 0x0003e80000100800 */
        /* <DEDUP_REMOVED lines=234> */
[----:B------:R1:W-:Y:S04]  /*1970*/  STL [R1], RZ ;  /* 0x000000ff01007387 */ /* 0x0003e80000100800 */
        /* <DEDUP_REMOVED lines=126> */
[----:B------:R1:W-:Y:S01]  /*2160*/  STL [R1+0x1fc], RZ ;  /* 0x0001fcff01007387 */ /* 0x0003e20000100800 */
[----:B------:R-:W-:Y:S05]  /*2170*/  BRA `(.L_x_1) ;  /* 0x000001e4005c7947 */ /* 0x000fea0003800000 */
.L_x_0:
[-C--:B------:R-:W-:Y:S01]  /*2180*/  IABS R13, R20.reuse ;  /* 0x00000014000d7213 */ /* 0x080fe20000000000 */
[----:B------:R-:W-:Y:S01]  /*2190*/  ULDC UR10, c[0x0][0x23c] ;  /* 0x00008f00000a7ab9 */ /* 0x000fe20000000800 */
[----:B------:R-:W-:Y:S01]  /*21a0*/  IABS R4, R21 ;  /* 0x0000001500047213 */ /* 0x000fe20000000000 */
[----:B------:R-:W-:Y:S01]  /*21b0*/  ULDC UR11, c[0x0][0x240] ;  /* 0x00009000000b7ab9 */ /* 0x000fe20000000800 */
[----:B------:R-:W0:Y:S01]  /*21c0*/  I2F.RP R5, R13 ;  /* 0x0000000d00057306 */ /* 0x000e220000209400 */
[----:B------:R-:W-:Y:S01]  /*21d0*/  SHF.R.U32.HI R12, RZ, 0x6, R28 ;  /* 0x00000006ff0c7819 */ /* 0x000fe2000001161c */
[----:B------:R-:W-:Y:S01]  /*21e0*/  ULDC.64 UR8, c[0x0][0x218] ;  /* 0x0000860000087ab9 */ /* 0x000fe20000000a00 */
[----:B------:R-:W-:Y:S01]  /*21f0*/  LOP3.LUT R25, RZ, R20, RZ, 0x33, !PT ;  /* 0x00000014ff197212 */ /* 0x000fe200078e33ff */
[----:B------:R-:W-:Y:S01]  /*2200*/  ULDC UR5, c[0x0][0x234] ;  /* 0x00008d0000057ab9 */ /* 0x000fe20000000800 */
[----:B------:R-:W-:Y:S01]  /*2210*/  LOP3.LUT R53, R28, 0x3f, RZ, 0xc0, !PT ;  /* 0x0000003f1c357812 */ /* 0x000fe200078ec0ff */
[----:B------:R-:W-:Y:S01]  /*2220*/  ULDC UR18, c[0x0][0x238] ;  /* 0x00008e0000127ab9 */ /* 0x000fe20000000800 */
[----:B------:R-:W-:Y:S01]  /*2230*/  UMOV UR14, 0xfffffffe ;  /* 0xfffffffe000e7882 */ /* 0x000fe20000000000 */
[----:B------:R-:W1:Y:S01]  /*2240*/  I2F.RP R10, R4 ;  /* 0x00000004000a7306 */ /* 0x000e620000209400 */
[----:B------:R-:W-:Y:S01]  /*2250*/  UIMAD UR22, UR18, 0x3f, URZ ;  /* 0x0000003f121678a4 */ /* 0x000fe2000f8e023f */
[----:B------:R-:W-:Y:S01]  /*2260*/  UMOV UR15, 0x7fffffdf ;  /* 0x7fffffdf000f7882 */ /* 0x000fe20000000000 */
[----:B------:R-:W-:-:S02]  /*2270*/  UIMAD UR61, UR18, 0x3e, URZ ;  /* 0x0000003e123d78a4 */ /* 0x000fc4000f8e023f */
[----:B------:R-:W-:-:S03]  /*2280*/  UIMAD UR19, UR18, 0x3d, URZ ;  /* 0x0000003d121378a4 */ /* 0x000fc6000f8e023f */
[----:B0-----:R-:W0:Y:S01]  /*2290*/  MUFU.RCP R5, R5 ;  /* 0x0000000500057308 */ /* 0x001e220000001000 */
[----:B------:R-:W-:Y:S02]  /*22a0*/  UIMAD UR26, UR18, 0x3c, URZ ;  /* 0x0000003c121a78a4 */ /* 0x000fe4000f8e023f */
[----:B------:R-:W-:Y:S02]  /*22b0*/  UIMAD UR23, UR18, 0x3b, URZ ;  /* 0x0000003b121778a4 */ /* 0x000fe4000f8e023f */
[----:B------:R-:W-:Y:S02]  /*22c0*/  UIMAD UR30, UR18, 0x3a, URZ ;  /* 0x0000003a121e78a4 */ /* 0x000fe4000f8e023f */
[----:B------:R-:W-:Y:S01]  /*22d0*/  UIMAD UR27, UR18, 0x39, URZ ;  /* 0x00000039121b78a4 */ /* 0x000fe2000f8e023f */
[----:B-1----:R-:W1:Y:S01]  /*22e0*/  MUFU.RCP R10, R10 ;  /* 0x0000000a000a7308 */ /* 0x002e620000001000 */
[----:B------:R-:W-:Y:S02]  /*22f0*/  UIMAD UR34, UR18, 0x38, URZ ;  /* 0x00000038122278a4 */ /* 0x000fe4000f8e023f */
[----:B------:R-:W-:-:S02]  /*2300*/  UIMAD UR31, UR18, 0x37, URZ ;  /* 0x00000037121f78a4 */ /* 0x000fc4000f8e023f */
[----:B------:R-:W-:Y:S02]  /*2310*/  UIMAD UR38, UR18, 0x36, URZ ;  /* 0x00000036122678a4 */ /* 0x000fe4000f8e023f */
[----:B------:R-:W-:Y:S01]  /*2320*/  UIMAD UR35, UR18, 0x35, URZ ;  /* 0x00000035122378a4 */ /* 0x000fe2000f8e023f */
[----:B0-----:R-:W-:Y:S01]  /*2330*/  VIADD R6, R5, 0xffffffe ;  /* 0x0ffffffe05067836 */ /* 0x001fe20000000000 */
[----:B------:R-:W-:Y:S01]  /*2340*/  SGXT.U32 R5, R12, 0x1 ;  /* 0x000000010c05781a */ /* 0x000fe20000000000 */
[----:B------:R-:W-:Y:S01]  /*2350*/  UIMAD UR41, UR18, 0x34, URZ ;  /* 0x00000034122978a4 */ /* 0x000fe2000f8e023f */
[----:B------:R-:W-:Y:S01]  /*2360*/  IABS R12, R2 ;  /* 0x00000002000c7213 */ /* 0x000fe20000000000 */
[----:B------:R0:W2:Y:S01]  /*2370*/  F2I.FTZ.U32.TRUNC.NTZ R7, R6 ;  /* 0x0000000600077305 */ /* 0x0000a2000021f000 */
[----:B------:R-:W-:Y:S02]  /*2380*/  UIMAD UR39, UR18, 0x33, URZ ;  /* 0x00000033122778a4 */ /* 0x000fe4000f8e023f */
[----:B------:R-:W-:Y:S01]  /*2390*/  UIMAD UR43, UR18, 0x32, URZ ;  /* 0x00000032122b78a4 */ /* 0x000fe2000f8e023f */
[----:B-1----:R-:W-:Y:S01]  /*23a0*/  VIADD R8, R10, 0xffffffe ;  /* 0x0ffffffe0a087836 */ /* 0x002fe20000000000 */
[----:B------:R-:W-:-:S02]  /*23b0*/  UIMAD UR42, UR18, 0x31, URZ ;  /* 0x00000031122a78a4 */ /* 0x000fc4000f8e023f */
[----:B------:R-:W-:Y:S01]  /*23c0*/  UIMAD UR46, UR18, 0x30, URZ ;  /* 0x00000030122e78a4 */ /* 0x000fe2000f8e023f */
[----:B------:R1:W3:Y:S01]  /*23d0*/  F2I.FTZ.U32.TRUNC.NTZ R9, R8 ;  /* 0x0000000800097305 */ /* 0x0002e2000021f000 */
[----:B0-----:R-:W-:Y:S01]  /*23e0*/  IMAD.MOV.U32 R6, RZ, RZ, RZ ;  /* 0x000000ffff067224 */ /* 0x001fe200078e00ff */
[----:B------:R-:W-:Y:S02]  /*23f0*/  UIMAD UR17, UR18, 0x2e, URZ ;  /* 0x0000002e121178a4 */ /* 0x000fe4000f8e023f */
[----:B------:R-:W-:Y:S02]  /*2400*/  UIMAD UR54, UR18, 0x2d, URZ ;  /* 0x0000002d123678a4 */ /* 0x000fe4000f8e023f */
[----:B------:R-:W-:Y:S01]  /*2410*/  UIMAD UR33, UR18, 0x2c, URZ ;  /* 0x0000002c122178a4 */ /* 0x000fe2000f8e023f */
[----:B--2---:R-:W-:Y:S01]  /*2420*/  IMAD.MOV R14, RZ, RZ, -R7 ;  /* 0x000000ffff0e7224 */ /* 0x004fe200078e0a07 */
[----:B------:R-:W-:Y:S01]  /*2430*/  UIMAD UR50, UR18, 0x2b, URZ ;  /* 0x0000002b123278a4 */ /* 0x000fe2000f8e023f */
[----:B-1----:R-:W-:Y:S01]  /*2440*/  IMAD.MOV.U32 R8, RZ, RZ, RZ ;  /* 0x000000ffff087224 */ /* 0x002fe200078e00ff */
[----:B------:R-:W-:Y:S01]  /*2450*/  UIMAD UR58, UR18, 0x2a, URZ ;  /* 0x0000002a123a78a4 */ /* 0x000fe2000f8e023f */
[----:B------:R-:W-:Y:S01]  /*2460*/  IMAD R11, R14, R13, RZ ;  /* 0x0000000d0e0b7224 */ /* 0x000fe200078e02ff */
[----:B------:R-:W-:Y:S01]  /*2470*/  IABS R14, R3 ;  /* 0x00000003000e7213 */ /* 0x000fe20000000000 */
[----:B------:R-:W-:Y:S01]  /*2480*/  UIMAD UR25, UR18, 0x29, URZ ;  /* 0x00000029121978a4 */ /* 0x000fe2000f8e023f */
[----:B---3--:R-:W-:Y:S01]  /*2490*/  IMAD.MOV R15, RZ, RZ, -R9 ;  /* 0x000000ffff0f7224 */ /* 0x008fe200078e0a09 */
[----:B------:R-:W-:Y:S01]  /*24a0*/  UIMAD UR44, UR18, 0x28, URZ ;  /* 0x00000028122c78a4 */ /* 0x000fe2000f8e023f */
[----:B------:R-:W-:Y:S01]  /*24b0*/  IMAD.HI.U32 R10, R7, R11, R6 ;  /* 0x0000000b070a7227 */ /* 0x000fe200078e0006 */
[----:B------:R-:W-:Y:S01]  /*24c0*/  LOP3.LUT R6, R0, R5, RZ, 0xfc, !PT ;  /* 0x0000000500067212 */ /* 0x000fe200078efcff */
[----:B------:R-:W-:Y:S01]  /*24d0*/  UIMAD UR48, UR18, 0x27, URZ ;  /* 0x00000027123078a4 */ /* 0x000fe2000f8e023f */
[----:B------:R-:W-:Y:S01]  /*24e0*/  LEA.HI R7, R28, R0, RZ, 0x1a ;  /* 0x000000001c077211 */ /* 0x000fe200078fd0ff */
[----:B------:R-:W-:Y:S01]  /*24f0*/  IMAD R5, R15, R4, RZ ;  /* 0x000000040f057224 */ /* 0x000fe200078e02ff */
[----:B------:R-:W-:Y:S01]  /*2500*/  IABS R16, R6 ;  /* 0x0000000600107213 */ /* 0x000fe20000000000 */
[----:B------:R-:W-:Y:S01]  /*2510*/  UIMAD UR52, UR18, 0x26, URZ ;  /* 0x00000026123478a4 */ /* 0x000fe2000f8e023f */
[----:B------:R-:W-:Y:S01]  /*2520*/  LOP3.LUT R18, R6, 0xf8, RZ, 0xfc, !PT ;  /* 0x000000f806127812 */ /* 0x000fe200078efcff */
[----:B------:R-:W-:Y:S01]  /*2530*/  IMAD.HI.U32 R5, R9, R5, R8 ;  /* 0x0000000509057227 */ /* 0x000fe200078e0008 */
[----:B------:R-:W-:Y:S01]  /*2540*/  SHF.R.S32.HI R9, RZ, 0x1f, R152 ;  /* 0x0000001fff097819 */ /* 0x000fe20000011498 */
[----:B------:R-:W-:Y:S01]  /*2550*/  UIMAD UR56, UR18, 0x25, URZ ;  /* 0x00000025123878a4 */ /* 0x000fe2000f8e023f */
[----:B------:R-:W-:Y:S01]  /*2560*/  IABS R132, R18 ;  /* 0x0000001200847213 */ /* 0x000fe20000000000 */
[----:B------:R-:W-:Y:S01]  /*2570*/  IMAD.HI.U32 R8, R10, R12, RZ ;  /* 0x0000000c0a087227 */ /* 0x000fe200078e00ff */
[----:B------:R-:W-:Y:S01]  /*2580*/  LEA.HI R152, R9, R152, RZ, 0x6 ;  /* 0x0000009809987211 */ /* 0x000fe200078f30ff */
[----:B------:R-:W-:Y:S01]  /*2590*/  UIMAD UR60, UR18, 0x24, URZ ;  /* 0x00000024123c78a4 */ /* 0x000fe2000f8e023f */
[C---:B------:R-:W-:Y:S01]  /*25a0*/  LOP3.LUT R19, R6.reuse, 0x22, RZ, 0xfc, !PT ;  /* 0x0000002206137812 */ /* 0x040fe200078efcff */
[----:B------:R-:W-:Y:S01]  /*25b0*/  IMAD.MOV R8, RZ, RZ, -R8 ;  /* 0x000000ffff087224 */ /* 0x000fe200078e0a08 */
[----:B------:R-:W-:Y:S01]  /*25c0*/  LOP3.LUT R35, R6, 0x20, RZ, 0xfc, !PT ;  /* 0x0000002006237812 */ /* 0x000fe200078efcff */
[----:B------:R-:W-:Y:S01]  /*25d0*/  IMAD.HI.U32 R10, R10, R14, RZ ;  /* 0x0000000e0a0a7227 */ /* 0x000fe200078e00ff */
[----:B------:R-:W-:Y:S01]  /*25e0*/  IABS R22, R19 ;  /* 0x0000001300167213 */ /* 0x000fe20000000000 */
[----:B------:R-:W-:Y:S01]  /*25f0*/  UIMAD UR21, UR18, 0x23, URZ ;  /* 0x00000023121578a4 */ /* 0x000fe2000f8e023f */
[C---:B------:R-:W-:Y:S01]  /*2600*/  LOP3.LUT R37, R6.reuse, 0x1c, RZ, 0xfc, !PT ;  /* 0x0000001c06257812 */ /* 0x040fe200078efcff */
[----:B------:R-:W-:Y:S01]  /*2610*/  IMAD R8, R13, R8, R12 ;  /* 0x000000080d087224 */ /* 0x000fe200078e020c */
[C---:B------:R-:W-:Y:S01]  /*2620*/  LOP3.LUT R39, R6.reuse, 0x1a, RZ, 0xfc, !PT ;  /* 0x0000001a06277812 */ /* 0x040fe200078efcff */
[----:B------:R-:W-:Y:S01]  /*2630*/  VIADD R9, R7, 0xfe ;  /* 0x000000fe07097836 */ /* 0x000fe20000000000 */
[----:B------:R-:W-:Y:S01]  /*2640*/  IABS R154, R37 ;  /* 0x00000025009a7213 */ /* 0x000fe20000000000 */
[----:B------:R-:W-:Y:S01]  /*2650*/  IMAD.MOV R10, RZ, RZ, -R10 ;  /* 0x000000ffff0a7224 */ /* 0x000fe200078e0a0a */
[----:B------:R-:W-:Y:S01]  /*2660*/  ISETP.GT.U32.AND P0, PT, R13, R8, PT ;  /* 0x000000080d00720c */ /* 0x000fe20003f04070 */
[----:B------:R-:W-:Y:S01]  /*2670*/  IMAD.HI.U32 R11, R5, R16, RZ ;  /* 0x00000010050b7227 */ /* 0x000fe200078e00ff */
[----:B------:R-:W-:Y:S01]  /*2680*/  ISETP.GE.AND P1, PT, R9, RZ, PT ;  /* 0x000000ff0900720c */ /* 0x000fe20003f26270 */
[----:B------:R-:W-:Y:S01]  /*2690*/  UIMAD UR29, UR18, 0x22, URZ ;  /* 0x00000022121d78a4 */ /* 0x000fe2000f8e023f */
[----:B------:R-:W-:Y:S01]  /*26a0*/  IABS R30, R9 ;  /* 0x00000009001e7213 */ /* 0x000fe20000000000 */
[----:B------:R-:W-:Y:S01]  /*26b0*/  IMAD R9, R13, R10, R14 ;  /* 0x0000000a0d097224 */ /* 0x000fe200078e020e */
[C---:B------:R-:W-:Y:S01]  /*26c0*/  LOP3.LUT R10, R6.reuse, 0xfc, RZ, 0xfc, !PT ;  /* 0x000000fc060a7812 */ /* 0x040fe200078efcff */
[----:B------:R-:W-:Y:S01]  /*26d0*/  IMAD.MOV R11, RZ, RZ, -R11 ;  /* 0x000000ffff0b7224 */ /* 0x000fe200078e0a0b */
[----:B------:R-:W-:Y:S01]  /*26e0*/  LOP3.LUT R14, R6, 0xfa, RZ, 0xfc, !PT ;  /* 0x000000fa060e7812 */ /* 0x000fe200078efcff */
[----:B------:R-:W-:Y:S01]  /*26f0*/  IMAD.HI.U32 R12, R5, R132, RZ ;  /* 0x00000084050c7227 */ /* 0x000fe200078e00ff */
[----:B------:R-:W-:Y:S01]  /*2700*/  ISETP.GT.U32.AND P2, PT, R13, R9, PT ;  /* 0x000000090d00720c */ /* 0x000fe20003f44070 */
[----:B------:R-:W-:Y:S01]  /*2710*/  UIMAD UR37, UR18, 0x21, URZ ;  /* 0x00000021122578a4 */ /* 0x000fe2000f8e023f */
[----:B------:R-:W-:Y:S01]  /*2720*/  ISETP.GE.AND P5, PT, R10, RZ, PT ;  /* 0x000000ff0a00720c */ /* 0x000fe20003fa6270 */
[--C-:B------:R-:W-:Y:S01]  /*2730*/  @!P0 IMAD.IADD R8, R8, 0x1, -R13.reuse ;  /* 0x0000000108088824 */ /* 0x100fe200078e0a0d */
[----:B------:R-:W-:Y:S01]  /*2740*/  IABS R134, R10 ;  /* 0x0000000a00867213 */ /* 0x000fe20000000000 */
[----:B------:R-:W-:Y:S01]  /*2750*/  IMAD.HI.U32 R10, R5, R30, RZ ;  /* 0x0000001e050a7227 */ /* 0x000fe200078e00ff */
[----:B------:R-:W-:Y:S01]  /*2760*/  IABS R32, R14 ;  /* 0x0000000e00207213 */ /* 0x000fe20000000000 */
[----:B------:R-:W-:Y:S01]  /*2770*/  USHF.L.U32 UR45, UR18, 0x5, URZ ;  /* 0x00000005122d7899 */ /* 0x000fe2000800063f */
[----:B------:R-:W-:Y:S01]  /*2780*/  ISETP.GT.U32.AND P4, PT, R13, R8, PT ;  /* 0x000000080d00720c */ /* 0x000fe20003f84070 */
[----:B------:R-:W-:Y:S01]  /*2790*/  IMAD R16, R4, R11, R16 ;  /* 0x0000000b04107224 */ /* 0x000fe200078e0210 */
[----:B------:R-:W-:Y:S01]  /*27a0*/  IABS R150, R39 ;  /* 0x0000002700967213 */ /* 0x000fe20000000000 */
[----:B------:R-:W-:Y:S01]  /*27b0*/  IMAD.MOV R11, RZ, RZ, -R10 ;  /* 0x000000ffff0b7224 */ /* 0x000fe200078e0a0a */
[----:B------:R-:W-:Y:S01]  /*27c0*/  LOP3.LUT R41, R6, 0x18, RZ, 0xfc, !PT ;  /* 0x0000001806297812 */ /* 0x000fe200078efcff */
[--C-:B------:R-:W-:Y:S01]  /*27d0*/  @!P2 IMAD.IADD R9, R9, 0x1, -R13.reuse ;  /* 0x000000010909a824 */ /* 0x100fe200078e0a0d */
[----:B------:R-:W-:Y:S01]  /*27e0*/  ISETP.GE.AND P2, PT, R2, RZ, PT ;  /* 0x000000ff0200720c */ /* 0x000fe20003f46270 */
[----:B------:R-:W-:Y:S01]  /*27f0*/  IMAD.HI.U32 R10, R5, R134, RZ ;  /* 0x00000086050a7227 */ /* 0x000fe200078e00ff */
[C---:B------:R-:W-:Y:S01]  /*2800*/  ISETP.GT.U32.AND P3, PT, R4.reuse, R16, PT ;  /* 0x000000100400720c */ /* 0x040fe20003f64070 */
[----:B------:R-:W-:Y:S01]  /*2810*/  UIMAD UR47, UR18, 0x1f, URZ ;  /* 0x0000001f122f78a4 */ /* 0x000fe2000f8e023f */
[----:B------:R-:W-:Y:S01]  /*2820*/  ISETP.GT.U32.AND P0, PT, R13, R9, PT ;  /* 0x000000090d00720c */ /* 0x000fe20003f04070 */
[----:B------:R-:W-:Y:S01]  /*2830*/  IMAD R30, R4, R11, R30 ;  /* 0x0000000b041e7224 */ /* 0x000fe200078e021e */
[----:B------:R-:W-:Y:S01]  /*2840*/  LOP3.LUT R43, R6, 0x16, RZ, 0xfc, !PT ;  /* 0x00000016062b7812 */ /* 0x000fe200078efcff */
[----:B------:R-:W-:Y:S01]  /*2850*/  @!P4 IMAD.IADD R8, R8, 0x1, -R13 ;  /* 0x000000010808c824 */ /* 0x000fe200078e0a0d */
[----:B------:R-:W-:Y:S01]  /*2860*/  ISETP.GE.AND P4, PT, R3, RZ, PT ;  /* 0x000000ff0300720c */ /* 0x000fe20003f86270 */
[----:B------:R-:W-:Y:S01]  /*2870*/  IMAD.HI.U32 R11, R5, R32, RZ ;  /* 0x00000020050b7227 */ /* 0x000fe200078e00ff */
[----:B------:R-:W-:Y:S01]  /*2880*/  ISETP.GT.U32.AND P6, PT, R4, R30, PT ;  /* 0x0000001e0400720c */ /* 0x000fe20003fc4070 */
[----:B------:R-:W-:Y:S01]  /*2890*/  UIMAD UR49, UR18, 0x1e, URZ ;  /* 0x0000001e123178a4 */ /* 0x000fe2000f8e023f */
[C---:B------:R-:W-:Y:S01]  /*28a0*/  LOP3.LUT R45, R6.reuse, 0x14, RZ, 0xfc, !PT ;  /* 0x00000014062d7812 */ /* 0x040fe200078efcff */
[----:B------:R-:W-:Y:S01]  /*28b0*/  IMAD.MOV R15, RZ, RZ, -R10 ;  /* 0x000000ffff0f7224 */ /* 0x000fe200078e0a0a */
[----:B------:R-:W-:Y:S01]  /*28c0*/  LOP3.LUT R10, R6, 0xf6, RZ, 0xfc, !PT ;  /* 0x000000f6060a7812 */ /* 0x000fe200078efcff */
[----:B------:R-:W-:Y:S01]  /*28d0*/  IMAD.MOV R11, RZ, RZ, -R11 ;  /* 0x000000ffff0b7224 */ /* 0x000fe200078e0a0b */
[----:B------:R-:W-:Y:S01]  /*28e0*/  IABS R27, R45 ;  /* 0x0000002d001b7213 */ /* 0x000fe20000000000 */
[----:B------:R-:W-:Y:S01]  /*28f0*/  IMAD R134, R4, R15, R134 ;  /* 0x0000000f04867224 */ /* 0x000fe200078e0286 */
[----:B------:R-:W-:Y:S01]  /*2900*/  IABS R34, R10 ;  /* 0x0000000a00227213 */ /* 0x000fe20000000000 */
[----:B------:R-:W-:Y:S01]  /*2910*/  @!P0 IMAD.IADD R9, R9, 0x1, -R13 ;  /* 0x0000000109098824 */ /* 0x000fe200078e0a0d */
[----:B------:R-:W-:Y:S01]  /*2920*/  ISETP.NE.AND P0, PT, R20, RZ, PT ;  /* 0x000000ff1400720c */ /* 0x000fe20003f05270 */
[----:B------:R-:W-:Y:S01]  /*2930*/  IMAD R32, R4, R11, R32 ;  /* 0x0000000b04207224 */ /* 0x000fe200078e0220 */
[----:B------:R-:W-:Y:S01]  /*2940*/  LOP3.LUT R11, R6, 0xf4, RZ, 0xfc, !PT ;  /* 0x000000f4060b7812 */ /* 0x000fe200078efcff */
[----:B------:R-:W-:Y:S01]  /*2950*/  @!P4 IMAD.MOV R9, RZ, RZ, -R9 ;  /* 0x000000ffff09c224 */ /* 0x000fe200078e0a09 */
[C---:B------:R-:W-:Y:S01]  /*2960*/  ISETP.GT.U32.AND P4, PT, R4.reuse, R134, PT ;  /* 0x000000860400720c */ /* 0x040fe20003f84070 */
[----:B------:R-:W-:Y:S01]  /*2970*/  @!P2 IMAD.MOV R8, RZ, RZ, -R8 ;  /* 0x000000ffff08a224 */ /* 0x000fe200078e0a08 */
[----:B------:R-:W-:Y:S01]  /*2980*/  ISETP.GT.U32.AND P2, PT, R4, R32, PT ;  /* 0x000000200400720c */ /* 0x000fe20003f44070 */
[--C-:B------:R-:W-:Y:S01]  /*2990*/  @!P3 IMAD.IADD R16, R16, 0x1, -R4.reuse ;  /* 0x000000011010b824 */ /* 0x100fe200078e0a04 */
[----:B------:R-:W-:Y:S01]  /*29a0*/  IABS R130, R11 ;  /* 0x0000000b00827213 */ /* 0x000fe20000000000 */
[----:B------:R-:W-:Y:S01]  /*29b0*/  @!P6 IMAD.IADD R30, R30, 0x1, -R4 ;  /* 0x000000011e1ee824 */ /* 0x000fe200078e0a04 */
[----:B------:R-:W-:Y:S01]  /*29c0*/  SEL R23, R25, R8, !P0 ;  /* 0x0000000819177207 */ /* 0x000fe20004000000 */
[----:B------:R-:W-:Y:S01]  /*29d0*/  IMAD.HI.U32 R8, R5, R34, RZ ;  /* 0x0000002205087227 */ /* 0x000fe200078e00ff */
[C---:B------:R-:W-:Y:S01]  /*29e0*/  ISETP.GT.U32.AND P3, PT, R4.reuse, R16, PT ;  /* 0x000000100400720c */ /* 0x040fe20003f64070 */
[----:B------:R-:W-:Y:S01]  /*29f0*/  UIMAD UR51, UR18, 0x1d, URZ ;  /* 0x0000001d123378a4 */ /* 0x000fe2000f8e023f */
[----:B------:R-:W-:Y:S01]  /*2a00*/  ISETP.GT.U32.AND P6, PT, R4, R30, PT ;  /* 0x0000001e0400720c */ /* 0x000fe20003fc4070 */
[----:B------:R-:W-:Y:S01]  /*2a10*/  IMAD.MOV R17, RZ, RZ, -R12 ;  /* 0x000000ffff117224 */ /* 0x000fe200078e0a0c */
[----:B------:R-:W-:Y:S01]  /*2a20*/  SEL R25, R25, R9, !P0 ;  /* 0x0000000919197207 */ /* 0x000fe20004000000 */
[--C-:B------:R-:W-:Y:S01]  /*2a30*/  @!P4 IMAD.IADD R134, R134, 0x1, -R4.reuse ;  /* 0x000000018686c824 */ /* 0x100fe200078e0a04 */
[----:B------:R-:W-:Y:S01]  /*2a40*/  ISETP.GE.AND P0, PT, R6, RZ, PT ;  /* 0x000000ff0600720c */ /* 0x000fe20003f06270 */
[----:B------:R-:W-:Y:S01]  /*2a50*/  @!P2 IMAD.IADD R32, R32, 0x1, -R4 ;  /* 0x000000012020a824 */ /* 0x000fe200078e0a04 */
[----:B------:R-:W-:Y:S01]  /*2a60*/  LOP3.LUT R12, R6, 0xf2, RZ, 0xfc, !PT ;  /* 0x000000f2060c7812 */ /* 0x000fe200078efcff */
[----:B------:R-:W-:Y:S01]  /*2a70*/  IMAD.MOV R9, RZ, RZ, -R8 ;  /* 0x000000ffff097224 */ /* 0x000fe200078e0a08 */
[C---:B------:R-:W-:Y:S01]  /*2a80*/  ISETP.GT.U32.AND P2, PT, R4.reuse, R134, PT ;  /* 0x000000860400720c */ /* 0x040fe20003f44070 */
[C---:B------:R-:W-:Y:S01]  /*2a90*/  IMAD R132, R4.reuse, R17, R132 ;  /* 0x0000001104847224 */ /* 0x040fe200078e0284 */
[----:B------:R-:W-:Y:S01]  /*2aa0*/  IABS R36, R12 ;  /* 0x0000000c00247213 */ /* 0x000fe20000000000 */
[----:B------:R-:W-:Y:S01]  /*2ab0*/  IMAD R34, R4, R9, R34 ;  /* 0x0000000904227224 */ /* 0x000fe200078e0222 */
[----:B------:R-:W-:Y:S01]  /*2ac0*/  ISETP.GE.AND P4, PT, R18, RZ, PT ;  /* 0x000000ff1200720c */ /* 0x000fe20003f86270 */
[--C-:B------:R-:W-:Y:S01]  /*2ad0*/  @!P3 IMAD.IADD R16, R16, 0x1, -R4.reuse ;  /* 0x000000011010b824 */ /* 0x100fe200078e0a04 */
[----:B------:R-:W-:Y:S01]  /*2ae0*/  ISETP.GE.AND P3, PT, R14, RZ, PT ;  /* 0x000000ff0e00720c */ /* 0x000fe20003f66270 */
[----:B------:R-:W-:Y:S01]  /*2af0*/  @!P6 IMAD.IADD R30, R30, 0x1, -R4 ;  /* 0x000000011e1ee824 */ /* 0x000fe200078e0a04 */
[C---:B------:R-:W-:Y:S01]  /*2b00*/  ISETP.GT.U32.AND P6, PT, R4.reuse, R132, PT ;  /* 0x000000840400720c */ /* 0x040fe20003fc4070 */
[----:B------:R-:W-:Y:S01]  /*2b10*/  @!P0 IMAD.MOV R16, RZ, RZ, -R16 ;  /* 0x000000ffff108224 */ /* 0x000fe200078e0a10 */
[----:B------:R-:W-:Y:S01]  /*2b20*/  ISETP.GT.U32.AND P0, PT, R4, R32, PT ;  /* 0x000000200400720c */ /* 0x000fe20003f04070 */
[C---:B------:R-:W-:Y:S01]  /*2b30*/  IMAD.HI.U32 R8, R5.reuse, R130, RZ ;  /* 0x0000008205087227 */ /* 0x040fe200078e00ff */
[C---:B------:R-:W-:Y:S01]  /*2b40*/  LOP3.LUT R13, R6.reuse, 0xec, RZ, 0xfc, !PT ;  /* 0x000000ec060d7812 */ /* 0x040fe200078efcff */
[----:B------:R-:W-:Y:S01]  /*2b50*/  UIMAD UR53, UR18, 0x1c, URZ ;  /* 0x0000001c123578a4 */ /* 0x000fe2000f8e023f */
[----:B------:R-:W-:Y:S01]  /*2b60*/  LOP3.LUT R14, R6, 0xe4, RZ, 0xfc, !PT ;  /* 0x000000e4060e7812 */ /* 0x000fe200078efcff */
[----:B------:R-:W-:Y:S01]  /*2b70*/  @!P2 IMAD.IADD R134, R134, 0x1, -R4 ;  /* 0x000000018686a824 */ /* 0x000fe200078e0a04 */
[----:B------:R-:W-:Y:S01]  /*2b80*/  ISETP.GT.U32.AND P2, PT, R4, R34, PT ;  /* 0x000000220400720c */ /* 0x000fe20003f44070 */
[----:B------:R-:W-:Y:S01]  /*2b90*/  @!P1 IMAD.MOV R30, RZ, RZ, -R30 ;  /* 0x000000ffff1e9224 */ /* 0x000fe200078e0a1e */
[----:B------:R-:W-:Y:S01]  /*2ba0*/  ISETP.GE.AND P1, PT, R10, RZ, PT ;  /* 0x000000ff0a00720c */ /* 0x000fe20003f26270 */
[----:B------:R-:W-:Y:S01]  /*2bb0*/  IMAD.MOV R9, RZ, RZ, -R8 ;  /* 0x000000ffff097224 */ /* 0x000fe200078e0a08 */
[----:B------:R-:W-:Y:S01]  /*2bc0*/  LOP3.LUT R10, R6, 0xf0, RZ, 0xfc, !PT ;  /* 0x000000f0060a7812 */ /* 0x000fe200078efcff */
[--C-:B------:R-:W-:Y:S01]  /*2bd0*/  @!P6 IMAD.IADD R132, R132, 0x1, -R4.reuse ;  /* 0x000000018484e824 */ /* 0x100fe200078e0a04 */
[----:B------:R-:W-:Y:S01]  /*2be0*/  IABS R126, R13 ;  /* 0x0000000d007e7213 */ /* 0x000fe20000000000 */
[----:B------:R-:W-:Y:S01]  /*2bf0*/  IMAD.HI.U32 R8, R5, R36, RZ ;  /* 0x0000002405087227 */ /* 0x000fe200078e00ff */
[----:B------:R-:W-:Y:S01]  /*2c00*/  IABS R128, R10 ;  /* 0x0000000a00807213 */ /* 0x000fe20000000000 */
[----:B------:R-:W-:Y:S01]  /*2c10*/  UIMAD UR55, UR18, 0x1b, URZ ;  /* 0x0000001b123778a4 */ /* 0x000fe2000f8e023f */
[----:B------:R-:W-:Y:S01]  /*2c20*/  ISETP.GT.U32.AND P6, PT, R4, R132, PT ;  /* 0x000000840400720c */ /* 0x000fe20003fc4070 */
[--C-:B------:R-:W-:Y:S01]  /*2c30*/  @!P0 IMAD.IADD R32, R32, 0x1, -R4.reuse ;  /* 0x0000000120208824 */ /* 0x100fe200078e0a04 */
[----:B------:R-:W-:Y:S01]  /*2c40*/  ISETP.GE.AND P0, PT, R11, RZ, PT ;  /* 0x000000ff0b00720c */ /* 0x000fe20003f06270 */
[----:B------:R-:W-:Y:S01]  /*2c50*/  @!P2 IMAD.IADD R34, R34, 0x1, -R4 ;  /* 0x000000012222a824 */ /* 0x000fe200078e0a04 */
[----:B------:R-:W-:Y:S01]  /*2c60*/  IABS R122, R14 ;  /* 0x0000000e007a7213 */ /* 0x000fe20000000000 */
[----:B------:R-:W-:Y:S01]  /*2c70*/  IMAD R130, R4, R9, R130 ;  /* 0x0000000904827224 */ /* 0x000fe200078e0282 */
[C---:B------:R-:W-:Y:S01]  /*2c80*/  LOP3.LUT R15, R6.reuse, 0xe2, RZ, 0xfc, !PT ;  /* 0x000000e2060f7812 */ /* 0x040fe200078efcff */
[----:B------:R-:W-:Y:S01]  /*2c90*/  VIADD R9, R7, 0xee ;  /* 0x000000ee07097836 */ /* 0x000fe20000000000 */
[----:B------:R-:W-:Y:S01]  /*2ca0*/  LOP3.LUT R17, R6, 0xca, RZ, 0xfc, !PT ;  /* 0x000000ca06117812 */ /* 0x000fe200078efcff */
[----:B------:R-:W-:Y:S01]  /*2cb0*/  @!P5 IMAD.MOV R134, RZ, RZ, -R134 ;  /* 0x000000ffff86d224 */ /* 0x000fe200078e0a86 */
[C---:B------:R-:W-:Y:S01]  /*2cc0*/  ISETP.GT.U32.AND P5, PT, R4.reuse, R34, PT ;  /* 0x000000220400720c */ /* 0x040fe20003fa4070 */
[----:B------:R-:W-:Y:S01]  /*2cd0*/  IMAD.MOV R11, RZ, RZ, -R8 ;  /* 0x000000ffff0b7224 */ /* 0x000fe200078e0a08 */
[----:B------:R-:W-:Y:S01]  /*2ce0*/  ISETP.GE.AND P2, PT, R9, RZ, PT ;  /* 0x000000ff0900720c */ /* 0x000fe20003f46270 */
[C---:B------:R-:W-:Y:S01]  /*2cf0*/  IMAD.HI.U32 R8, R5.reuse, R128, RZ ;  /* 0x0000008005087227 */ /* 0x040fe200078e00ff */
[----:B------:R-:W-:Y:S01]  /*2d00*/  IABS R38, R9 ;  /* 0x0000000900267213 */ /* 0x000fe20000000000 */
[----:B------:R-:W-:Y:S01]  /*2d10*/  UIMAD UR57, UR18, 0x1a, URZ ;  /* 0x0000001a123978a4 */ /* 0x000fe2000f8e023f */
[----:B------:R-:W-:Y:S01]  /*2d20*/  IABS R44, R15 ;  /* 0x0000000f002c7213 */ /* 0x000fe20000000000 */
[----:B------:R-:W-:Y:S01]  /*2d30*/  IMAD R36, R4, R11, R36 ;  /* 0x0000000b04247224 */ /* 0x000fe200078e0224 */
[----:B------:R-:W-:Y:S01]  /*2d40*/  LOP3.LUT R18, R6, 0xc8, RZ, 0xfc, !PT ;  /* 0x000000c806127812 */ /* 0x000fe200078efcff */
[----:B------:R-:W-:Y:S01]  /*2d50*/  IMAD.MOV R9, RZ, RZ, -R8 ;  /* 0x000000ffff097224 */ /* 0x000fe200078e0a08 */
[----:B------:R-:W-:Y:S01]  /*2d60*/  IABS R56, R17 ;  /* 0x0000001100387213 */ /* 0x000fe20000000000 */
[----:B------:R-:W-:Y:S01]  /*2d70*/  @!P3 IMAD.MOV R32, RZ, RZ, -R32 ;  /* 0x000000ffff20b224 */ /* 0x000fe200078e0a20 */
[C---:B------:R-:W-:Y:S01]  /*2d80*/  ISETP.GT.U32.AND P3, PT, R4.reuse, R36, PT ;  /* 0x000000240400720c */ /* 0x040fe20003f64070 */
[----:B------:R-:W-:Y:S01]  /*2d90*/  IMAD R128, R4, R9, R128 ;  /* 0x0000000904807224 */ /* 0x000fe200078e0280 */
[----:B------:R-:W-:Y:S01]  /*2da0*/  IABS R108, R18 ;  /* 0x00000012006c7213 */ /* 0x000fe20000000000 */
[--C-:B------:R-:W-:Y:S01]  /*2db0*/  @!P6 IMAD.IADD R132, R132, 0x1, -R4.reuse ;  /* 0x000000018484e824 */ /* 0x100fe200078e0a04 */
[----:B------:R-:W-:Y:S01]  /*2dc0*/  ISETP.GT.U32.AND P6, PT, R4, R130, PT ;  /* 0x000000820400720c */ /* 0x000fe20003fc4070 */
[----:B------:R-:W-:Y:S01]  /*2dd0*/  @!P5 IMAD.IADD R34, R34, 0x1, -R4 ;  /* 0x000000012222d824 */ /* 0x000fe200078e0a04 */
[----:B------:R-:W-:Y:S01]  /*2de0*/  ISETP.GT.U32.AND P5, PT, R4, R128, PT ;  /* 0x000000800400720c */ /* 0x000fe20003fa4070 */
[----:B------:R-:W-:Y:S01]  /*2df0*/  @!P4 IMAD.MOV R132, RZ, RZ, -R132 ;  /* 0x000000ffff84c224 */ /* 0x000fe200078e0a84 */
[----:B------:R-:W-:Y:S01]  /*2e00*/  ISETP.GE.AND P4, PT, R12, RZ, PT ;  /* 0x000000ff0c00720c */ /* 0x000fe20003f86270 */
[----:B------:R-:W-:Y:S01]  /*2e10*/  @!P1 IMAD.MOV R34, RZ, RZ, -R34 ;  /* 0x000000ffff229224 */ /* 0x000fe200078e0a22 */
[----:B------:R-:W-:Y:S01]  /*2e20*/  LOP3.LUT R12, R6, 0xea, RZ, 0xfc, !PT ;  /* 0x000000ea060c7812 */ /* 0x000fe200078efcff */
[----:B------:R-:W-:Y:S01]  /*2e30*/  IMAD.HI.U32 R8, R5, R38, RZ ;  /* 0x0000002605087227 */ /* 0x000fe200078e00ff */
[----:B------:R-:W-:Y:S01]  /*2e40*/  IABS R20, R35 ;  /* 0x0000002300147213 */ /* 0x000fe20000000000 */
[----:B------:R-:W-:Y:S01]  /*2e50*/  UIMAD UR59, UR18, 0x19, URZ ;  /* 0x00000019123b78a4 */ /* 0x000fe2000f8e023f */
[----:B------:R-:W-:Y:S01]  /*2e60*/  IABS R40, R12 ;  /* 0x0000000c00287213 */ /* 0x000fe20000000000 */
[--C-:B------:R-:W-:Y:S01]  /*2e70*/  @!P3 IMAD.IADD R36, R36, 0x1, -R4.reuse ;  /* 0x000000012424b824 */ /* 0x100fe200078e0a04 */
[----:B------:R-:W-:Y:S01]  /*2e80*/  ISETP.GE.AND P3, PT, R13, RZ, PT ;  /* 0x000000ff0d00720c */ /* 0x000fe20003f66270 */
[--C-:B------:R-:W-:Y:S01]  /*2e90*/  @!P6 IMAD.IADD R130, R130, 0x1, -R4.reuse ;  /* 0x000000018282e824 */ /* 0x100fe200078e0a04 */
[----:B------:R-:W-:Y:S01]  /*2ea0*/  LOP3.LUT R13, R6, 0xe6, RZ, 0xfc, !PT ;  /* 0x000000e6060d7812 */ /* 0x000fe200078efcff */
[----:B------:R-:W-:Y:S01]  /*2eb0*/  @!P5 IMAD.IADD R128, R128, 0x1, -R4 ;  /* 0x000000018080d824 */ /* 0x000fe200078e0a04 */
[C---:B------:R-:W-:Y:S01]  /*2ec0*/  ISETP.GT.U32.AND P1, PT, R4.reuse, R36, PT ;  /* 0x000000240400720c */ /* 0x040fe20003f24070 */
[C---:B------:R-:W-:Y:S01]  /*2ed0*/  IMAD.HI.U32 R9, R5.reuse, R126, RZ ;  /* 0x0000007e05097227 */ /* 0x040fe200078e00ff */
[C---:B------:R-:W-:Y:S01]  /*2ee0*/  ISETP.GT.U32.AND P6, PT, R4.reuse, R130, PT ;  /* 0x000000820400720c */ /* 0x040fe20003fc4070 */
[----:B------:R-:W-:Y:S01]  /*2ef0*/  UIMAD UR12, UR18, 0x18, URZ ;  /* 0x00000018120c78a4 */ /* 0x000fe2000f8e023f */
[----:B------:R-:W-:Y:S01]  /*2f00*/  ISETP.GT.U32.AND P5, PT, R4, R128, PT ;  /* 0x000000800400720c */ /* 0x000fe20003fa4070 */
[----:B------:R-:W-:Y:S01]  /*2f10*/  IMAD.MOV R11, RZ, RZ, -R8 ;  /* 0x000000ffff0b7224 */ /* 0x000fe200078e0a08 */
[----:B------:R-:W-:Y:S01]  /*2f20*/  IABS R42, R13 ;  /* 0x0000000d002a7213 */ /* 0x000fe20000000000 */
[----:B------:R-:W-:Y:S01]  /*2f30*/  IMAD.MOV R9, RZ, RZ, -R9 ;  /* 0x000000ffff097224 */ /* 0x000fe200078e0a09 */
[C---:B------:R-:W-:Y:S01]  /*2f40*/  LOP3.LUT R47, R6.reuse, 0x10, RZ, 0xfc, !PT ;  /* 0x00000010062f7812 */ /* 0x040fe200078efcff */
[----:B------:R-:W-:Y:S01]  /*2f50*/  IMAD.HI.U32 R8, R5, R40, RZ ;  /* 0x0000002805087227 */ /* 0x000fe200078e00ff */
[----:B------:R-:W-:Y:S01]  /*2f60*/  LOP3.LUT R49, R6, 0x6, RZ, 0xfc, !PT ;  /* 0x0000000606317812 */ /* 0x000fe200078efcff */
[----:B------:R-:W-:Y:S01]  /*2f70*/  UIMAD UR13, UR18, 0x17, URZ ;  /* 0x00000017120d78a4 */ /* 0x000fe2000f8e023f */
[----:B------:R-:W-:Y:S01]  /*2f80*/  IABS R148, R47 ;  /* 0x0000002f00947213 */ /* 0x000fe20000000000 */
[----:B------:R-:W-:Y:S01]  /*2f90*/  IMAD R126, R4, R9, R126 ;  /* 0x00000009047e7224 */ /* 0x000fe200078e027e */
[----:B------:R-:W-:Y:S01]  /*2fa0*/  IABS R142, R49 ;  /* 0x00000031008e7213 */ /* 0x000fe20000000000 */
[----:B------:R-:W-:Y:S01]  /*2fb0*/  IMAD.MOV R9, RZ, RZ, -R8 ;  /* 0x000000ffff097224 */ /* 0x000fe200078e0a08 */
[----:B------:R-:W-:Y:S01]  /*2fc0*/  LOP3.LUT R51, R6, 0x4, RZ, 0xfc, !PT ;  /* 0x0000000406337812 */ /* 0x000fe200078efcff */
[----:B------:R-:W-:Y:S01]  /*2fd0*/  @!P1 IMAD.IADD R36, R36, 0x1, -R4 ;  /* 0x0000000124249824 */ /* 0x000fe200078e0a04 */
[C---:B------:R-:W-:Y:S01]  /*2fe0*/  ISETP.GT.U32.AND P1, PT, R4.reuse, R126, PT ;  /* 0x0000007e0400720c */ /* 0x040fe20003f24070 */
[----:B------:R-:W-:Y:S01]  /*2ff0*/  IMAD R40, R4, R9, R40 ;  /* 0x0000000904287224 */ /* 0x000fe200078e0228 */
[----:B------:R-:W-:Y:S01]  /*3000*/  IABS R140, R51 ;  /* 0x00000033008c7213 */ /* 0x000fe20000000000 */
[--C-:B------:R-:W-:Y:S01]  /*3010*/  @!P6 IMAD.IADD R130, R130, 0x1, -R4.reuse ;  /* 0x000000018282e824 */ /* 0x100fe200078e0a04 */
[----:B------:R-:W-:Y:S01]  /*3020*/  ISETP.GE.AND P6, PT, R10, RZ, PT ;  /* 0x000000ff0a00720c */ /* 0x000fe20003fc6270 */
[----:B------:R-:W-:Y:S01]  /*3030*/  @!P5 IMAD.IADD R128, R128, 0x1, -R4 ;  /* 0x000000018080d824 */ /* 0x000fe200078e0a04 */
[C---:B------:R-:W-:Y:S01]  /*3040*/  ISETP.GT.U32.AND P5, PT, R4.reuse, R40, PT ;  /* 0x000000280400720c */ /* 0x040fe20003fa4070 */
[----:B------:R-:W-:Y:S01]  /*3050*/  IMAD R38, R4, R11, R38 ;  /* 0x0000000b04267224 */ /* 0x000fe200078e0226 */
[----:B------:R-:W-:Y:S01]  /*3060*/  LOP3.LUT R10, R6, 0xe8, RZ, 0xfc, !PT ;  /* 0x000000e8060a7812 */ /* 0x000fe200078efcff */
[----:B------:R-:W-:Y:S01]  /*3070*/  @!P0 IMAD.MOV R130, RZ, RZ, -R130 ;  /* 0x000000ffff828224 */ /* 0x000fe200078e0a82 */
[----:B------:R-:W-:Y:S01]  /*3080*/  UIMAD UR16, UR18, 0x15, URZ ;  /* 0x00000015121078a4 */ /* 0x000fe2000f8e023f */
[----:B------:R-:W-:Y:S01]  /*3090*/  @!P4 IMAD.MOV R36, RZ, RZ, -R36 ;  /* 0x000000ffff24c224 */ /* 0x000fe200078e0a24 */
[----:B------:R-:W-:Y:S01]  /*30a0*/  IABS R124, R10 ;  /* 0x0000000a007c7213 */ /* 0x000fe20000000000 */
[----:B------:R-:W-:Y:S01]  /*30b0*/  @!P1 IMAD.IADD R126, R126, 0x1, -R4 ;  /* 0x000000017e7e9824 */ /* 0x000fe200078e0a04 */
[----:B------:R-:W-:Y:S01]  /*30c0*/  ISETP.GT.U32.AND P0, PT, R4, R38, PT ;  /* 0x000000260400720c */ /* 0x000fe20003f04070 */
[----:B------:R-:W-:Y:S01]  /*30d0*/  IMAD R23, R23, UR5, RZ ;  /* 0x0000000517177c24 */ /* 0x000fe2000f8e02ff */
[----:B------:R-:W-:Y:S01]  /*30e0*/  UIMAD UR20, UR18, 0x14, URZ ;  /* 0x00000014121478a4 */ /* 0x000fe2000f8e023f */
[----:B------:R-:W-:Y:S01]  /*30f0*/  IMAD.HI.U32 R8, R5, R124, RZ ;  /* 0x0000007c05087227 */ /* 0x000fe200078e00ff */
[----:B------:R-:W-:-:S02]  /*3100*/  UIMAD UR24, UR18, 0x13, URZ ;  /* 0x00000013121878a4 */ /* 0x000fc4000f8e023f */
[----:B------:R-:W-:Y:S01]  /*3110*/  UIMAD UR28, UR18, 0x12, URZ ;  /* 0x00000012121c78a4 */ /* 0x000fe2000f8e023f */
[----:B------:R-:W-:Y:S01]  /*3120*/  @!P5 IMAD.IADD R40, R40, 0x1, -R4 ;  /* 0x000000012828d824 */ /* 0x000fe200078e0a04 */
[C---:B------:R-:W-:Y:S01]  /*3130*/  ISETP.GT.U32.AND P5, PT, R4.reuse, R126, PT ;  /* 0x0000007e0400720c */ /* 0x040fe20003fa4070 */
[----:B------:R-:W-:Y:S01]  /*3140*/  IMAD.MOV R9, RZ, RZ, -R8 ;  /* 0x000000ffff097224 */ /* 0x000fe200078e0a08 */
[----:B------:R-:W-:Y:S01]  /*3150*/  UIMAD UR32, UR18, 0x11, URZ ;  /* 0x00000011122078a4 */ /* 0x000fe2000f8e023f */
[C---:B------:R-:W-:Y:S01]  /*3160*/  IMAD.HI.U32 R8, R5.reuse, R42, RZ ;  /* 0x0000002a05087227 */ /* 0x040fe200078e00ff */
[----:B------:R-:W-:Y:S01]  /*3170*/  ISETP.GT.U32.AND P4, PT, R4, R40, PT ;  /* 0x000000280400720c */ /* 0x000fe20003f84070 */
[----:B------:R-:W-:Y:S02]  /*3180*/  USHF.L.U32 UR36, UR18, 0x4, URZ ;  /* 0x0000000412247899 */ /* 0x000fe4000800063f */
[----:B------:R-:W-:Y:S01]  /*3190*/  @!P0 IMAD.IADD R38, R38, 0x1, -R4 ;  /* 0x0000000126268824 */ /* 0x000fe200078e0a04 */
[----:B------:R-:W-:Y:S01]  /*31a0*/  ISETP.GE.AND P0, PT, R12, RZ, PT ;  /* 0x000000ff0c00720c */ /* 0x000fe20003f06270 */
[----:B------:R-:W-:Y:S01]  /*31b0*/  IMAD R124, R4, R9, R124 ;  /* 0x00000009047c7224 */ /* 0x000fe200078e027c */
[----:B------:R-:W-:Y:S01]  /*31c0*/  LOP3.LUT R12, R6, 0xdc, RZ, 0xfc, !PT ;  /* 0x000000dc060c7812 */ /* 0x000fe200078efcff */
[----:B------:R-:W-:Y:S01]  /*31d0*/  IMAD.MOV R9, RZ, RZ, -R8 ;  /* 0x000000ffff097224 */ /* 0x000fe200078e0a08 */
[----:B------:R-:W-:Y:S01]  /*31e0*/  ISETP.GT.U32.AND P1, PT, R4, R38, PT ;  /* 0x000000260400720c */ /* 0x000fe20003f24070 */
[----:B------:R-:W-:Y:S01]  /*31f0*/  @!P5 IMAD.IADD R126, R126, 0x1, -R4 ;  /* 0x000000017e7ed824 */ /* 0x000fe200078e0a04 */
[----:B------:R-:W-:Y:S01]  /*3200*/  IABS R118, R12 ;  /* 0x0000000c00767213 */ /* 0x000fe20000000000 */
[C---:B------:R-:W-:Y:S01]  /*3210*/  IMAD R42, R4.reuse, R9, R42 ;  /* 0x00000009042a7224 */ /* 0x040fe200078e022a */
[----:B------:R-:W-:Y:S01]  /*3220*/  USHF.R.U32.HI UR40, URZ, 0x4, UR4 ;  /* 0x000000043f287899 */ /* 0x000fe20008011604 */
[----:B------:R-:W-:Y:S01]  /*3230*/  @!P6 IMAD.MOV R128, RZ, RZ, -R128 ;  /* 0x000000ffff80e224 */ /* 0x000fe200078e0a80 */
[C---:B------:R-:W-:Y:S01]  /*3240*/  ISETP.GT.U32.AND P6, PT, R4.reuse, R124, PT ;  /* 0x0000007c0400720c */ /* 0x040fe20003fc4070 */
[----:B------:R-:W-:Y:S01]  /*3250*/  IMAD.HI.U32 R8, R5, R122, RZ ;  /* 0x0000007a05087227 */ /* 0x000fe200078e00ff */
[----:B------:R-:W-:Y:S01]  /*3260*/  ISETP.GT.U32.AND P5, PT, R4, R42, PT ;  /* 0x0000002a0400720c */ /* 0x000fe20003fa4070 */
[----:B------:R-:W-:-:S02]  /*3270*/  USGXT.U32 UR40, UR40, 0xe ;  /* 0x0000000e2828789a */ /* 0x000fc40008000000 */
[----:B------:R-:W-:Y:S02]  /*3280*/  IMAD.MOV R11, RZ, RZ, -R8 ;  /* 0x000000ffff0b7224 */ /* 0x000fe400078e0a08 */
[----:B------:R-:W-:Y:S01]  /*3290*/  @!P1 IMAD.IADD R38, R38, 0x1, -R4 ;  /* 0x0000000126269824 */ /* 0x000fe200078e0a04 */
[----:B------:R-:W-:Y:S01]  /*32a0*/  ISETP.GE.AND P1, PT, R10, RZ, PT ;  /* 0x000000ff0a00720c */ /* 0x000fe20003f26270 */
[----:B------:R-:W-:Y:S01]  /*32b0*/  VIADD R8, R7, 0xde ;  /* 0x000000de07087836 */ /* 0x000fe20000000000 */
[----:B------:R-:W-:Y:S01]  /*32c0*/  LOP3.LUT R10, R6, 0xe0, RZ, 0xfc, !PT ;  /* 0x000000e0060a7812 */ /* 0x000fe200078efcff */
[----:B------:R-:W-:-:S03]  /*32d0*/  IMAD.HI.U32 R9, R5, R44, RZ ;  /* 0x0000002c05097227 */ /* 0x000fc600078e00ff */
[----:B------:R-:W-:Y:S01]  /*32e0*/  IABS R120, R10 ;  /* 0x0000000a00787213 */ /* 0x000fe20000000000 */
[----:B------:R-:W-:Y:S01]  /*32f0*/  @!P5 IMAD.IADD R42, R42, 0x1, -R4 ;  /* 0x000000012a2ad824 */ /* 0x000fe200078e0a04 */
[----:B------:R-:W-:Y:S01]  /*3300*/  IABS R46, R8 ;  /* 0x00000008002e7213 */ /* 0x000fe20000000000 */
[----:B------:R-:W-:Y:S02]  /*3310*/  IMAD R122, R4, R11, R122 ;  /* 0x0000000b047a7224 */ /* 0x000fe400078e027a */
[----:B------:R-:W-:Y:S01]  /*3320*/  @!P6 IMAD.IADD R124, R124, 0x1, -R4 ;  /* 0x000000017c7ce824 */ /* 0x000fe200078e0a04 */
[----:B------:R-:W-:Y:S01]  /*3330*/  ISETP.GE.AND P6, PT, R8, RZ, PT ;  /* 0x000000ff0800720c */ /* 0x000fe20003fc6270 */
[----:B------:R-:W-:Y:S01]  /*3340*/  IMAD.MOV R9, RZ, RZ, -R9 ;  /* 0x000000ffff097224 */ /* 0x000fe200078e0a09 */
[----:B------:R-:W-:Y:S01]  /*3350*/  ISETP.GT.U32.AND P5, PT, R4, R42, PT ;  /* 0x0000002a0400720c */ /* 0x000fe20003fa4070 */
[----:B------:R-:W-:-:S04]  /*3360*/  IMAD.HI.U32 R8, R5, R120, RZ ;  /* 0x0000007805087227 */ /* 0x000fc800078e00ff */
[----:B------:R-:W-:Y:S01]  /*3370*/  @!P3 IMAD.MOV R126, RZ, RZ, -R126 ;  /* 0x000000ffff7eb224 */ /* 0x000fe200078e0a7e */
[C---:B------:R-:W-:Y:S01]  /*3380*/  ISETP.GT.U32.AND P3, PT, R4.reuse, R122, PT ;  /* 0x0000007a0400720c */ /* 0x040fe20003f64070 */
[----:B------:R-:W-:Y:S02]  /*3390*/  IMAD R44, R4, R9, R44 ;  /* 0x00000009042c7224 */ /* 0x000fe400078e022c */
[----:B------:R-:W-:Y:S02]  /*33a0*/  IMAD.MOV R9, RZ, RZ, -R8 ;  /* 0x000000ffff097224 */ /* 0x000fe400078e0a08 */
[----:B------:R-:W-:Y:S01]  /*33b0*/  @!P4 IMAD.IADD R40, R40, 0x1, -R4 ;  /* 0x000000012828c824 */ /* 0x000fe200078e0a04 */
[----:B------:R-:W-:Y:S01]  /*33c0*/  ISETP.GE.AND P4, PT, R13, RZ, PT ;  /* 0x000000ff0d00720c */ /* 0x000fe20003f86270 */
[----:B------:R-:W-:Y:S01]  /*33d0*/  IMAD R120, R4, R9, R120 ;  /* 0x0000000904787224 */ /* 0x000fe200078e0278 */
[----:B------:R-:W-:Y:S01]  /*33e0*/  LOP3.LUT R13, R6, 0xda, RZ, 0xfc, !PT ;  /* 0x000000da060d7812 */ /* 0x000fe200078efcff */
[----:B------:R-:W-:Y:S01]  /*33f0*/  @!P2 IMAD.MOV R38, RZ, RZ, -R38 ;  /* 0x000000ffff26a224 */ /* 0x000fe200078e0a26 */
[----:B------:R-:W-:Y:S01]  /*3400*/  ISETP.GT.U32.AND P2, PT, R4, R124, PT ;  /* 0x0000007c0400720c */ /* 0x000fe20003f44070 */
[----:B------:R-:W-:Y:S01]  /*3410*/  @!P5 IMAD.IADD R42, R42, 0x1, -R4 ;  /* 0x000000012a2ad824 */ /* 0x000fe200078e0a04 */
[C---:B------:R-:W-:Y:S01]  /*3420*/  ISETP.GT.U32.AND P5, PT, R4.reuse, R120, PT ;  /* 0x000000780400720c */ /* 0x040fe20003fa4070 */
[----:B------:R-:W-:Y:S01]  /*3430*/  @!P0 IMAD.MOV R40, RZ, RZ, -R40 ;  /* 0x000000ffff288224 */ /* 0x000fe200078e0a28 */
[----:B------:R-:W-:Y:S01]  /*3440*/  ISETP.GT.U32.AND P0, PT, R4, R44, PT ;  /* 0x0000002c0400720c */ /* 0x000fe20003f04070 */
[----:B------:R-:W-:Y:S01]  /*3450*/  @!P3 IMAD.IADD R122, R122, 0x1, -R4 ;  /* 0x000000017a7ab824 */ /* 0x000fe200078e0a04 */
[----:B------:R-:W-:Y:S01]  /*3460*/  IABS R48, R13 ;  /* 0x0000000d00307213 */ /* 0x000fe20000000000 */
[----:B------:R-:W-:-:S03]  /*3470*/  IMAD.HI.U32 R8, R5, R46, RZ ;  /* 0x0000002e05087227 */ /* 0x000fc600078e00ff */
[----:B------:R-:W-:Y:S01]  /*3480*/  ISETP.GT.U32.AND P3, PT, R4, R122, PT ;  /* 0x0000007a0400720c */ /* 0x000fe20003f64070 */
[----:B------:R-:W-:Y:S02]  /*3490*/  IMAD.MOV R11, RZ, RZ, -R8 ;  /* 0x000000ffff0b7224 */ /* 0x000fe400078e0a08 */
[--C-:B------:R-:W-:Y:S01]  /*34a0*/  @!P2 IMAD.IADD R124, R124, 0x1, -R4.reuse ;  /* 0x000000017c7ca824 */ /* 0x100fe200078e0a04 */
[----:B------:R-:W-:Y:S01]  /*34b0*/  ISETP.GE.AND P2, PT, R14, RZ, PT ;  /* 0x000000ff0e00720c */ /* 0x000fe20003f46270 */
[--C-:B------:R-:W-:Y:S01]  /*34c0*/  @!P5 IMAD.IADD R120, R120, 0x1, -R4.reuse ;  /* 0x000000017878d824 */ /* 0x100fe200078e0a04 */
[----:B------:R-:W-:Y:S01]  /*34d0*/  LOP3.LUT R14, R6, 0xd0, RZ, 0xfc, !PT ;  /* 0x000000d0060e7812 */ /* 0x000fe200078efcff */
[----:B------:R-:W-:Y:S01]  /*34e0*/  @!P0 IMAD.IADD R44, R44, 0x1, -R4 ;  /* 0x000000012c2c8824 */ /* 0x000fe200078e0a04 */
[----:B------:R-:W-:Y:S01]  /*34f0*/  ISETP.GE.AND P0, PT, R15, RZ, PT ;  /* 0x000000ff0f00720c */ /* 0x000fe20003f06270 */
[C---:B------:R-:W-:Y:S01]  /*3500*/  IMAD R46, R4.reuse, R11, R46 ;  /* 0x0000000b042e7224 */ /* 0x040fe200078e022e */
[----:B------:R-:W-:Y:S01]  /*3510*/  IABS R112, R14 ;  /* 0x0000000e00707213 */ /* 0x000fe20000000000 */
[----:B------:R-:W-:Y:S01]  /*3520*/  @!P1 IMAD.MOV R124, RZ, RZ, -R124 ;  /* 0x000000ffff7c9224 */ /* 0x000fe200078e0a7c */
[C---:B------:R-:W-:Y:S01]  /*3530*/  ISETP.GT.U32.AND P1, PT, R4.reuse, R120, PT ;  /* 0x000000780400720c */ /* 0x040fe20003f24070 */
[----:B------:R-:W-:Y:S01]  /*3540*/  IMAD.HI.U32 R9, R5, R118, RZ ;  /* 0x0000007605097227 */ /* 0x000fe200078e00ff */
[----:B------:R-:W-:-:S02]  /*3550*/  ISETP.GT.U32.AND P5, PT, R4, R44, PT ;  /* 0x0000002c0400720c */ /* 0x000fc40003fa4070 */
[----:B------:R-:W-:Y:S01]  /*3560*/  LOP3.LUT R15, R6, 0xcc, RZ, 0xfc, !PT ;  /* 0x000000cc060f7812 */ /* 0x000fe200078efcff */
[----:B------:R-:W-:Y:S01]  /*3570*/  @!P3 IMAD.IADD R122, R122, 0x1, -R4 ;  /* 0x000000017a7ab824 */ /* 0x000fe200078e0a04 */
[----:B------:R-:W-:Y:S01]  /*3580*/  ISETP.GT.U32.AND P3, PT, R4, R46, PT ;  /* 0x0000002e0400720c */ /* 0x000fe20003f64070 */
[----:B------:R-:W-:Y:S01]  /*3590*/  @!P4 IMAD.MOV R42, RZ, RZ, -R42 ;  /* 0x000000ffff2ac224 */ /* 0x000fe200078e0a2a */
[----:B------:R-:W-:Y:S01]  /*35a0*/  ISETP.GE.AND P4, PT, R10, RZ, PT ;  /* 0x000000ff0a00720c */ /* 0x000fe20003f86270 */
[----:B------:R-:W-:Y:S01]  /*35b0*/  IMAD.MOV R9, RZ, RZ, -R9 ;  /* 0x000000ffff097224 */ /* 0x000fe200078e0a09 */
[----:B------:R-:W-:Y:S01]  /*35c0*/  LOP3.LUT R10, R6, 0xd4, RZ, 0xfc, !PT ;  /* 0x000000d4060a7812 */ /* 0x000fe200078efcff */
[----:B------:R-:W-:Y:S01]  /*35d0*/  IMAD.HI.U32 R8, R5, R48, RZ ;  /* 0x0000003005087227 */ /* 0x000fe200078e00ff */
[----:B------:R-:W-:Y:S02]  /*35e0*/  IABS R110, R15 ;  /* 0x0000000f006e7213 */ /* 0x000fe40000000000 */
[----:B------:R-:W-:Y:S01]  /*35f0*/  IABS R114, R10 ;  /* 0x0000000a00727213 */ /* 0x000fe20000000000 */
[----:B------:R-:W-:-:S02]  /*3600*/  IMAD R118, R4, R9, R118 ;  /* 0x0000000904767224 */ /* 0x000fc400078e0276 */
[----:B------:R-:W-:Y:S01]  /*3610*/  IMAD.MOV R9, RZ, RZ, -R8 ;  /* 0x000000ffff097224 */ /* 0x000fe200078e0a08 */
[----:B------:R-:W-:Y:S01]  /*3620*/  LOP3.LUT R8, R6, 0xd8, RZ, 0xfc, !PT ;  /* 0x000000d806087812 */ /* 0x000fe200078efcff */
[----:B------:R-:W-:Y:S01]  /*3630*/  @!P1 IMAD.IADD R120, R120, 0x1, -R4 ;  /* 0x0000000178789824 */ /* 0x000fe200078e0a04 */
[----:B------:R-:W-:Y:S01]  /*3640*/  ISETP.GE.AND P1, PT, R13, RZ, PT ;  /* 0x000000ff0d00720c */ /* 0x000fe20003f26270 */
[----:B------:R-:W-:Y:S01]  /*3650*/  IMAD R48, R4, R9, R48 ;  /* 0x0000000904307224 */ /* 0x000fe200078e0230 */
[----:B------:R-:W-:Y:S01]  /*3660*/  IABS R116, R8 ;  /* 0x0000000800747213 */ /* 0x000fe20000000000 */
[--C-:B------:R-:W-:Y:S01]  /*3670*/  @!P5 IMAD.IADD R44, R44, 0x1, -R4.reuse ;  /* 0x000000012c2cd824 */ /* 0x100fe200078e0a04 */
[----:B------:R-:W-:Y:S01]  /*3680*/  LOP3.LUT R9, R6, 0xd6, RZ, 0xfc, !PT ;  /* 0x000000d606097812 */ /* 0x000fe200078efcff */
[----:B------:R-:W-:Y:S01]  /*3690*/  @!P3 IMAD.IADD R46, R46, 0x1, -R4 ;  /* 0x000000012e2eb824 */ /* 0x000fe200078e0a04 */
[----:B------:R-:W-:Y:S01]  /*36a0*/  ISETP.GE.AND P3, PT, R8, RZ, PT ;  /* 0x000000ff0800720c */ /* 0x000fe20003f66270 */
[----:B------:R-:W-:Y:S01]  /*36b0*/  @!P4 IMAD.MOV R120, RZ, RZ, -R120 ;  /* 0x000000ffff78c224 */ /* 0x000fe200078e0a78 */
[C---:B------:R-:W-:Y:S01]  /*36c0*/  ISETP.GT.U32.AND P4, PT, R4.reuse, R48, PT ;  /* 0x000000300400720c */ /* 0x040fe20003f84070 */
[----:B------:R-:W-:Y:S01]  /*36d0*/  @!P0 IMAD.MOV R44, RZ, RZ, -R44 ;  /* 0x000000ffff2c8224 */ /* 0x000fe200078e0a2c */
[----:B------:R-:W-:Y:S01]  /*36e0*/  ISETP.GT.U32.AND P0, PT, R4, R46, PT ;  /* 0x0000002e0400720c */ /* 0x000fe20003f04070 */
[----:B------:R-:W-:Y:S01]  /*36f0*/  IMAD.HI.U32 R8, R5, R116, RZ ;  /* 0x0000007405087227 */ /* 0x000fe200078e00ff */
[----:B------:R-:W-:-:S02]  /*3700*/  IABS R50, R9 ;  /* 0x0000000900327213 */ /* 0x000fc40000000000 */
[----:B------:R-:W-:Y:S01]  /*3710*/  ISETP.GE.AND P5, PT, R12, RZ, PT ;  /* 0x000000ff0c00720c */ /* 0x000fe20003fa6270 */
[----:B------:R-:W-:Y:S01]  /*3720*/  @!P2 IMAD.MOV R122, RZ, RZ, -R122 ;  /* 0x000000ffff7aa224 */ /* 0x000fe200078e0a7a */
[----:B------:R-:W-:Y:S01]  /*3730*/  ISETP.GT.U32.AND P2, PT, R4, R118, PT ;  /* 0x000000760400720c */ /* 0x000fe20003f44070 */
[----:B------:R-:W-:Y:S01]  /*3740*/  IMAD.MOV R11, RZ, RZ, -R8 ;  /* 0x000000ffff0b7224 */ /* 0x000fe200078e0a08 */
[----:B------:R-:W-:Y:S01]  /*3750*/  LOP3.LUT R12, R6, 0xd2, RZ, 0xfc, !PT ;  /* 0x000000d2060c7812 */ /* 0x000fe200078efcff */
[----:B------:R-:W-:-:S03]  /*3760*/  IMAD.HI.U32 R8, R5, R114, RZ ;  /* 0x0000007205087227 */ /* 0x000fc600078e00ff */
[----:B------:R-:W-:Y:S01]  /*3770*/  IABS R52, R12 ;  /* 0x0000000c00347213 */ /* 0x000fe20000000000 */
[--C-:B------:R-:W-:Y:S02]  /*3780*/  @!P4 IMAD.IADD R48, R48, 0x1, -R4.reuse ;  /* 0x000000013030c824 */ /* 0x100fe400078e0a04 */
[----:B------:R-:W-:Y:S01]  /*3790*/  @!P0 IMAD.IADD R46, R46, 0x1, -R4 ;  /* 0x000000012e2e8824 */ /* 0x000fe200078e0a04 */
[----:B------:R-:W-:Y:S01]  /*37a0*/  ISETP.GE.AND P0, PT, R9, RZ, PT ;  /* 0x000000ff0900720c */ /* 0x000fe20003f06270 */
[C---:B------:R-:W-:Y:S01]  /*37b0*/  IMAD R116, R4.reuse, R11, R116 ;  /* 0x0000000b04747224 */ /* 0x040fe200078e0274 */
[----:B------:R-:W-:Y:S01]  /*37c0*/  ISETP.GT.U32.AND P4, PT, R4, R48, PT ;  /* 0x000000300400720c */ /* 0x000fe20003f84070 */
[----:B------:R-:W-:-:S04]  /*37d0*/  IMAD.HI.U32 R9, R5, R50, RZ ;  /* 0x0000003205097227 */ /* 0x000fc800078e00ff */
[----:B------:R-:W-:Y:S01]  /*37e0*/  @!P6 IMAD.MOV R46, RZ, RZ, -R46 ;  /* 0x000000ffff2ee224 */ /* 0x000fe200078e0a2e */
[----:B------:R-:W-:Y:S01]  /*37f0*/  ISETP.GT.U32.AND P6, PT, R4, R116, PT ;  /* 0x000000740400720c */ /* 0x000fe20003fc4070 */
[----:B------:R-:W-:Y:S02]  /*3800*/  IMAD.MOV R9, RZ, RZ, -R9 ;  /* 0x000000ffff097224 */ /* 0x000fe400078e0a09 */
[----:B------:R-:W-:Y:S02]  /*3810*/  @!P2 IMAD.IADD R118, R118, 0x1, -R4 ;  /* 0x000000017676a824 */ /* 0x000fe400078e0a04 */
[C---:B------:R-:W-:Y:S02]  /*3820*/  IMAD R50, R4.reuse, R9, R50 ;  /* 0x0000000904327224 */ /* 0x040fe400078e0232 */
[----:B------:R-:W-:Y:S01]  /*3830*/  IMAD.MOV R11, RZ, RZ, -R8 ;  /* 0x000000ffff0b7224 */ /* 0x000fe200078e0a08 */
[----:B------:R-:W-:Y:S01]  /*3840*/  ISETP.GT.U32.AND P2, PT, R4, R118, PT ;  /* 0x000000760400720c */ /* 0x000fe20003f44070 */
[----:B------:R-:W-:Y:S01]  /*3850*/  @!P4 IMAD.IADD R48, R48, 0x1, -R4 ;  /* 0x000000013030c824 */ /* 0x000fe200078e0a04 */
[C---:B------:R-:W-:Y:S01]  /*3860*/  ISETP.GT.U32.AND P4, PT, R4.reuse, R50, PT ;  /* 0x000000320400720c */ /* 0x040fe20003f84070 */
[----:B------:R-:W-:-:S02]  /*3870*/  IMAD R114, R4, R11, R114 ;  /* 0x0000000b04727224 */ /* 0x000fc400078e0272 */
[----:B------:R-:W-:Y:S02]  /*3880*/  @!P6 IMAD.IADD R116, R116, 0x1, -R4 ;  /* 0x000000017474e824 */ /* 0x000fe400078e0a04 */
[----:B------:R-:W-:Y:S01]  /*3890*/  IMAD.HI.U32 R9, R5, R52, RZ ;  /* 0x0000003405097227 */ /* 0x000fe200078e00ff */
[----:B------:R-:W-:-:S03]  /*38a0*/  ISETP.GT.U32.AND P6, PT, R4, R114, PT ;  /* 0x000000720400720c */ /* 0x000fc60003fc4070 */
[----:B------:R-:W-:Y:S02]  /*38b0*/  @!P1 IMAD.MOV R48, RZ, RZ, -R48 ;  /* 0x000000ffff309224 */ /* 0x000fe400078e0a30 */
[--C-:B------:R-:W-:Y:S01]  /*38c0*/  @!P2 IMAD.IADD R118, R118, 0x1, -R4.reuse ;  /* 0x000000017676a824 */ /* 0x100fe200078e0a04 */
[----:B------:R-:W-:Y:S01]  /*38d0*/  ISETP.GE.AND P2, PT, R10, RZ, PT ;  /* 0x000000ff0a00720c */ /* 0x000fe20003f46270 */
[----:B------:R-:W-:Y:S02]  /*38e0*/  VIADD R10, R7, 0xce ;  /* 0x000000ce070a7836 */ /* 0x000fe40000000000 */
[--C-:B------:R-:W-:Y:S01]  /*38f0*/  @!P4 IMAD.IADD R50, R50, 0x1, -R4.reuse ;  /* 0x000000013232c824 */ /* 0x100fe200078e0a04 */
[----:B------:R-:W-:Y:S01]  /*3900*/  ISETP.GT.U32.AND P4, PT, R4, R116, PT ;  /* 0x000000740400720c */ /* 0x000fe20003f84070 */
[----:B------:R-:W-:Y:S01]  /*3910*/  IMAD.MOV R9, RZ, RZ, -R9 ;  /* 0x000000ffff097224 */ /* 0x000fe200078e0a09 */
[----:B------:R-:W-:Y:S01]  /*3920*/  IABS R54, R10 ;  /* 0x0000000a00367213 */ /* 0x000fe20000000000 */
[----:B------:R-:W-:Y:S01]  /*3930*/  @!P6 IMAD.IADD R114, R114, 0x1, -R4 ;  /* 0x000000017272e824 */ /* 0x000fe200078e0a04 */
[----:B------:R-:W-:Y:S01]  /*3940*/  ISETP.GT.U32.AND P1, PT, R4, R50, PT ;  /* 0x000000320400720c */ /* 0x000fe20003f24070 */
[----:B------:R-:W-:-:S03]  /*3950*/  IMAD.HI.U32 R8, R5, R112, RZ ;  /* 0x0000007005087227 */ /* 0x000fc600078e00ff */
[C---:B------:R-:W-:Y:S01]  /*3960*/  ISETP.GT.U32.AND P6, PT, R4.reuse, R114, PT ;  /* 0x000000720400720c */ /* 0x040fe20003fc4070 */
[----:B------:R-:W-:Y:S02]  /*3970*/  IMAD R52, R4, R9, R52 ;  /* 0x0000000904347224 */ /* 0x000fe400078e0234 */
[----:B------:R-:W-:-:S04]  /*3980*/  IMAD.HI.U32 R9, R5, R54, RZ ;  /* 0x0000003605097227 */ /* 0x000fc800078e00ff */
[----:B------:R-:W-:Y:S02]  /*3990*/  IMAD.MOV R11, RZ, RZ, -R8 ;  /* 0x000000ffff0b7224 */ /* 0x000fe400078e0a08 */
[----:B------:R-:W-:Y:S02]  /*39a0*/  IMAD.MOV R9, RZ, RZ, -R9 ;  /* 0x000000ffff097224 */ /* 0x000fe400078e0a09 */
[C---:B------:R-:W-:Y:S02]  /*39b0*/  IMAD R112, R4.reuse, R11, R112 ;  /* 0x0000000b04707224 */ /* 0x040fe400078e0270 */
[----:B------:R-:W-:Y:S02]  /*39c0*/  IMAD R54, R4, R9, R54 ;  /* 0x0000000904367224 */ /* 0x000fe400078e0236 */
[--C-:B------:R-:W-:Y:S01]  /*39d0*/  @!P1 IMAD.IADD R50, R50, 0x1, -R4.reuse ;  /* 0x0000000132329824 */ /* 0x100fe200078e0a04 */
[----:B------:R-:W-:Y:S01]  /*39e0*/  ISETP.GT.U32.AND P1, PT, R4, R112, PT ;  /* 0x000000700400720c */ /* 0x000fe20003f24070 */
[----:B------:R-:W-:Y:S01]  /*39f0*/  @!P6 IMAD.IADD R114, R114, 0x1, -R4 ;  /* 0x000000017272e824 */ /* 0x000fe200078e0a04 */
[----:B------:R-:W-:Y:S01]  /*3a00*/  ISETP.GT.U32.AND P6, PT, R4, R54, PT ;  /* 0x000000360400720c */ /* 0x000fe20003fc4070 */
[----:B------:R-:W-:-:S04]  /*3a10*/  IMAD.HI.U32 R9, R5, R56, RZ ;  /* 0x0000003805097227 */ /* 0x000fc800078e00ff */
[----:B------:R-:W-:Y:S01]  /*3a20*/  @!P5 IMAD.MOV R118, RZ, RZ, -R118 ;  /* 0x000000ffff76d224 */ /* 0x000fe200078e0a76 */
[----:B------:R-:W-:Y:S01]  /*3a30*/  ISETP.GE.AND P5, PT, R10, RZ, PT ;  /* 0x000000ff0a00720c */ /* 0x000fe20003fa6270 */
[----:B------:R-:W-:-:S04]  /*3a40*/  IMAD.HI.U32 R10, R5, R108, RZ ;  /* 0x0000006c050a7227 */ /* 0x000fc800078e00ff */
[--C-:B------:R-:W-:Y:S02]  /*3a50*/  @!P1 IMAD.IADD R112, R112, 0x1, -R4.reuse ;  /* 0x0000000170709824 */ /* 0x100fe400078e0a04 */
[--C-:B------:R-:W-:Y:S02]  /*3a60*/  @!P6 IMAD.IADD R54, R54, 0x1, -R4.reuse ;  /* 0x000000013636e824 */ /* 0x100fe400078e0a04 */
[----:B------:R-:W-:Y:S01]  /*3a70*/  IMAD.MOV R9, RZ, RZ, -R9 ;  /* 0x000000ffff097224 */ /* 0x000fe200078e0a09 */
[----:B------:R-:W-:Y:S01]  /*3a80*/  ISETP.GT.U32.AND P6, PT, R4, R112, PT ;  /* 0x000000700400720c */ /* 0x000fe20003fc4070 */
[----:B------:R-:W-:Y:S01]  /*3a90*/  @!P4 IMAD.IADD R116, R116, 0x1, -R4 ;  /* 0x000000017474c824 */ /* 0x000fe200078e0a04 */
[----:B------:R-:W-:Y:S01]  /*3aa0*/  ISETP.GT.U32.AND P4, PT, R4, R52, PT ;  /* 0x000000340400720c */ /* 0x000fe20003f84070 */
[----:B------:R-:W-:Y:S01]  /*3ab0*/  IMAD.MOV R13, RZ, RZ, -R10 ;  /* 0x000000ffff0d7224 */ /* 0x000fe200078e0a0a */
[----:B------:R-:W-:Y:S01]  /*3ac0*/  LOP3.LUT R10, R6, 0xc6, RZ, 0xfc, !PT ;  /* 0x000000c6060a7812 */ /* 0x000fe200078efcff */
[----:B------:R-:W-:-:S02]  /*3ad0*/  IMAD R56, R4, R9, R56 ;  /* 0x0000000904387224 */ /* 0x000fc400078e0238 */
[C---:B------:R-:W-:Y:S01]  /*3ae0*/  IMAD R108, R4.reuse, R13, R108 ;  /* 0x0000000d046c7224 */ /* 0x040fe200078e026c */
[----:B------:R-:W-:Y:S01]  /*3af0*/  IABS R58, R10 ;  /* 0x0000000a003a7213 */ /* 0x000fe20000000000 */
[----:B------:R-:W-:Y:S01]  /*3b00*/  @!P2 IMAD.MOV R114, RZ, RZ, -R114 ;  /* 0x000000ffff72a224 */ /* 0x000fe200078e0a72 */
[----:B------:R-:W-:Y:S01]  /*3b10*/  ISETP.GT.U32.AND P2, PT, R4, R56, PT ;  /* 0x000000380400720c */ /* 0x000fe20003f44070 */
[----:B------:R-:W-:Y:S01]  /*3b20*/  IMAD.HI.U32 R8, R5, R110, RZ ;  /* 0x0000006e05087227 */ /* 0x000fe200078e00ff */
[----:B------:R-:W-:-:S03]  /*3b30*/  LOP3.LUT R13, R6, 0xc0, RZ, 0xfc, !PT ;  /* 0x000000c0060d7812 */ /* 0x000fc600078efcff */
[--C-:B------:R-:W-:Y:S01]  /*3b40*/  @!P6 IMAD.IADD R112, R112, 0x1, -R4.reuse ;  /* 0x000000017070e824 */ /* 0x100fe200078e0a04 */
[----:B------:R-:W-:Y:S01]  /*3b50*/  ISETP.GT.U32.AND P6, PT, R4, R108, PT ;  /* 0x0000006c0400720c */ /* 0x000fe20003fc4070 */
[----:B------:R-:W-:Y:S01]  /*3b60*/  @!P4 IMAD.IADD R52, R52, 0x1, -R4 ;  /* 0x000000013434c824 */ /* 0x000fe200078e0a04 */
[----:B------:R-:W-:Y:S01]  /*3b70*/  ISETP.GE.AND P4, PT, R12, RZ, PT ;  /* 0x000000ff0c00720c */ /* 0x000fe20003f86270 */
[----:B------:R-:W-:Y:S01]  /*3b80*/  IMAD.MOV R11, RZ, RZ, -R8 ;  /* 0x000000ffff0b7224 */ /* 0x000fe200078e0a08 */
[----:B------:R-:W-:Y:S01]  /*3b90*/  LOP3.LUT R12, R6, 0xc4, RZ, 0xfc, !PT ;  /* 0x000000c4060c7812 */ /* 0x000fe200078efcff */
[----:B------:R-:W-:Y:S01]  /*3ba0*/  @!P3 IMAD.MOV R116, RZ, RZ, -R116 ;  /* 0x000000ffff74b224 */ /* 0x000fe200078e0a74 */
[----:B------:R-:W-:Y:S01]  /*3bb0*/  ISETP.GT.U32.AND P1, PT, R4, R52, PT ;  /* 0x000000340400720c */ /* 0x000fe20003f24070 */
[----:B------:R-:W-:Y:S01]  /*3bc0*/  @!P2 IMAD.IADD R56, R56, 0x1, -R4 ;  /* 0x000000013838a824 */ /* 0x000fe200078e0a04 */
[----:B------:R-:W-:Y:S01]  /*3bd0*/  IABS R106, R12 ;  /* 0x0000000c006a7213 */ /* 0x000fe20000000000 */
[C---:B------:R-:W-:Y:S01]  /*3be0*/  IMAD R110, R4.reuse, R11, R110 ;  /* 0x0000000b046e7224 */ /* 0x040fe200078e026e */
[----:B------:R-:W-:Y:S01]  /*3bf0*/  ISETP.GT.U32.AND P3, PT, R4, R54, PT ;  /* 0x000000360400720c */ /* 0x000fe20003f64070 */
[----:B------:R-:W-:Y:S01]  /*3c00*/  @!P0 IMAD.MOV R50, RZ, RZ, -R50 ;  /* 0x000000ffff328224 */ /* 0x000fe200078e0a32 */
[----:B------:R-:W-:Y:S01]  /*3c10*/  IABS R104, R13 ;  /* 0x0000000d00687213 */ /* 0x000fe20000000000 */
[----:B------:R-:W-:Y:S01]  /*3c20*/  @!P6 IMAD.IADD R108, R108, 0x1, -R4 ;  /* 0x000000016c6ce824 */ /* 0x000fe200078e0a04 */
[C---:B------:R-:W-:Y:S01]  /*3c30*/  ISETP.GT.U32.AND P6, PT, R4.reuse, R56, PT ;  /* 0x000000380400720c */ /* 0x040fe20003fc4070 */
[----:B------:R-:W-:Y:S01]  /*3c40*/  IMAD.HI.U32 R9, R5, R106, RZ ;  /* 0x0000006a05097227 */ /* 0x000fe200078e00ff */
[----:B------:R-:W-:-:S02]  /*3c50*/  ISETP.GT.U32.AND P0, PT, R4, R110, PT ;  /* 0x0000006e0400720c */ /* 0x000fc40003f04070 */
[----:B------:R-:W-:Y:S01]  /*3c60*/  ISETP.GE.AND P2, PT, R18, RZ, PT ;  /* 0x000000ff1200720c */ /* 0x000fe20003f46270 */
[----:B------:R-:W-:Y:S02]  /*3c70*/  IMAD.MOV R9, RZ, RZ, -R9 ;  /* 0x000000ffff097224 */ /* 0x000fe400078e0a09 */
[----:B------:R-:W-:-:S04]  /*3c80*/  IMAD.HI.U32 R8, R5, R58, RZ ;  /* 0x0000003a05087227 */ /* 0x000fc800078e00ff */
[----:B------:R-:W-:Y:S02]  /*3c90*/  IMAD R106, R4, R9, R106 ;  /* 0x00000009046a7224 */ /* 0x000fe400078e026a */
[----:B------:R-:W-:Y:S02]  /*3ca0*/  @!P6 IMAD.IADD R56, R56, 0x1, -R4 ;  /* 0x000000013838e824 */ /* 0x000fe400078e0a04 */
[----:B------:R-:W-:Y:S01]  /*3cb0*/  IMAD.MOV R11, RZ, RZ, -R8 ;  /* 0x000000ffff0b7224 */ /* 0x000fe200078e0a08 */
[----:B------:R-:W-:Y:S01]  /*3cc0*/  ISETP.GT.U32.AND P6, PT, R4, R106, PT ;  /* 0x0000006a0400720c */ /* 0x000fe20003fc4070 */
[--C-:B------:R-:W-:Y:S01]  /*3cd0*/  @!P1 IMAD.IADD R52, R52, 0x1, -R4.reuse ;  /* 0x0000000134349824 */ /* 0x100fe200078e0a04 */
[----:B------:R-:W-:Y:S01]  /*3ce0*/  ISETP.GE.AND P1, PT, R14, RZ, PT ;  /* 0x000000ff0e00720c */ /* 0x000fe20003f26270 */
[--C-:B------:R-:W-:Y:S01]  /*3cf0*/  @!P3 IMAD.IADD R54, R54, 0x1, -R4.reuse ;  /* 0x000000013636b824 */ /* 0x100fe200078e0a04 */
[----:B------:R-:W-:Y:S01]  /*3d00*/  ISETP.GE.AND P3, PT, R15, RZ, PT ;  /* 0x000000ff0f00720c */ /* 0x000fe20003f66270 */
[----:B------:R-:W-:Y:S01]  /*3d10*/  @!P0 IMAD.IADD R110, R110, 0x1, -R4 ;  /* 0x000000016e6e8824 */ /* 0x000fe200078e0a04 */
[----:B------:R-:W-:Y:S01]  /*3d20*/  ISETP.GE.AND P0, PT, R17, RZ, PT ;  /* 0x000000ff1100720c */ /* 0x000fe20003f06270 */
[----:B------:R-:W-:Y:S01]  /*3d30*/  IMAD R58, R4, R11, R58 ;  /* 0x0000000b043a7224 */ /* 0x000fe200078e023a */
[----:B------:R-:W-:Y:S01]  /*3d40*/  LOP3.LUT R11, R6, 0xc2, RZ, 0xfc, !PT ;  /* 0x000000c2060b7812 */ /* 0x000fe200078efcff */
[----:B------:R-:W-:Y:S01]  /*3d50*/  @!P4 IMAD.MOV R52, RZ, RZ, -R52 ;  /* 0x000000ffff34c224 */ /* 0x000fe200078e0a34 */
[----:B------:R-:W-:Y:S01]  /*3d60*/  ISETP.GT.U32.AND P4, PT, R4, R110, PT ;  /* 0x0000006e0400720c */ /* 0x000fe20003f84070 */
[----:B------:R-:W-:Y:S01]  /*3d70*/  @!P5 IMAD.MOV R54, RZ, RZ, -R54 ;  /* 0x000000ffff36d224 */ /* 0x000fe200078e0a36 */
[----:B------:R-:W-:Y:S01]  /*3d80*/  IABS R60, R11 ;  /* 0x0000000b003c7213 */ /* 0x000fe20000000000 */
[----:B------:R-:W-:Y:S01]  /*3d90*/  @!P6 IMAD.IADD R106, R106, 0x1, -R4 ;  /* 0x000000016a6ae824 */ /* 0x000fe200078e0a04 */
[C---:B------:R-:W-:Y:S01]  /*3da0*/  ISETP.GT.U32.AND P5, PT, R4.reuse, R58, PT ;  /* 0x0000003a0400720c */ /* 0x040fe20003fa4070 */
[----:B------:R-:W-:Y:S01]  /*3db0*/  @!P1 IMAD.MOV R112, RZ, RZ, -R112 ;  /* 0x000000ffff709224 */ /* 0x000fe200078e0a70 */
[C---:B------:R-:W-:Y:S01]  /*3dc0*/  ISETP.GT.U32.AND P1, PT, R4.reuse, R108, PT ;  /* 0x0000006c0400720c */ /* 0x040fe20003f24070 */
[----:B------:R-:W-:Y:S01]  /*3dd0*/  IMAD.HI.U32 R8, R5, R60, RZ ;  /* 0x0000003c05087227 */ /* 0x000fe200078e00ff */
[----:B------:R-:W-:-:S02]  /*3de0*/  ISETP.GT.U32.AND P6, PT, R4, R106, PT ;  /* 0x0000006a0400720c */ /* 0x000fc40003fc4070 */
[C---:B------:R-:W-:Y:S01]  /*3df0*/  LOP3.LUT R14, R6.reuse, 0xb2, RZ, 0xfc, !PT ;  /* 0x000000b2060e7812 */ /* 0x040fe200078efcff */
[----:B------:R-:W-:Y:S01]  /*3e00*/  IMAD.MOV R9, RZ, RZ, -R8 ;  /* 0x000000ffff097224 */ /* 0x000fe200078e0a08 */
[----:B------:R-:W-:Y:S01]  /*3e10*/  LOP3.LUT R15, R6, 0xb0, RZ, 0xfc, !PT ;  /* 0x000000b0060f7812 */ /* 0x000fe200078efcff */
[----:B------:R-:W-:Y:S01]  /*3e20*/  IMAD.HI.U32 R8, R5, R104, RZ ;  /* 0x0000006805087227 */ /* 0x000fe200078e00ff */
[----:B------:R-:W-:Y:S02]  /*3e30*/  IABS R68, R14 ;  /* 0x0000000e00447213 */ /* 0x000fe40000000000 */
[----:B------:R-:W-:Y:S01]  /*3e40*/  IABS R96, R15 ;  /* 0x0000000f00607213 */ /* 0x000fe20000000000 */
[--C-:B------:R-:W-:Y:S01]  /*3e50*/  @!P4 IMAD.IADD R110, R110, 0x1, -R4.reuse ;  /* 0x000000016e6ec824 */ /* 0x100fe200078e0a04 */
[----:B------:R-:W-:Y:S01]  /*3e60*/  ISETP.GE.AND P4, PT, R10, RZ, PT ;  /* 0x000000ff0a00720c */ /* 0x000fe20003f86270 */
[----:B------:R-:W-:Y:S01]  /*3e70*/  @!P5 IMAD.IADD R58, R58, 0x1, -R4 ;  /* 0x000000013a3ad824 */ /* 0x000fe200078e0a04 */
[----:B------:R-:W-:Y:S01]  /*3e80*/  LOP3.LUT R10, R6, 0xba, RZ, 0xfc, !PT ;  /* 0x000000ba060a7812 */ /* 0x000fe200078efcff */
[C---:B------:R-:W-:Y:S01]  /*3e90*/  IMAD R60, R4.reuse, R9, R60 ;  /* 0x00000009043c7224 */ /* 0x040fe200078e023c */
[----:B------:R-:W-:Y:S01]  /*3ea0*/  ISETP.GE.AND P5, PT, R11, RZ, PT ;  /* 0x000000ff0b00720c */ /* 0x000fe20003fa6270 */
[----:B------:R-:W-:Y:S01]  /*3eb0*/  IMAD.MOV R9, RZ, RZ, -R8 ;  /* 0x000000ffff097224 */ /* 0x000fe200078e0a08 */
[----:B------:R-:W-:Y:S01]  /*3ec0*/  IABS R64, R10 ;  /* 0x0000000a00407213 */ /* 0x000fe20000000000 */
[----:B------:R-:W-:Y:S01]  /*3ed0*/  @!P3 IMAD.MOV R110, RZ, RZ, -R110 ;  /* 0x000000ffff6eb224 */ /* 0x000fe200078e0a6e */
[C---:B------:R-:W-:Y:S01]  /*3ee0*/  ISETP.GT.U32.AND P3, PT, R4.reuse, R58, PT ;  /* 0x0000003a0400720c */ /* 0x040fe20003f64070 */
[----:B------:R-:W-:Y:S01]  /*3ef0*/  IMAD R104, R4, R9, R104 ;  /* 0x0000000904687224 */ /* 0x000fe200078e0268 */
[----:B------:R-:W-:Y:S01]  /*3f00*/  LOP3.LUT R17, R6, 0x2a, RZ, 0xfc, !PT ;  /* 0x0000002a06117812 */ /* 0x000fe200078efcff */
[----:B------:R-:W-:-:S02]  /*3f10*/  @!P6 IMAD.IADD R106, R106, 0x1, -R4 ;  /* 0x000000016a6ae824 */ /* 0x000fc400078e0a04 */
[----:B------:R-:W-:Y:S01]  /*3f20*/  VIADD R8, R7, 0xbe ;  /* 0x000000be07087836 */ /* 0x000fe20000000000 */
[C---:B------:R-:W-:Y:S01]  /*3f30*/  ISETP.GT.U32.AND P6, PT, R4.reuse, R104, PT ;  /* 0x000000680400720c */ /* 0x040fe20003fc4070 */
[----:B------:R-:W-:Y:S01]  /*3f40*/  @!P0 IMAD.MOV R56, RZ, RZ, -R56 ;  /* 0x000000ffff388224 */ /* 0x000fe200078e0a38 */
[----:B------:R-:W-:Y:S01]  /*3f50*/  ISETP.GT.U32.AND P0, PT, R4, R60, PT ;  /* 0x0000003c0400720c */ /* 0x000fe20003f04070 */
[--C-:B------:R-:W-:Y:S01]  /*3f60*/  @!P1 IMAD.IADD R108, R108, 0x1, -R4.reuse ;  /* 0x000000016c6c9824 */ /* 0x100fe200078e0a04 */
[----:B------:R-:W-:Y:S01]  /*3f70*/  IABS R62, R8 ;  /* 0x00000008003e7213 */ /* 0x000fe20000000000 */
[----:B------:R-:W-:Y:S01]  /*3f80*/  IMAD R25, R25, UR5, RZ ;  /* 0x0000000519197c24 */ /* 0x000fe2000f8e02ff */
[----:B------:R-:W-:Y:S01]  /*3f90*/  ISETP.GE.AND P1, PT, R12, RZ, PT ;  /* 0x000000ff0c00720c */ /* 0x000fe20003f26270 */
[----:B------:R-:W-:Y:S01]  /*3fa0*/  @!P3 IMAD.IADD R58, R58, 0x1, -R4 ;  /* 0x000000013a3ab824 */ /* 0x000fe200078e0a04 */
[----:B------:R-:W-:Y:S01]  /*3fb0*/  ISETP.GE.AND P3, PT, R8, RZ, PT ;  /* 0x000000ff0800720c */ /* 0x000fe20003f66270 */
[----:B------:R-:W-:Y:S01]  /*3fc0*/  @!P2 IMAD.MOV R108, RZ, RZ, -R108 ;  /* 0x000000ffff6ca224 */ /* 0x000fe200078e0a6c */
[----:B------:R-:W-:Y:S01]  /*3fd0*/  LOP3.LUT R8, R6, 0xbc, RZ, 0xfc, !PT ;  /* 0x000000bc06087812 */ /* 0x000fe200078efcff */
[----:B------:R-:W-:Y:S01]  /*3fe0*/  @!P4 IMAD.MOV R58, RZ, RZ, -R58 ;  /* 0x000000ffff3ac224 */ /* 0x000fe200078e0a3a */
[----:B------:R-:W-:Y:S01]  /*3ff0*/  ISETP.GE.AND P2, PT, R13, RZ, PT ;  /* 0x000000ff0d00720c */ /* 0x000fe20003f46270 */
[--C-:B------:R-:W-:Y:S01]  /*4000*/  @!P6 IMAD.IADD R104, R104, 0x1, -R4.reuse ;  /* 0x000000016868e824 */ /* 0x100fe200078e0a04 */
[----:B------:R-:W-:Y:S01]  /*4010*/  IABS R102, R8 ;  /* 0x0000000800667213 */ /* 0x000fe20000000000 */
[----:B------:R-:W-:Y:S01]  /*4020*/  @!P0 IMAD.IADD R60, R60, 0x1, -R4 ;  /* 0x000000013c3c8824 */ /* 0x000fe200078e0a04 */
[----:B------:R-:W-:Y:S01]  /*4030*/  LOP3.LUT R12, R6, 0xb8, RZ, 0xfc, !PT ;  /* 0x000000b8060c7812 */ /* 0x000fe200078efcff */
[----:B------:R-:W-:Y:S01]  /*4040*/  UIADD3 UR5, UR4, 0x4000, URZ ;  /* 0x0000400004057890 */ /* 0x000fe2000fffe03f */
[C---:B------:R-:W-:Y:S01]  /*4050*/  ISETP.GT.U32.AND P4, PT, R4.reuse, R104, PT ;  /* 0x000000680400720c */ /* 0x040fe20003f84070 */
[----:B------:R-:W-:Y:S01]  /*4060*/  IMAD.HI.U32 R9, R5, R102, RZ ;  /* 0x0000006605097227 */ /* 0x000fe200078e00ff */
[----:B------:R-:W-:-:S02]  /*4070*/  ISETP.GT.U32.AND P6, PT, R4, R60, PT ;  /* 0x0000003c0400720c */ /* 0x000fc40003fc4070 */
[----:B------:R-:W-:Y:S01]  /*4080*/  ISETP.GE.AND P0, PT, R8, RZ, PT ;  /* 0x000000ff0800720c */ /* 0x000fe20003f06270 */
[----:B------:R-:W-:Y:S01]  /*4090*/  IMAD.MOV R13, RZ, RZ, -R9 ;  /* 0x000000ffff0d7224 */ /* 0x000fe200078e0a09 */
[----:B------:R-:W-:Y:S01]  /*40a0*/  IABS R100, R12 ;  /* 0x0000000c00647213 */ /* 0x000fe20000000000 */
[----:B------:R-:W-:Y:S01]  /*40b0*/  IMAD.HI.U32 R8, R5, R62, RZ ;  /* 0x0000003e05087227 */ /* 0x000fe200078e00ff */
[----:B------:R-:W-:-:S03]  /*40c0*/  IABS R29, R17 ;  /* 0x00000011001d7213 */ /* 0x000fc60000000000 */
[----:B------:R-:W-:Y:S01]  /*40d0*/  IMAD R102, R4, R13, R102 ;  /* 0x0000000d04667224 */ /* 0x000fe200078e0266 */
[----:B------:R-:W-:Y:S01]  /*40e0*/  LOP3.LUT R13, R6, 0xb4, RZ, 0xfc, !PT ;  /* 0x000000b4060d7812 */ /* 0x000fe200078efcff */
[--C-:B------:R-:W-:Y:S02]  /*40f0*/  @!P4 IMAD.IADD R104, R104, 0x1, -R4.reuse ;  /* 0x000000016868c824 */ /* 0x100fe400078e0a04 */
[----:B------:R-:W-:Y:S01]  /*4100*/  @!P6 IMAD.IADD R60, R60, 0x1, -R4 ;  /* 0x000000013c3ce824 */ /* 0x000fe200078e0a04 */
[----:B------:R-:W-:Y:S01]  /*4110*/  ISETP.GT.U32.AND P4, PT, R4, R102, PT ;  /* 0x000000660400720c */ /* 0x000fe20003f84070 */
[----:B------:R-:W-:Y:S01]  /*4120*/  IMAD.MOV R11, RZ, RZ, -R8 ;  /* 0x000000ffff0b7224 */ /* 0x000fe200078e0a08 */
[----:B------:R-:W-:Y:S01]  /*4130*/  ISETP.GE.AND P6, PT, R10, RZ, PT ;  /* 0x000000ff0a00720c */ /* 0x000fe20003fc6270 */
[C---:B------:R-:W-:Y:S01]  /*4140*/  IMAD.HI.U32 R8, R5.reuse, R64, RZ ;  /* 0x0000004005087227 */ /* 0x040fe200078e00ff */
[----:B------:R-:W-:Y:S02]  /*4150*/  LOP3.LUT R10, R6, 0xb6, RZ, 0xfc, !PT ;  /* 0x000000b6060a7812 */ /* 0x000fe400078efcff */
[----:B------:R-:W-:Y:S01]  /*4160*/  IABS R98, R13 ;  /* 0x0000000d00627213 */ /* 0x000fe20000000000 */
[----:B------:R-:W-:Y:S01]  /*4170*/  IMAD.HI.U32 R9, R5, R100, RZ ;  /* 0x0000006405097227 */ /* 0x000fe200078e00ff */
[----:B------:R-:W-:-:S03]  /*4180*/  IABS R66, R10 ;  /* 0x0000000a00427213 */ /* 0x000fc60000000000 */
[----:B------:R-:W-:Y:S02]  /*4190*/  IMAD R62, R4, R11, R62 ;  /* 0x0000000b043e7224 */ /* 0x000fe400078e023e */
[----:B------:R-:W-:Y:S02]  /*41a0*/  @!P4 IMAD.IADD R102, R102, 0x1, -R4 ;  /* 0x000000016666c824 */ /* 0x000fe400078e0a04 */
[----:B------:R-:W-:Y:S02]  /*41b0*/  IMAD.MOV R11, RZ, RZ, -R8 ;  /* 0x000000ffff0b7224 */ /* 0x000fe400078e0a08 */
[----:B------:R-:W-:Y:S01]  /*41c0*/  IMAD.MOV R9, RZ, RZ, -R9 ;  /* 0x000000ffff097224 */ /* 0x000fe200078e0a09 */
[----:B------:R-:W-:Y:S01]  /*41d0*/  ISETP.GT.U32.AND P4, PT, R4, R102, PT ;  /* 0x000000660400720c */ /* 0x000fe20003f84070 */
[----:B------:R-:W-:-:S04]  /*41e0*/  IMAD.HI.U32 R8, R5, R66, RZ ;  /* 0x0000004205087227 */ /* 0x000fc800078e00ff */
[C---:B------:R-:W-:Y:S02]  /*41f0*/  IMAD R64, R4.reuse, R11, R64 ;  /* 0x0000000b04407224 */ /* 0x040fe400078e0240 */
[C---:B------:R-:W-:Y:S02]  /*4200*/  IMAD R100, R4.reuse, R9, R100 ;  /* 0x0000000904647224 */ /* 0x040fe400078e0264 */
[----:B------:R-:W-:Y:S02]  /*4210*/  IMAD.MOV R11, RZ, RZ, -R8 ;  /* 0x000000ffff0b7224 */ /* 0x000fe400078e0a08 */
[----:B------:R-:W-:Y:S01]  /*4220*/  @!P2 IMAD.MOV R104, RZ, RZ, -R104 ;  /* 0x000000ffff68a224 */ /* 0x000fe200078e0a68 */
[C---:B------:R-:W-:Y:S01]  /*4230*/  ISETP.GT.U32.AND P2, PT, R4.reuse, R100, PT ;  /* 0x000000640400720c */ /* 0x040fe20003f44070 */
[----:B------:R-:W-:Y:S02]  /*4240*/  IMAD R66, R4, R11, R66 ;  /* 0x0000000b04427224 */ /* 0x000fe400078e0242 */
[----:B------:R-:W-:-:S02]  /*4250*/  @!P4 IMAD.IADD R102, R102, 0x1, -R4 ;  /* 0x000000016666c824 */ /* 0x000fc400078e0a04 */
[----:B------:R-:W-:Y:S01]  /*4260*/  @!P5 IMAD.MOV R60, RZ, RZ, -R60 ;  /* 0x000000ffff3cd224 */ /* 0x000fe200078e0a3c */
[C---:B------:R-:W-:Y:S01]  /*4270*/  ISETP.GT.U32.AND P4, PT, R4.reuse, R66, PT ;  /* 0x000000420400720c */ /* 0x040fe20003f84070 */
[----:B------:R-:W-:Y:S01]  /*4280*/  @!P1 IMAD.MOV R106, RZ, RZ, -R106 ;  /* 0x000000ffff6a9224 */ /* 0x000fe200078e0a6a */
[C---:B------:R-:W-:Y:S01]  /*4290*/  ISETP.GT.U32.AND P5, PT, R4.reuse, R64, PT ;  /* 0x000000400400720c */ /* 0x040fe20003fa4070 */
[----:B------:R-:W-:Y:S01]  /*42a0*/  IMAD.HI.U32 R9, R5, R98, RZ ;  /* 0x0000006205097227 */ /* 0x000fe200078e00ff */
[----:B------:R-:W-:-:S03]  /*42b0*/  ISETP.GT.U32.AND P1, PT, R4, R62, PT ;  /* 0x0000003e0400720c */ /* 0x000fc60003f24070 */
[----:B------:R-:W-:Y:S02]  /*42c0*/  IMAD.MOV R9, RZ, RZ, -R9 ;  /* 0x000000ffff097224 */ /* 0x000fe400078e0a09 */
[----:B------:R-:W-:Y:S02]  /*42d0*/  @!P2 IMAD.IADD R100, R100, 0x1, -R4 ;  /* 0x000000016464a824 */ /* 0x000fe400078e0a04 */
[----:B------:R-:W-:-:S04]  /*42e0*/  IMAD.HI.U32 R8, R5, R68, RZ ;  /* 0x0000004405087227 */ /* 0x000fc800078e00ff */
[----:B------:R-:W-:Y:S02]  /*42f0*/  IMAD R98, R4, R9, R98 ;  /* 0x0000000904627224 */ /* 0x000fe400078e0262 */
[----:B------:R-:W-:Y:S02]  /*4300*/  VIADD R9, R7, 0xae ;  /* 0x000000ae07097836 */ /* 0x000fe40000000000 */
[--C-:B------:R-:W-:Y:S01]  /*4310*/  @!P4 IMAD.IADD R66, R66, 0x1, -R4.reuse ;  /* 0x000000014242c824 */ /* 0x100fe200078e0a04 */
[----:B------:R-:W-:Y:S01]  /*4320*/  ISETP.GT.U32.AND P4, PT, R4, R100, PT ;  /* 0x000000640400720c */ /* 0x000fe20003f84070 */
[----:B------:R-:W-:Y:S01]  /*4330*/  @!P5 IMAD.IADD R64, R64, 0x1, -R4 ;  /* 0x000000014040d824 */ /* 0x000fe200078e0a04 */
[----:B------:R-:W-:Y:S01]  /*4340*/  ISETP.GE.AND P2, PT, R9, RZ, PT ;  /* 0x000000ff0900720c */ /* 0x000fe20003f46270 */
[----:B------:R-:W-:Y:S01]  /*4350*/  IMAD.MOV R11, RZ, RZ, -R8 ;  /* 0x000000ffff0b7224 */ /* 0x000fe200078e0a08 */
[----:B------:R-:W-:Y:S01]  /*4360*/  IABS R70, R9 ;  /* 0x0000000900467213 */ /* 0x000fe20000000000 */
[----:B------:R-:W-:Y:S01]  /*4370*/  @!P1 IMAD.IADD R62, R62, 0x1, -R4 ;  /* 0x000000013e3e9824 */ /* 0x000fe200078e0a04 */
[----:B------:R-:W-:Y:S01]  /*4380*/  ISETP.GT.U32.AND P5, PT, R4, R64, PT ;  /* 0x000000400400720c */ /* 0x000fe20003fa4070 */
[----:B------:R-:W-:-:S03]  /*4390*/  IMAD.HI.U32 R8, R5, R96, RZ ;  /* 0x0000006005087227 */ /* 0x000fc600078e00ff */
[----:B------:R-:W-:Y:S01]  /*43a0*/  ISETP.GT.U32.AND P1, PT, R4, R62, PT ;  /* 0x0000003e0400720c */ /* 0x000fe20003f24070 */
[----:B------:R-:W-:Y:S02]  /*43b0*/  IMAD.MOV R9, RZ, RZ, -R8 ;  /* 0x000000ffff097224 */ /* 0x000fe400078e0a08 */
[----:B------:R-:W-:Y:S02]  /*43c0*/  @!P4 IMAD.IADD R100, R100, 0x1, -R4 ;  /* 0x000000016464c824 */ /* 0x000fe400078e0a04 */
[C---:B------:R-:W-:Y:S02]  /*43d0*/  IMAD R96, R4.reuse, R9, R96 ;  /* 0x0000000904607224 */ /* 0x040fe400078e0260 */
[----:B------:R-:W-:Y:S01]  /*43e0*/  IMAD R68, R4, R11, R68 ;  /* 0x0000000b04447224 */ /* 0x000fe200078e0244 */
[----:B------:R-:W-:Y:S01]  /*43f0*/  LOP3.LUT R11, R6, 0xaa, RZ, 0xfc, !PT ;  /* 0x000000aa060b7812 */ /* 0x000fe200078efcff */
[----:B------:R-:W-:Y:S01]  /*4400*/  @!P5 IMAD.IADD R64, R64, 0x1, -R4 ;  /* 0x000000014040d824 */ /* 0x000fe200078e0a04 */
[C---:B------:R-:W-:Y:S01]  /*4410*/  ISETP.GT.U32.AND P4, PT, R4.reuse, R96, PT ;  /* 0x000000600400720c */ /* 0x040fe20003f84070 */
[----:B------:R-:W-:Y:S01]  /*4420*/  @!P0 IMAD.MOV R102, RZ, RZ, -R102 ;  /* 0x000000ffff668224 */ /* 0x000fe200078e0a66 */
[----:B------:R-:W-:Y:S01]  /*4430*/  ISETP.GT.U32.AND P0, PT, R4, R68, PT ;  /* 0x000000440400720c */ /* 0x000fe20003f04070 */
[----:B------:R-:W-:Y:S01]  /*4440*/  @!P1 IMAD.IADD R62, R62, 0x1, -R4 ;  /* 0x000000013e3e9824 */ /* 0x000fe200078e0a04 */
[----:B------:R-:W-:Y:S01]  /*4450*/  ISETP.GE.AND P1, PT, R12, RZ, PT ;  /* 0x000000ff0c00720c */ /* 0x000fe20003f26270 */
[----:B------:R-:W-:Y:S01]  /*4460*/  @!P6 IMAD.MOV R64, RZ, RZ, -R64 ;  /* 0x000000ffff40e224 */ /* 0x000fe200078e0a40 */
[----:B------:R-:W-:Y:S01]  /*4470*/  ISETP.GE.AND P6, PT, R10, RZ, PT ;  /* 0x000000ff0a00720c */ /* 0x000fe20003fc6270 */
[----:B------:R-:W-:Y:S01]  /*4480*/  @!P3 IMAD.MOV R62, RZ, RZ, -R62 ;  /* 0x000000ffff3eb224 */ /* 0x000fe200078e0a3e */
[----:B------:R-:W-:Y:S01]  /*4490*/  ISETP.GT.U32.AND P3, PT, R4, R66, PT ;  /* 0x000000420400720c */ /* 0x000fe20003f64070 */
[----:B------:R-:W-:Y:S01]  /*44a0*/  IMAD.HI.U32 R8, R5, R70, RZ ;  /* 0x0000004605087227 */ /* 0x000fe200078e00ff */
[----:B------:R-:W-:-:S02]  /*44b0*/  LOP3.LUT R10, R6, 0xac, RZ, 0xfc, !PT ;  /* 0x000000ac060a7812 */ /* 0x000fc400078efcff */
[----:B------:R-:W-:Y:S01]  /*44c0*/  ISETP.GT.U32.AND P5, PT, R4, R98, PT ;  /* 0x000000620400720c */ /* 0x000fe20003fa4070 */
[----:B------:R-:W-:Y:S01]  /*44d0*/  @!P4 IMAD.IADD R96, R96, 0x1, -R4 ;  /* 0x000000016060c824 */ /* 0x000fe200078e0a04 */
[----:B------:R-:W-:Y:S01]  /*44e0*/  IABS R94, R10 ;  /* 0x0000000a005e7213 */ /* 0x000fe20000000000 */
[----:B------:R-:W-:Y:S01]  /*44f0*/  IMAD.MOV R9, RZ, RZ, -R8 ;  /* 0x000000ffff097224 */ /* 0x000fe200078e0a08 */
[----:B------:R-:W-:Y:S01]  /*4500*/  IABS R72, R11 ;  /* 0x0000000b00487213 */ /* 0x000fe20000000000 */
[----:B------:R-:W-:Y:S01]  /*4510*/  @!P0 IMAD.IADD R68, R68, 0x1, -R4 ;  /* 0x0000000144448824 */ /* 0x000fe200078e0a04 */
[----:B------:R-:W-:Y:S01]  /*4520*/  ISETP.GT.U32.AND P4, PT, R4, R96, PT ;  /* 0x000000600400720c */ /* 0x000fe20003f84070 */
[----:B------:R-:W-:Y:S01]  /*4530*/  IMAD.HI.U32 R8, R5, R94, RZ ;  /* 0x0000005e05087227 */ /* 0x000fe200078e00ff */
[----:B------:R-:W-:-:S03]  /*4540*/  LOP3.LUT R12, R6, 0xa8, RZ, 0xfc, !PT ;  /* 0x000000a8060c7812 */ /* 0x000fc600078efcff */
[C---:B------:R-:W-:Y:S01]  /*4550*/  IMAD R70, R4.reuse, R9, R70 ;  /* 0x0000000904467224 */ /* 0x040fe200078e0246 */
[----:B------:R-:W-:Y:S01]  /*4560*/  IABS R92, R12 ;  /* 0x0000000c005c7213 */ /* 0x000fe20000000000 */
[----:B------:R-:W-:Y:S01]  /*4570*/  @!P1 IMAD.MOV R100, RZ, RZ, -R100 ;  /* 0x000000ffff649224 */ /* 0x000fe200078e0a64 */
[----:B------:R-:W-:Y:S01]  /*4580*/  ISETP.GT.U32.AND P1, PT, R4, R68, PT ;  /* 0x000000440400720c */ /* 0x000fe20003f24070 */
[----:B------:R-:W-:Y:S01]  /*4590*/  @!P3 IMAD.IADD R66, R66, 0x1, -R4 ;  /* 0x000000014242b824 */ /* 0x000fe200078e0a04 */
[----:B------:R-:W-:Y:S01]  /*45a0*/  ISETP.GE.AND P3, PT, R13, RZ, PT ;  /* 0x000000ff0d00720c */ /* 0x000fe20003f66270 */
[----:B------:R-:W-:Y:S01]  /*45b0*/  IMAD.MOV R9, RZ, RZ, -R8 ;  /* 0x000000ffff097224 */ /* 0x000fe200078e0a08 */
[----:B------:R-:W-:Y:S01]  /*45c0*/  LOP3.LUT R13, R6, 0xa4, RZ, 0xfc, !PT ;  /* 0x000000a4060d7812 */ /* 0x000fe200078efcff */
[----:B------:R-:W-:Y:S01]  /*45d0*/  @!P5 IMAD.IADD R98, R98, 0x1, -R4 ;  /* 0x000000016262d824 */ /* 0x000fe200078e0a04 */
[----:B------:R-:W-:Y:S01]  /*45e0*/  ISETP.GE.AND P5, PT, R14, RZ, PT ;  /* 0x000000ff0e00720c */ /* 0x000fe20003fa6270 */
[----:B------:R-:W-:Y:S01]  /*45f0*/  @!P6 IMAD.MOV R66, RZ, RZ, -R66 ;  /* 0x000000ffff42e224 */ /* 0x000fe200078e0a42 */
[C---:B------:R-:W-:Y:S01]  /*4600*/  ISETP.GT.U32.AND P6, PT, R4.reuse, R70, PT ;  /* 0x000000460400720c */ /* 0x040fe20003fc4070 */
[C---:B------:R-:W-:Y:S01]  /*4610*/  IMAD R94, R4.reuse, R9, R94 ;  /* 0x00000009045e7224 */ /* 0x040fe200078e025e */
[----:B------:R-:W-:Y:S01]  /*4620*/  ISETP.GT.U32.AND P0, PT, R4, R98, PT ;  /* 0x000000620400720c */ /* 0x000fe20003f04070 */
[----:B------:R-:W-:Y:S01]  /*4630*/  IMAD.HI.U32 R8, R5, R72, RZ ;  /* 0x0000004805087227 */ /* 0x000fe200078e00ff */
[----:B------:R-:W-:-:S02]  /*4640*/  LOP3.LUT R14, R6, 0xa2, RZ, 0xfc, !PT ;  /* 0x000000a2060e7812 */ /* 0x000fc400078efcff */
[----:B------:R-:W-:Y:S01]  /*4650*/  IABS R90, R13 ;  /* 0x0000000d005a7213 */ /* 0x000fe20000000000 */
[----:B------:R-:W-:Y:S01]  /*4660*/  @!P4 IMAD.IADD R96, R96, 0x1, -R4 ;  /* 0x000000016060c824 */ /* 0x000fe200078e0a04 */
[----:B------:R-:W-:Y:S01]  /*4670*/  ISETP.GT.U32.AND P4, PT, R4, R94, PT ;  /* 0x0000005e0400720c */ /* 0x000fe20003f84070 */
[----:B------:R-:W-:Y:S01]  /*4680*/  IMAD.MOV R9, RZ, RZ, -R8 ;  /* 0x000000ffff097224 */ /* 0x000fe200078e0a08 */
[----:B------:R-:W-:Y:S01]  /*4690*/  IABS R76, R14 ;  /* 0x0000000e004c7213 */ /* 0x000fe20000000000 */
[----:B------:R-:W-:Y:S01]  /*46a0*/  @!P1 IMAD.IADD R68, R68, 0x1, -R4 ;  /* 0x0000000144449824 */ /* 0x000fe200078e0a04 */
[----:B------:R-:W-:Y:S01]  /*46b0*/  ISETP.GE.AND P1, PT, R10, RZ, PT ;  /* 0x000000ff0a00720c */ /* 0x000fe20003f26270 */
[----:B------:R-:W-:Y:S01]  /*46c0*/  IMAD R72, R4, R9, R72 ;  /* 0x0000000904487224 */ /* 0x000fe200078e0248 */
[----:B------:R-:W-:Y:S01]  /*46d0*/  LOP3.LUT R10, R6, 0xa6, RZ, 0xfc, !PT ;  /* 0x000000a6060a7812 */ /* 0x000fe200078efcff */
[----:B------:R-:W-:Y:S02]  /*46e0*/  @!P5 IMAD.MOV R68, RZ, RZ, -R68 ;  /* 0x000000ffff44d224 */ /* 0x000fe400078e0a44 */
[----:B------:R-:W-:Y:S01]  /*46f0*/  @!P6 IMAD.IADD R70, R70, 0x1, -R4 ;  /* 0x000000014646e824 */ /* 0x000fe200078e0a04 */
[----:B------:R-:W-:Y:S01]  /*4700*/  ISETP.GT.U32.AND P5, PT, R4, R72, PT ;  /* 0x000000480400720c */ /* 0x000fe20003fa4070 */
[----:B------:R-:W-:Y:S01]  /*4710*/  IMAD.HI.U32 R8, R5, R92, RZ ;  /* 0x0000005c05087227 */ /* 0x000fe200078e00ff */
[----:B------:R-:W-:-:S02]  /*4720*/  IABS R74, R10 ;  /* 0x0000000a004a7213 */ /* 0x000fc40000000000 */
[----:B------:R-:W-:Y:S01]  /*4730*/  ISETP.GE.AND P6, PT, R11, RZ, PT ;  /* 0x000000ff0b00720c */ /* 0x000fe20003fc6270 */
[----:B------:R-:W-:Y:S01]  /*4740*/  @!P4 IMAD.IADD R94, R94, 0x1, -R4 ;  /* 0x000000015e5ec824 */ /* 0x000fe200078e0a04 */
[----:B------:R-:W-:Y:S01]  /*4750*/  ISETP.GT.U32.AND P4, PT, R4, R70, PT ;  /* 0x000000460400720c */ /* 0x000fe20003f84070 */
[----:B------:R-:W-:Y:S02]  /*4760*/  IMAD.MOV R9, RZ, RZ, -R8 ;  /* 0x000000ffff097224 */ /* 0x000fe400078e0a08 */
[----:B------:R-:W-:Y:S01]  /*4770*/  @!P0 IMAD.IADD R98, R98, 0x1, -R4 ;  /* 0x0000000162628824 */ /* 0x000fe200078e0a04 */
[----:B------:R-:W-:Y:S01]  /*4780*/  ISETP.GE.AND P0, PT, R15, RZ, PT ;  /* 0x000000ff0f00720c */ /* 0x000fe20003f06270 */
[----:B------:R-:W-:Y:S01]  /*4790*/  IMAD R92, R4, R9, R92 ;  /* 0x00000009045c7224 */ /* 0x000fe200078e025c */
[----:B------:R-:W-:Y:S01]  /*47a0*/  LOP3.LUT R15, R6, 0x82, RZ, 0xfc, !PT ;  /* 0x00000082060f7812 */ /* 0x000fe200078efcff */
[----:B------:R-:W-:Y:S02]  /*47b0*/  @!P5 IMAD.IADD R72, R72, 0x1, -R4 ;  /* 0x000000014848d824 */ /* 0x000fe400078e0a04 */
[----:B------:R-:W-:Y:S01]  /*47c0*/  IMAD.HI.U32 R8, R5, R74, RZ ;  /* 0x0000004a05087227 */ /* 0x000fe200078e00ff */
[----:B------:R-:W-:-:S02]  /*47d0*/  IABS R176, R15 ;  /* 0x0000000f00b07213 */ /* 0x000fc40000000000 */
[----:B------:R-:W-:Y:S01]  /*47e0*/  ISETP.GT.U32.AND P5, PT, R4, R72, PT ;  /* 0x000000480400720c */ /* 0x000fe20003fa4070 */
[----:B------:R-:W-:Y:S01]  /*47f0*/  @!P4 IMAD.IADD R70, R70, 0x1, -R4 ;  /* 0x000000014646c824 */ /* 0x000fe200078e0a04 */
[----:B------:R-:W-:Y:S01]  /*4800*/  ISETP.GT.U32.AND P4, PT, R4, R92, PT ;  /* 0x0000005c0400720c */ /* 0x000fe20003f84070 */
[----:B------:R-:W-:-:S04]  /*4810*/  IMAD.HI.U32 R9, R5, R90, RZ ;  /* 0x0000005a05097227 */ /* 0x000fc800078e00ff */
[----:B------:R-:W-:Y:S01]  /*4820*/  @!P3 IMAD.MOV R98, RZ, RZ, -R98 ;  /* 0x000000ffff62b224 */ /* 0x000fe200078e0a62 */
[----:B------:R-:W-:Y:S01]  /*4830*/  ISETP.GT.U32.AND P3, PT, R4, R94, PT ;  /* 0x0000005e0400720c */ /* 0x000fe20003f64070 */
[----:B------:R-:W-:Y:S02]  /*4840*/  IMAD.MOV R11, RZ, RZ, -R8 ;  /* 0x000000ffff0b7224 */ /* 0x000fe400078e0a08 */
[----:B------:R-:W-:-:S04]  /*4850*/  IMAD.HI.U32 R8, R5, R76, RZ ;  /* 0x0000004c05087227 */ /* 0x000fc800078e00ff */
[----:B------:R-:W-:Y:S02]  /*4860*/  IMAD.MOV R9, RZ, RZ, -R9 ;  /* 0x000000ffff097224 */ /* 0x000fe400078e0a09 */
[C---:B------:R-:W-:Y:S02]  /*4870*/  IMAD R74, R4.reuse, R11, R74 ;  /* 0x0000000b044a7224 */ /* 0x040fe400078e024a */
[----:B------:R-:W-:Y:S02]  /*4880*/  IMAD.MOV R11, RZ, RZ, -R8 ;  /* 0x000000ffff0b7224 */ /* 0x000fe400078e0a08 */
[C---:B------:R-:W-:Y:S02]  /*4890*/  IMAD R90, R4.reuse, R9, R90 ;  /* 0x00000009045a7224 */ /* 0x040fe400078e025a */
[----:B------:R-:W-:Y:S02]  /*48a0*/  IMAD R76, R4, R11, R76 ;  /* 0x0000000b044c7224 */ /* 0x000fe400078e024c */
[--C-:B------:R-:W-:Y:S01]  /*48b0*/  @!P5 IMAD.IADD R72, R72, 0x1, -R4.reuse ;  /* 0x000000014848d824 */ /* 0x100fe200078e0a04 */
[----:B------:R-:W-:Y:S01]  /*48c0*/  ISETP.GT.U32.AND P5, PT, R4, R90, PT ;  /* 0x0000005a0400720c */ /* 0x000fe20003fa4070 */
[--C-:B------:R-:W-:Y:S01]  /*48d0*/  @!P4 IMAD.IADD R92, R92, 0x1, -R4.reuse ;  /* 0x000000015c5cc824 */ /* 0x100fe200078e0a04 */
[----:B------:R-:W-:Y:S01]  /*48e0*/  ISETP.GT.U32.AND P4, PT, R4, R74, PT ;  /* 0x0000004a0400720c */ /* 0x000fe20003f84070 */
[----:B------:R-:W-:Y:S01]  /*48f0*/  @!P3 IMAD.IADD R94, R94, 0x1, -R4 ;  /* 0x000000015e5eb824 */ /* 0x000fe200078e0a04 */
[----:B------:R-:W-:Y:S01]  /*4900*/  ISETP.GE.AND P3, PT, R10, RZ, PT ;  /* 0x000000ff0a00720c */ /* 0x000fe20003f66270 */
[----:B------:R-:W-:Y:S01]  /*4910*/  @!P6 IMAD.MOV R72, RZ, RZ, -R72 ;  /* 0x000000ffff48e224 */ /* 0x000fe200078e0a48 */
[----:B------:R-:W-:Y:S01]  /*4920*/  ISETP.GT.U32.AND P6, PT, R4, R76, PT ;  /* 0x0000004c0400720c */ /* 0x000fe20003fc4070 */
[----:B------:R-:W-:Y:S01]  /*4930*/  @!P2 IMAD.MOV R70, RZ, RZ, -R70 ;  /* 0x000000ffff46a224 */ /* 0x000fe200078e0a46 */
[----:B------:R-:W-:Y:S01]  /*4940*/  LOP3.LUT R10, R6, 0xa0, RZ, 0xfc, !PT ;  /* 0x000000a0060a7812 */ /* 0x000fe200078efcff */
[----:B------:R-:W-:Y:S01]  /*4950*/  VIADD R9, R7, 0x9e ;  /* 0x0000009e07097836 */ /* 0x000fe20000000000 */
[----:B------:R-:W-:Y:S01]  /*4960*/  ISETP.GT.U32.AND P2, PT, R4, R92, PT ;  /* 0x0000005c0400720c */ /* 0x000fe20003f44070 */
[----:B------:R-:W-:Y:S01]  /*4970*/  @!P0 IMAD.MOV R96, RZ, RZ, -R96 ;  /* 0x000000ffff608224 */ /* 0x000fe200078e0a60 */
[----:B------:R-:W-:Y:S01]  /*4980*/  IABS R88, R10 ;  /* 0x0000000a00587213 */ /* 0x000fe20000000000 */
[--C-:B------:R-:W-:Y:S01]  /*4990*/  @!P5 IMAD.IADD R90, R90, 0x1, -R4.reuse ;  /* 0x000000015a5ad824 */ /* 0x100fe200078e0a04 */
[----:B------:R-:W-:Y:S01]  /*49a0*/  IABS R78, R9 ;  /* 0x00000009004e7213 */ /* 0x000fe20000000000 */
[----:B------:R-:W-:Y:S01]  /*49b0*/  @!P4 IMAD.IADD R74, R74, 0x1, -R4 ;  /* 0x000000014a4ac824 */ /* 0x000fe200078e0a04 */
[----:B------:R-:W-:Y:S01]  /*49c0*/  ISETP.GE.AND P0, PT, R12, RZ, PT ;  /* 0x000000ff0c00720c */ /* 0x000fe20003f06270 */
[----:B------:R-:W-:Y:S01]  /*49d0*/  IMAD.HI.U32 R8, R5, R88, RZ ;  /* 0x0000005805087227 */ /* 0x000fe200078e00ff */
[----:B------:R-:W-:-:S02]  /*49e0*/  LOP3.LUT R12, R6, 0x9a, RZ, 0xfc, !PT ;  /* 0x0000009a060c7812 */ /* 0x000fc400078efcff */
[----:B------:R-:W-:Y:S01]  /*49f0*/  ISETP.GT.U32.AND P5, PT, R4, R74, PT ;  /* 0x0000004a0400720c */ /* 0x000fe20003fa4070 */
[----:B------:R-:W-:Y:S01]  /*4a00*/  @!P6 IMAD.IADD R76, R76, 0x1, -R4 ;  /* 0x000000014c4ce824 */ /* 0x000fe200078e0a04 */
[----:B------:R-:W-:Y:S01]  /*4a10*/  ISETP.GT.U32.AND P6, PT, R4, R90, PT ;  /* 0x0000005a0400720c */ /* 0x000fe20003fc4070 */
[----:B------:R-:W-:Y:S01]  /*4a20*/  IMAD.MOV R11, RZ, RZ, -R8 ;  /* 0x000000ffff0b7224 */ /* 0x000fe200078e0a08 */
[----:B------:R-:W-:Y:S01]  /*4a30*/  IABS R80, R12 ;  /* 0x0000000c00507213 */ /* 0x000fe20000000000 */
[----:B------:R-:W-:Y:S01]  /*4a40*/  IMAD.HI.U32 R8, R5, R78, RZ ;  /* 0x0000004e05087227 */ /* 0x000fe200078e00ff */
[----:B------:R-:W-:Y:S02]  /*4a50*/  ISETP.GE.AND P4, PT, R14, RZ, PT ;  /* 0x000000ff0e00720c */ /* 0x000fe40003f86270 */
[----:B------:R-:W-:Y:S01]  /*4a60*/  LOP3.LUT R14, R6, 0x84, RZ, 0xfc, !PT ;  /* 0x00000084060e7812 */ /* 0x000fe200078efcff */
[----:B------:R-:W-:Y:S01]  /*4a70*/  @!P2 IMAD.IADD R92, R92, 0x1, -R4 ;  /* 0x000000015c5ca824 */ /* 0x000fe200078e0a04 */
[----:B------:R-:W-:Y:S01]  /*4a80*/  ISETP.GE.AND P2, PT, R9, RZ, PT ;  /* 0x000000ff0900720c */ /* 0x000fe20003f46270 */
[----:B------:R-:W-:Y:S01]  /*4a90*/  IMAD.MOV R9, RZ, RZ, -R8 ;  /* 0x000000ffff097224 */ /* 0x000fe200078e0a08 */
[----:B------:R-:W-:Y:S01]  /*4aa0*/  IABS R174, R14 ;  /* 0x0000000e00ae7213 */ /* 0x000fe20000000000 */
[----:B------:R-:W-:Y:S01]  /*4ab0*/  IMAD R88, R4, R11, R88 ;  /* 0x0000000b04587224 */ /* 0x000fe200078e0258 */
[----:B------:R-:W-:Y:S01]  /*4ac0*/  LOP3.LUT R11, R6, 0x9c, RZ, 0xfc, !PT ;  /* 0x0000009c060b7812 */ /* 0x000fe200078efcff */
[----:B------:R-:W-:-:S02]  /*4ad0*/  IMAD R78, R4, R9, R78 ;  /* 0x00000009044e7224 */ /* 0x000fc400078e024e */
[--C-:B------:R-:W-:Y:S01]  /*4ae0*/  @!P6 IMAD.IADD R90, R90, 0x1, -R4.reuse ;  /* 0x000000015a5ae824 */ /* 0x100fe200078e0a04 */
[----:B------:R-:W-:Y:S01]  /*4af0*/  IABS R86, R11 ;  /* 0x0000000b00567213 */ /* 0x000fe20000000000 */
[----:B------:R-:W-:Y:S01]  /*4b00*/  @!P5 IMAD.IADD R74, R74, 0x1, -R4 ;  /* 0x000000014a4ad824 */ /* 0x000fe200078e0a04 */
[C---:B------:R-:W-:Y:S01]  /*4b10*/  ISETP.GT.U32.AND P6, PT, R4.reuse, R78, PT ;  /* 0x0000004e0400720c */ /* 0x040fe20003fc4070 */
[----:B------:R-:W-:Y:S01]  /*4b20*/  @!P1 IMAD.MOV R94, RZ, RZ, -R94 ;  /* 0x000000ffff5e9224 */ /* 0x000fe200078e0a5e */
[----:B------:R-:W-:Y:S01]  /*4b30*/  ISETP.GT.U32.AND P5, PT, R4, R88, PT ;  /* 0x000000580400720c */ /* 0x000fe20003fa4070 */
[----:B------:R-:W-:Y:S01]  /*4b40*/  IMAD.HI.U32 R8, R5, R86, RZ ;  /* 0x0000005605087227 */ /* 0x000fe200078e00ff */
[----:B------:R-:W-:Y:S02]  /*4b50*/  ISETP.GE.AND P1, PT, R13, RZ, PT ;  /* 0x000000ff0d00720c */ /* 0x000fe40003f26270 */
[----:B------:R-:W-:Y:S01]  /*4b60*/  LOP3.LUT R13, R6, 0x98, RZ, 0xfc, !PT ;  /* 0x00000098060d7812 */ /* 0x000fe200078efcff */
[----:B------:R-:W-:Y:S01]  /*4b70*/  @!P0 IMAD.MOV R92, RZ, RZ, -R92 ;  /* 0x000000ffff5c8224 */ /* 0x000fe200078e0a5c */
[----:B------:R-:W-:Y:S01]  /*4b80*/  ISETP.GT.U32.AND P0, PT, R4, R76, PT ;  /* 0x0000004c0400720c */ /* 0x000fe20003f04070 */
[----:B------:R-:W-:Y:S01]  /*4b90*/  IMAD.MOV R9, RZ, RZ, -R8 ;  /* 0x000000ffff097224 */ /* 0x000fe200078e0a08 */
[----:B------:R-:W-:Y:S01]  /*4ba0*/  IABS R84, R13 ;  /* 0x0000000d00547213 */ /* 0x000fe20000000000 */
[----:B------:R-:W-:-:S02]  /*4bb0*/  @!P3 IMAD.MOV R74, RZ, RZ, -R74 ;  /* 0x000000ffff4ab224 */ /* 0x000fc400078e0a4a */
[--C-:B------:R-:W-:Y:S02]  /*4bc0*/  @!P6 IMAD.IADD R78, R78, 0x1, -R4.reuse ;  /* 0x000000014e4ee824 */ /* 0x100fe400078e0a04 */
[----:B------:R-:W-:Y:S01]  /*4bd0*/  @!P5 IMAD.IADD R88, R88, 0x1, -R4 ;  /* 0x000000015858d824 */ /* 0x000fe200078e0a04 */
[----:B------:R-:W-:Y:S01]  /*4be0*/  ISETP.GE.AND P5, PT, R11, RZ, PT ;  /* 0x000000ff0b00720c */ /* 0x000fe20003fa6270 */
[C---:B------:R-:W-:Y:S01]  /*4bf0*/  IMAD R86, R4.reuse, R9, R86 ;  /* 0x0000000904567224 */ /* 0x040fe200078e0256 */
[C---:B------:R-:W-:Y:S01]  /*4c00*/  ISETP.GT.U32.AND P6, PT, R4.reuse, R78, PT ;  /* 0x0000004e0400720c */ /* 0x040fe20003fc4070 */
[----:B------:R-:W-:Y:S01]  /*4c10*/  @!P1 IMAD.MOV R90, RZ, RZ, -R90 ;  /* 0x000000ffff5a9224 */ /* 0x000fe200078e0a5a */
[C---:B------:R-:W-:Y:S01]  /*4c20*/  ISETP.GT.U32.AND P3, PT, R4.reuse, R88, PT ;  /* 0x000000580400720c */ /* 0x040fe20003f64070 */
[----:B------:R-:W-:Y:S01]  /*4c30*/  IMAD.HI.U32 R9, R5, R84, RZ ;  /* 0x0000005405097227 */ /* 0x000fe200078e00ff */
[----:B------:R-:W-:-:S03]  /*4c40*/  ISETP.GT.U32.AND P1, PT, R4, R86, PT ;  /* 0x000000560400720c */ /* 0x000fc60003f24070 */
[----:B------:R-:W-:Y:S01]  /*4c50*/  @!P0 IMAD.IADD R76, R76, 0x1, -R4 ;  /* 0x000000014c4c8824 */ /* 0x000fe200078e0a04 */
[----:B------:R-:W-:Y:S01]  /*4c60*/  ISETP.GE.AND P0, PT, R10, RZ, PT ;  /* 0x000000ff0a00720c */ /* 0x000fe20003f06270 */
[----:B------:R-:W-:Y:S01]  /*4c70*/  IMAD.HI.U32 R8, R5, R80, RZ ;  /* 0x0000005005087227 */ /* 0x000fe200078e00ff */
[----:B------:R-:W-:-:S03]  /*4c80*/  LOP3.LUT R10, R6, 0x96, RZ, 0xfc, !PT ;  /* 0x00000096060a7812 */ /* 0x000fc600078efcff */
[----:B------:R-:W-:Y:S01]  /*4c90*/  IMAD.MOV R9, RZ, RZ, -R9 ;  /* 0x000000ffff097224 */ /* 0x000fe200078e0a09 */
[----:B------:R-:W-:Y:S01]  /*4ca0*/  IABS R82, R10 ;  /* 0x0000000a00527213 */ /* 0x000fe20000000000 */
[----:B------:R-:W-:Y:S02]  /*4cb0*/  IMAD.MOV R11, RZ, RZ, -R8 ;  /* 0x000000ffff0b7224 */ /* 0x000fe400078e0a08 */
[C---:B------:R-:W-:Y:S02]  /*4cc0*/  IMAD R84, R4.reuse, R9, R84 ;  /* 0x0000000904547224 */ /* 0x040fe400078e0254 */
[----:B------:R-:W-:Y:S01]  /*4cd0*/  IMAD R80, R4, R11, R80 ;  /* 0x0000000b04507224 */ /* 0x000fe200078e0250 */
[----:B------:R-:W-:Y:S01]  /*4ce0*/  LOP3.LUT R11, R6, 0x94, RZ, 0xfc, !PT ;  /* 0x00000094060b7812 */ /* 0x000fe200078efcff */
[--C-:B------:R-:W-:Y:S01]  /*4cf0*/  @!P6 IMAD.IADD R78, R78, 0x1, -R4.reuse ;  /* 0x000000014e4ee824 */ /* 0x100fe200078e0a04 */
[----:B------:R-:W-:Y:S01]  /*4d00*/  ISETP.GT.U32.AND P6, PT, R4, R84, PT ;  /* 0x000000540400720c */ /* 0x000fe20003fc4070 */
[--C-:B------:R-:W-:Y:S01]  /*4d10*/  @!P3 IMAD.IADD R88, R88, 0x1, -R4.reuse ;  /* 0x000000015858b824 */ /* 0x100fe200078e0a04 */
[----:B------:R-:W-:Y:S01]  /*4d20*/  IABS R158, R11 ;  /* 0x0000000b009e7213 */ /* 0x000fe20000000000 */
[----:B------:R-:W-:Y:S01]  /*4d30*/  @!P1 IMAD.IADD R86, R86, 0x1, -R4 ;  /* 0x0000000156569824 */ /* 0x000fe200078e0a04 */
[----:B------:R-:W-:Y:S01]  /*4d40*/  ISETP.GE.AND P3, PT, R12, RZ, PT ;  /* 0x000000ff0c00720c */ /* 0x000fe20003f66270 */
[----:B------:R-:W-:Y:S01]  /*4d50*/  @!P4 IMAD.MOV R76, RZ, RZ, -R76 ;  /* 0x000000ffff4cc224 */ /* 0x000fe200078e0a4c */
[C---:B------:R-:W-:Y:S01]  /*4d60*/  ISETP.GT.U32.AND P4, PT, R4.reuse, R80, PT ;  /* 0x000000500400720c */ /* 0x040fe20003f84070 */
[----:B------:R-:W-:Y:S01]  /*4d70*/  @!P0 IMAD.MOV R88, RZ, RZ, -R88 ;  /* 0x000000ffff588224 */ /* 0x000fe200078e0a58 */
[----:B------:R-:W-:Y:S01]  /*4d80*/  ISETP.GT.U32.AND P0, PT, R4, R86, PT ;  /* 0x000000560400720c */ /* 0x000fe20003f04070 */
[----:B------:R-:W-:Y:S01]  /*4d90*/  IMAD.HI.U32 R8, R5, R82, RZ ;  /* 0x0000005205087227 */ /* 0x000fe200078e00ff */
[----:B------:R-:W-:-:S02]  /*4da0*/  LOP3.LUT R12, R6, 0x92, RZ, 0xfc, !PT ;  /* 0x00000092060c7812 */ /* 0x000fc400078efcff */
[----:B------:R-:W-:Y:S01]  /*4db0*/  ISETP.GE.AND P1, PT, R13, RZ, PT ;  /* 0x000000ff0d00720c */ /* 0x000fe20003f26270 */
[----:B------:R-:W-:Y:S01]  /*4dc0*/  IMAD.MOV R9, RZ, RZ, -R8 ;  /* 0x000000ffff097224 */ /* 0x000fe200078e0a08 */
[----:B------:R-:W-:Y:S01]  /*4dd0*/  IABS R160, R12 ;  /* 0x0000000c00a07213 */ /* 0x000fe20000000000 */
[----:B------:R-:W-:Y:S01]  /*4de0*/  @!P6 IMAD.IADD R84, R84, 0x1, -R4 ;  /* 0x000000015454e824 */ /* 0x000fe200078e0a04 */
[----:B------:R-:W-:Y:S01]  /*4df0*/  LOP3.LUT R13, R6, 0x8c, RZ, 0xfc, !PT ;  /* 0x0000008c060d7812 */ /* 0x000fe200078efcff */
[----:B------:R-:W-:Y:S02]  /*4e00*/  IMAD R82, R4, R9, R82 ;  /* 0x0000000904527224 */ /* 0x000fe400078e0252 */
[--C-:B------:R-:W-:Y:S01]  /*4e10*/  @!P4 IMAD.IADD R80, R80, 0x1, -R4.reuse ;  /* 0x000000015050c824 */ /* 0x100fe200078e0a04 */
[----:B------:R-:W-:Y:S01]  /*4e20*/  ISETP.GT.U32.AND P6, PT, R4, R84, PT ;  /* 0x000000540400720c */ /* 0x000fe20003fc4070 */
[----:B------:R-:W-:Y:S01]  /*4e30*/  @!P0 IMAD.IADD R86, R86, 0x1, -R4 ;  /* 0x0000000156568824 */ /* 0x000fe200078e0a04 */
[C---:B------:R-:W-:Y:S01]  /*4e40*/  ISETP.GT.U32.AND P0, PT, R4.reuse, R82, PT ;  /* 0x000000520400720c */ /* 0x040fe20003f04070 */
[----:B------:R-:W-:Y:S01]  /*4e50*/  IMAD.HI.U32 R8, R5, R158, RZ ;  /* 0x0000009e05087227 */ /* 0x000fe200078e00ff */
[----:B------:R-:W-:-:S02]  /*4e60*/  ISETP.GT.U32.AND P4, PT, R4, R80, PT ;  /* 0x000000500400720c */ /* 0x000fc40003f84070 */
[----:B------:R-:W-:Y:S01]  /*4e70*/  IABS R166, R13 ;  /* 0x0000000d00a67213 */ /* 0x000fe20000000000 */
[----:B------:R-:W-:Y:S02]  /*4e80*/  IMAD.MOV R9, RZ, RZ, -R8 ;  /* 0x000000ffff097224 */ /* 0x000fe400078e0a08 */
[----:B------:R-:W-:Y:S01]  /*4e90*/  @!P2 IMAD.MOV R78, RZ, RZ, -R78 ;  /* 0x000000ffff4ea224 */ /* 0x000fe200078e0a4e */
[----:B------:R-:W-:Y:S01]  /*4ea0*/  ISETP.GE.AND P2, PT, R10, RZ, PT ;  /* 0x000000ff0a00720c */ /* 0x000fe20003f46270 */
[----:B------:R-:W-:Y:S01]  /*4eb0*/  IMAD R158, R4, R9, R158 ;  /* 0x00000009049e7224 */ /* 0x000fe200078e029e */
[----:B------:R-:W-:Y:S01]  /*4ec0*/  LOP3.LUT R10, R6, 0x90, RZ, 0xfc, !PT ;  /* 0x00000090060a7812 */ /* 0x000fe200078efcff */
[--C-:B------:R-:W-:Y:S02]  /*4ed0*/  @!P6 IMAD.IADD R84, R84, 0x1, -R4.reuse ;  /* 0x000000015454e824 */ /* 0x100fe400078e0a04 */
[----:B------:R-:W-:Y:S01]  /*4ee0*/  @!P0 IMAD.IADD R82, R82, 0x1, -R4 ;  /* 0x0000000152528824 */ /* 0x000fe200078e0a04 */
[----:B------:R-:W-:Y:S01]  /*4ef0*/  ISETP.GT.U32.AND P6, PT, R4, R158, PT ;  /* 0x0000009e0400720c */ /* 0x000fe20003fc4070 */
[----:B------:R-:W-:Y:S01]  /*4f00*/  IMAD.HI.U32 R8, R5, R160, RZ ;  /* 0x000000a005087227 */ /* 0x000fe200078e00ff */
[----:B------:R-:W-:-:S03]  /*4f10*/  IABS R162, R10 ;  /* 0x0000000a00a27213 */ /* 0x000fc60000000000 */
[----:B------:R-:W-:Y:S01]  /*4f20*/  @!P4 IMAD.IADD R80, R80, 0x1, -R4 ;  /* 0x000000015050c824 */ /* 0x000fe200078e0a04 */
[----:B------:R-:W-:Y:S01]  /*4f30*/  ISETP.GE.AND P4, PT, R11, RZ, PT ;  /* 0x000000ff0b00720c */ /* 0x000fe20003f86270 */
[----:B------:R-:W-:Y:S02]  /*4f40*/  VIADD R9, R7, 0x8e ;  /* 0x0000008e07097836 */ /* 0x000fe40000000000 */
[----:B------:R-:W-:Y:S01]  /*4f50*/  @!P5 IMAD.MOV R86, RZ, RZ, -R86 ;  /* 0x000000ffff56d224 */ /* 0x000fe200078e0a56 */
[----:B------:R-:W-:Y:S01]  /*4f60*/  ISETP.GT.U32.AND P5, PT, R4, R82, PT ;  /* 0x000000520400720c */ /* 0x000fe20003fa4070 */
[----:B------:R-:W-:Y:S01]  /*4f70*/  IMAD.MOV R11, RZ, RZ, -R8 ;  /* 0x000000ffff0b7224 */ /* 0x000fe200078e0a08 */
[----:B------:R-:W-:Y:S01]  /*4f80*/  ISETP.GE.AND P0, PT, R9, RZ, PT ;  /* 0x000000ff0900720c */ /* 0x000fe20003f06270 */
[----:B------:R-:W-:Y:S01]  /*4f90*/  IMAD.HI.U32 R8, R5, R162, RZ ;  /* 0x000000a205087227 */ /* 0x000fe200078e00ff */
[----:B------:R-:W-:-:S03]  /*4fa0*/  IABS R164, R9 ;  /* 0x0000000900a47213 */ /* 0x000fc60000000000 */
[----:B------:R-:W-:Y:S02]  /*4fb0*/  IMAD.MOV R9, RZ, RZ, -R8 ;  /* 0x000000ffff097224 */ /* 0x000fe400078e0a08 */
[----:B------:R-:W-:Y:S02]  /*4fc0*/  @!P6 IMAD.IADD R158, R158, 0x1, -R4 ;  /* 0x000000019e9ee824 */ /* 0x000fe400078e0a04 */
[----:B------:R-:W-:Y:S02]  /*4fd0*/  IMAD R162, R4, R9, R162 ;  /* 0x0000000904a27224 */ /* 0x000fe400078e02a2 */
[----:B------:R-:W-:Y:S01]  /*4fe0*/  @!P5 IMAD.IADD R82, R82, 0x1, -R4 ;  /* 0x000000015252d824 */ /* 0x000fe200078e0a04 */
[C---:B------:R-:W-:Y:S01]  /*4ff0*/  ISETP.GT.U32.AND P6, PT, R4.reuse, R158, PT ;  /* 0x0000009e0400720c */ /* 0x040fe20003fc4070 */
[C---:B------:R-:W-:Y:S01]  /*5000*/  IMAD R160, R4.reuse, R11, R160 ;  /* 0x0000000b04a07224 */ /* 0x040fe200078e02a0 */
[----:B------:R-:W-:Y:S01]  /*5010*/  ISETP.GT.U32.AND P5, PT, R4, R162, PT ;  /* 0x000000a20400720c */ /* 0x000fe20003fa4070 */
[----:B------:R-:W-:-:S02]  /*5020*/  @!P3 IMAD.MOV R80, RZ, RZ, -R80 ;  /* 0x000000ffff50b224 */ /* 0x000fc400078e0a50 */
[----:B------:R-:W-:Y:S01]  /*5030*/  @!P1 IMAD.MOV R84, RZ, RZ, -R84 ;  /* 0x000000ffff549224 */ /* 0x000fe200078e0a54 */
[----:B------:R-:W-:Y:S01]  /*5040*/  ISETP.GT.U32.AND P3, PT, R4, R160, PT ;  /* 0x000000a00400720c */ /* 0x000fe20003f64070 */
[C---:B------:R-:W-:Y:S01]  /*5050*/  IMAD.HI.U32 R8, R5.reuse, R164, RZ ;  /* 0x000000a405087227 */ /* 0x040fe200078e00ff */
[----:B------:R-:W-:Y:S02]  /*5060*/  ISETP.GE.AND P1, PT, R12, RZ, PT ;  /* 0x000000ff0c00720c */ /* 0x000fe40003f26270 */
[----:B------:R-:W-:Y:S01]  /*5070*/  LOP3.LUT R12, R6, 0x8a, RZ, 0xfc, !PT ;  /* 0x0000008a060c7812 */ /* 0x000fe200078efcff */
[----:B------:R-:W-:-:S03]  /*5080*/  IMAD.HI.U32 R9, R5, R166, RZ ;  /* 0x000000a605097227 */ /* 0x000fc600078e00ff */
[----:B------:R-:W-:Y:S01]  /*5090*/  IABS R168, R12 ;  /* 0x0000000c00a87213 */ /* 0x000fe20000000000 */
[--C-:B------:R-:W-:Y:S01]  /*50a0*/  @!P6 IMAD.IADD R158, R158, 0x1, -R4.reuse ;  /* 0x000000019e9ee824 */ /* 0x100fe200078e0a04 */
[----:B------:R-:W-:Y:S01]  /*50b0*/  ISETP.GE.AND P6, PT, R10, RZ, PT ;  /* 0x000000ff0a00720c */ /* 0x000fe20003fc6270 */
[----:B------:R-:W-:Y:S01]  /*50c0*/  @!P5 IMAD.IADD R162, R162, 0x1, -R4 ;  /* 0x00000001a2a2d824 */ /* 0x000fe200078e0a04 */
[----:B------:R-:W-:Y:S01]  /*50d0*/  LOP3.LUT R10, R6, 0x88, RZ, 0xfc, !PT ;  /* 0x00000088060a7812 */ /* 0x000fe200078efcff */
[----:B------:R-:W-:Y:S02]  /*50e0*/  IMAD.MOV R11, RZ, RZ, -R8 ;  /* 0x000000ffff0b7224 */ /* 0x000fe400078e0a08 */
[----:B------:R-:W-:Y:S01]  /*50f0*/  IMAD.MOV R9, RZ, RZ, -R9 ;  /* 0x000000ffff097224 */ /* 0x000fe200078e0a09 */
[----:B------:R-:W-:Y:S01]  /*5100*/  IABS R170, R10 ;  /* 0x0000000a00aa7213 */ /* 0x000fe20000000000 */
[----:B------:R-:W-:Y:S01]  /*5110*/  @!P2 IMAD.MOV R82, RZ, RZ, -R82 ;  /* 0x000000ffff52a224 */ /* 0x000fe200078e0a52 */
[----:B------:R-:W-:Y:S01]  /*5120*/  ISETP.GT.U32.AND P2, PT, R4, R162, PT ;  /* 0x000000a20400720c */ /* 0x000fe20003f44070 */
[----:B------:R-:W-:-:S04]  /*5130*/  IMAD.HI.U32 R8, R5, R168, RZ ;  /* 0x000000a805087227 */ /* 0x000fc800078e00ff */
[----:B------:R-:W-:Y:S01]  /*5140*/  @!P3 IMAD.IADD R160, R160, 0x1, -R4 ;  /* 0x00000001a0a0b824 */ /* 0x000fe200078e0a04 */
[----:B------:R-:W-:Y:S01]  /*5150*/  ISETP.GE.AND P3, PT, R13, RZ, PT ;  /* 0x000000ff0d00720c */ /* 0x000fe20003f66270 */
[----:B------:R-:W-:Y:S01]  /*5160*/  IMAD R166, R4, R9, R166 ;  /* 0x0000000904a67224 */ /* 0x000fe200078e02a6 */
[----:B------:R-:W-:Y:S01]  /*5170*/  LOP3.LUT R13, R6, 0x86, RZ, 0xfc, !PT ;  /* 0x00000086060d7812 */ /* 0x000fe200078efcff */
[----:B------:R-:W-:Y:S01]  /*5180*/  IMAD.MOV R9, RZ, RZ, -R8 ;  /* 0x000000ffff097224 */ /* 0x000fe200078e0a08 */
[----:B------:R-:W-:Y:S01]  /*5190*/  ISETP.GT.U32.AND P5, PT, R4, R160, PT ;  /* 0x000000a00400720c */ /* 0x000fe20003fa4070 */
[----:B------:R-:W-:Y:S01]  /*51a0*/  IMAD.HI.U32 R8, R5, R170, RZ ;  /* 0x000000aa05087227 */ /* 0x000fe200078e00ff */
[----:B------:R-:W-:-:S03]  /*51b0*/  IABS R172, R13 ;  /* 0x0000000d00ac7213 */ /* 0x000fc60000000000 */
[----:B------:R-:W-:Y:S02]  /*51c0*/  IMAD R168, R4, R9, R168 ;  /* 0x0000000904a87224 */ /* 0x000fe400078e02a8 */
[----:B------:R-:W-:Y:S02]  /*51d0*/  IMAD.MOV R9, RZ, RZ, -R8 ;  /* 0x000000ffff097224 */ /* 0x000fe400078e0a08 */
[----:B------:R-:W-:Y:S01]  /*51e0*/  @!P2 IMAD.IADD R162, R162, 0x1, -R4 ;  /* 0x00000001a2a2a824 */ /* 0x000fe200078e0a04 */
[C---:B------:R-:W-:Y:S01]  /*51f0*/  ISETP.GT.U32.AND P2, PT, R4.reuse, R168, PT ;  /* 0x000000a80400720c */ /* 0x040fe20003f44070 */
[C---:B------:R-:W-:Y:S02]  /*5200*/  IMAD R170, R4.reuse, R9, R170 ;  /* 0x0000000904aa7224 */ /* 0x040fe400078e02aa */
[C---:B------:R-:W-:Y:S02]  /*5210*/  IMAD R164, R4.reuse, R11, R164 ;  /* 0x0000000b04a47224 */ /* 0x040fe400078e02a4 */
[----:B------:R-:W-:Y:S01]  /*5220*/  @!P6 IMAD.MOV R162, RZ, RZ, -R162 ;  /* 0x000000ffffa2e224 */ /* 0x000fe200078e0aa2 */
[C---:B------:R-:W-:Y:S01]  /*5230*/  ISETP.GT.U32.AND P6, PT, R4.reuse, R170, PT ;  /* 0x000000aa0400720c */ /* 0x040fe20003fc4070 */
[----:B------:R-:W-:Y:S01]  /*5240*/  @!P4 IMAD.MOV R158, RZ, RZ, -R158 ;  /* 0x000000ffff9ec224 */ /* 0x000fe200078e0a9e */
[----:B------:R-:W-:Y:S01]  /*5250*/  ISETP.GT.U32.AND P4, PT, R4, R164, PT ;  /* 0x000000a40400720c */ /* 0x000fe20003f84070 */
[----:B------:R-:W-:Y:S01]  /*5260*/  @!P5 IMAD.IADD R160, R160, 0x1, -R4 ;  /* 0x00000001a0a0d824 */ /* 0x000fe200078e0a04 */
[----:B------:R-:W-:Y:S01]  /*5270*/  ISETP.GT.U32.AND P5, PT, R4, R166, PT ;  /* 0x000000a60400720c */ /* 0x000fe20003fa4070 */
[----:B------:R-:W-:-:S04]  /*5280*/  IMAD.HI.U32 R8, R5, R172, RZ ;  /* 0x000000ac05087227 */ /* 0x000fc800078e00ff */
[----:B------:R-:W-:Y:S02]  /*5290*/  IMAD.MOV R9, RZ, RZ, -R8 ;  /* 0x000000ffff097224 */ /* 0x000fe400078e0a08 */
[----:B------:R-:W-:Y:S02]  /*52a0*/  @!P1 IMAD.MOV R160, RZ, RZ, -R160 ;  /* 0x000000ffffa09224 */ /* 0x000fe400078e0aa0 */
[--C-:B------:R-:W-:Y:S02]  /*52b0*/  @!P6 IMAD.IADD R170, R170, 0x1, -R4.reuse ;  /* 0x00000001aaaae824 */ /* 0x100fe400078e0a04 */
[--C-:B------:R-:W-:Y:S01]  /*52c0*/  @!P4 IMAD.IADD R164, R164, 0x1, -R4.reuse ;  /* 0x00000001a4a4c824 */ /* 0x100fe200078e0a04 */
[----:B------:R-:W-:Y:S01]  /*52d0*/  ISETP.GE.AND P4, PT, R12, RZ, PT ;  /* 0x000000ff0c00720c */ /* 0x000fe20003f86270 */
[----:B------:R-:W-:Y:S01]  /*52e0*/  @!P5 IMAD.IADD R166, R166, 0x1, -R4 ;  /* 0x00000001a6a6d824 */ /* 0x000fe200078e0a04 */
[C---:B------:R-:W-:Y:S01]  /*52f0*/  ISETP.GT.U32.AND P6, PT, R4.reuse, R170, PT ;  /* 0x000000aa0400720c */ /* 0x040fe20003fc4070 */
[C---:B------:R-:W-:Y:S01]  /*5300*/  IMAD R172, R4.reuse, R9, R172 ;  /* 0x0000000904ac7224 */ /* 0x040fe200078e02ac */
[C---:B------:R-:W-:Y:S01]  /*5310*/  ISETP.GT.U32.AND P5, PT, R4.reuse, R164, PT ;  /* 0x000000a40400720c */ /* 0x040fe20003fa4070 */
[----:B------:R-:W-:Y:S01]  /*5320*/  IMAD.HI.U32 R9, R5, R176, RZ ;  /* 0x000000b005097227 */ /* 0x000fe200078e00ff */
[----:B------:R-:W-:-:S02]  /*5330*/  ISETP.GT.U32.AND P1, PT, R4, R166, PT ;  /* 0x000000a60400720c */ /* 0x000fc40003f24070 */
[----:B------:R-:W-:Y:S01]  /*5340*/  LOP3.LUT R12, R6, 0x7c, RZ, 0xfc, !PT ;  /* 0x0000007c060c7812 */ /* 0x000fe200078efcff */
[----:B------:R-:W-:Y:S02]  /*5350*/  IMAD.MOV R9, RZ, RZ, -R9 ;  /* 0x000000ffff097224 */ /* 0x000fe400078e0a09 */
[----:B------:R-:W-:Y:S01]  /*5360*/  IMAD.HI.U32 R8, R5, R174, RZ ;  /* 0x000000ae05087227 */ /* 0x000fe200078e00ff */
[----:B------:R-:W-:-:S03]  /*5370*/  IABS R182, R12 ;  /* 0x0000000c00b67213 */ /* 0x000fc60000000000 */
[----:B------:R-:W-:Y:S02]  /*5380*/  IMAD R176, R4, R9, R176 ;  /* 0x0000000904b07224 */ /* 0x000fe400078e02b0 */
[----:B------:R-:W-:Y:S02]  /*5390*/  IMAD.MOV R11, RZ, RZ, -R8 ;  /* 0x000000ffff0b7224 */ /* 0x000fe400078e0a08 */
[--C-:B------:R-:W-:Y:S01]  /*53a0*/  @!P6 IMAD.IADD R170, R170, 0x1, -R4.reuse ;  /* 0x00000001aaaae824 */ /* 0x100fe200078e0a04 */
[----:B------:R-:W-:Y:S01]  /*53b0*/  ISETP.GT.U32.AND P6, PT, R4, R176, PT ;  /* 0x000000b00400720c */ /* 0x000fe20003fc4070 */
[--C-:B------:R-:W-:Y:S01]  /*53c0*/  @!P5 IMAD.IADD R164, R164, 0x1, -R4.reuse ;  /* 0x00000001a4a4d824 */ /* 0x100fe200078e0a04 */
[----:B------:R-:W-:Y:S01]  /*53d0*/  ISETP.GE.AND P5, PT, R10, RZ, PT ;  /* 0x000000ff0a00720c */ /* 0x000fe20003fa6270 */
[----:B------:R-:W-:Y:S01]  /*53e0*/  @!P1 IMAD.IADD R166, R166, 0x1, -R4 ;  /* 0x00000001a6a69824 */ /* 0x000fe200078e0a04 */
[C---:B------:R-:W-:Y:S01]  /*53f0*/  ISETP.GT.U32.AND P1, PT, R4.reuse, R172, PT ;  /* 0x000000ac0400720c */ /* 0x040fe20003f24070 */
[----:B------:R-:W-:Y:S01]  /*5400*/  IMAD R174, R4, R11, R174 ;  /* 0x0000000b04ae7224 */ /* 0x000fe200078e02ae */
[----:B------:R-:W-:Y:S01]  /*5410*/  LOP3.LUT R10, R6, 0x80, RZ, 0xfc, !PT ;  /* 0x00000080060a7812 */ /* 0x000fe200078efcff */
[----:B------:R-:W-:-:S02]  /*5420*/  VIADD R8, R7, 0x7e ;  /* 0x0000007e07087836 */ /* 0x000fc40000000000 */
[----:B------:R-:W-:Y:S01]  /*5430*/  @!P3 IMAD.MOV R166, RZ, RZ, -R166 ;  /* 0x000000ffffa6b224 */ /* 0x000fe200078e0aa6 */
[----:B------:R-:W-:Y:S01]  /*5440*/  ISETP.GT.U32.AND P3, PT, R4, R174, PT ;  /* 0x000000ae0400720c */ /* 0x000fe20003f64070 */
[----:B------:R-:W-:Y:S01]  /*5450*/  @!P2 IMAD.IADD R168, R168, 0x1, -R4 ;  /* 0x00000001a8a8a824 */ /* 0x000fe200078e0a04 */
[----:B------:R-:W-:Y:S01]  /*5460*/  IABS R178, R10 ;  /* 0x0000000a00b27213 */ /* 0x000fe20000000000 */
[----:B------:R-:W-:Y:S01]  /*5470*/  @!P0 IMAD.MOV R164, RZ, RZ, -R164 ;  /* 0x000000ffffa48224 */ /* 0x000fe200078e0aa4 */
[----:B------:R-:W-:Y:S01]  /*5480*/  IABS R180, R8 ;  /* 0x0000000800b47213 */ /* 0x000fe20000000000 */
[--C-:B------:R-:W-:Y:S01]  /*5490*/  @!P6 IMAD.IADD R176, R176, 0x1, -R4.reuse ;  /* 0x00000001b0b0e824 */ /* 0x100fe200078e0a04 */
[----:B------:R-:W-:Y:S01]  /*54a0*/  ISETP.GT.U32.AND P2, PT, R4, R168, PT ;  /* 0x000000a80400720c */ /* 0x000fe20003f44070 */
[----:B------:R-:W-:Y:S01]  /*54b0*/  @!P1 IMAD.IADD R172, R172, 0x1, -R4 ;  /* 0x00000001acac9824 */ /* 0x000fe200078e0a04 */
[----:B------:R-:W-:Y:S01]  /*54c0*/  ISETP.GE.AND P0, PT, R8, RZ, PT ;  /* 0x000000ff0800720c */ /* 0x000fe20003f06270 */
[----:B------:R-:W-:Y:S01]  /*54d0*/  IMAD.HI.U32 R8, R5, R178, RZ ;  /* 0x000000b205087227 */ /* 0x000fe200078e00ff */
[----:B------:R-:W-:-:S02]  /*54e0*/  ISETP.GT.U32.AND P6, PT, R4, R176, PT ;  /* 0x000000b00400720c */ /* 0x000fc40003fc4070 */
[----:B------:R-:W-:Y:S01]  /*54f0*/  ISETP.GT.U32.AND P1, PT, R4, R172, PT ;  /* 0x000000ac0400720c */ /* 0x000fe20003f24070 */
[----:B------:R-:W-:-:S04]  /*5500*/  IMAD.HI.U32 R9, R5, R180, RZ ;  /* 0x000000b405097227 */ /* 0x000fc800078e00ff */
[----:B------:R-:W-:Y:S02]  /*5510*/  IMAD.MOV R11, RZ, RZ, -R8 ;  /* 0x000000ffff0b7224 */ /* 0x000fe400078e0a08 */
[----:B------:R-:W-:Y:S02]  /*5520*/  IMAD.MOV R9, RZ, RZ, -R9 ;  /* 0x000000ffff097224 */ /* 0x000fe400078e0a09 */
[----:B------:R-:W-:-:S04]  /*5530*/  IMAD.HI.U32 R8, R5, R182, RZ ;  /* 0x000000b605087227 */ /* 0x000fc800078e00ff */
[----:B------:R-:W-:Y:S02]  /*5540*/  @!P3 IMAD.IADD R174, R174, 0x1, -R4 ;  /* 0x00000001aeaeb824 */ /* 0x000fe400078e0a04 */
[C---:B------:R-:W-:Y:S02]  /*5550*/  IMAD R180, R4.reuse, R9, R180 ;  /* 0x0000000904b47224 */ /* 0x040fe400078e02b4 */
[----:B------:R-:W-:Y:S01]  /*5560*/  IMAD.MOV R9, RZ, RZ, -R8 ;  /* 0x000000ffff097224 */ /* 0x000fe200078e0a08 */
[----:B------:R-:W-:Y:S01]  /*5570*/  ISETP.GT.U32.AND P3, PT, R4, R174, PT ;  /* 0x000000ae0400720c */ /* 0x000fe20003f64070 */
[----:B------:R-:W-:Y:S01]  /*5580*/  @!P2 IMAD.IADD R168, R168, 0x1, -R4 ;  /* 0x00000001a8a8a824 */ /* 0x000fe200078e0a04 */
[----:B------:R-:W-:Y:S01]  /*5590*/  ISETP.GE.AND P2, PT, R13, RZ, PT ;  /* 0x000000ff0d00720c */ /* 0x000fe20003f46270 */
[----:B------:R-:W-:Y:S01]  /*55a0*/  IMAD R182, R4, R9, R182 ;  /* 0x0000000904b67224 */ /* 0x000fe200078e02b6 */
[----:B------:R-:W-:Y:S01]  /*55b0*/  LOP3.LUT R13, R6, 0x74, RZ, 0xfc, !PT ;  /* 0x00000074060d7812 */ /* 0x000fe200078efcff */
[----:B------:R-:W-:Y:S01]  /*55c0*/  IMAD R178, R4, R11, R178 ;  /* 0x0000000b04b27224 */ /* 0x000fe200078e02b2 */
[----:B------:R-:W-:Y:S01]  /*55d0*/  LOP3.LUT R11, R6, 0x7a, RZ, 0xfc, !PT ;  /* 0x0000007a060b7812 */ /* 0x000fe200078efcff */
[----:B------:R-:W-:Y:S01]  /*55e0*/  @!P6 IMAD.IADD R176, R176, 0x1, -R4 ;  /* 0x00000001b0b0e824 */ /* 0x000fe200078e0a04 */
[C---:B------:R-:W-:Y:S01]  /*55f0*/  ISETP.GT.U32.AND P6, PT, R4.reuse, R182, PT ;  /* 0x000000b60400720c */ /* 0x040fe20003fc4070 */
[----:B------:R-:W-:Y:S01]  /*5600*/  @!P5 IMAD.MOV R170, RZ, RZ, -R170 ;  /* 0x000000ffffaad224 */ /* 0x000fe200078e0aaa */
[----:B------:R-:W-:Y:S01]  /*5610*/  ISETP.GT.U32.AND P5, PT, R4, R178, PT ;  /* 0x000000b20400720c */ /* 0x000fe20003fa4070 */
[--C-:B------:R-:W-:Y:S01]  /*5620*/  @!P1 IMAD.IADD R172, R172, 0x1, -R4.reuse ;  /* 0x00000001acac9824 */ /* 0x100fe200078e0a04 */
[----:B------:R-:W-:Y:S01]  /*5630*/  IABS R184, R11 ;  /* 0x0000000b00b87213 */ /* 0x000fe20000000000 */
[----:B------:R-:W-:Y:S01]  /*5640*/  @!P3 IMAD.IADD R174, R174, 0x1, -R4 ;  /* 0x00000001aeaeb824 */ /* 0x000fe200078e0a04 */
[----:B------:R-:W-:Y:S01]  /*5650*/  ISETP.GT.U32.AND P3, PT, R4, R180, PT ;  /* 0x000000b40400720c */ /* 0x000fe20003f64070 */
[----:B------:R-:W-:Y:S01]  /*5660*/  @!P2 IMAD.MOV R172, RZ, RZ, -R172 ;  /* 0x000000ffffaca224 */ /* 0x000fe200078e0aac */
[----:B------:R-:W-:Y:S01]  /*5670*/  ISETP.GE.AND P2, PT, R10, RZ, PT ;  /* 0x000000ff0a00720c */ /* 0x000fe20003f46270 */
[----:B------:R-:W-:Y:S01]  /*5680*/  @!P4 IMAD.MOV R168, RZ, RZ, -R168 ;  /* 0x000000ffffa8c224 */ /* 0x000fe200078e0aa8 */
[----:B------:R-:W-:Y:S01]  /*5690*/  LOP3.LUT R10, R6, 0x78, RZ, 0xfc, !PT ;  /* 0x00000078060a7812 */ /* 0x000fe200078efcff */
[----:B------:R-:W-:Y:S01]  /*56a0*/  IMAD.HI.U32 R8, R5, R184, RZ ;  /* 0x000000b805087227 */ /* 0x000fe200078e00ff */
[----:B------:R-:W-:-:S02]  /*56b0*/  ISETP.GE.AND P4, PT, R14, RZ, PT ;  /* 0x000000ff0e00720c */ /* 0x000fc40003f86270 */
[----:B------:R-:W-:Y:S01]  /*56c0*/  IABS R186, R10 ;  /* 0x0000000a00ba7213 */ /* 0x000fe20000000000 */
[--C-:B------:R-:W-:Y:S01]  /*56d0*/  @!P6 IMAD.IADD R182, R182, 0x1, -R4.reuse ;  /* 0x00000001b6b6e824 */ /* 0x100fe200078e0a04 */
[----:B------:R-:W-:Y:S01]  /*56e0*/  IABS R190, R13 ;  /* 0x0000000d00be7213 */ /* 0x000fe20000000000 */
[----:B------:R-:W-:Y:S01]  /*56f0*/  @!P5 IMAD.IADD R178, R178, 0x1, -R4 ;  /* 0x00000001b2b2d824 */ /* 0x000fe200078e0a04 */
[----:B------:R-:W-:Y:S01]  /*5700*/  ISETP.GE.AND P1, PT, R15, RZ, PT ;  /* 0x000000ff0f00720c */ /* 0x000fe20003f26270 */
[----:B------:R-:W-:Y:S01]  /*5710*/  IMAD.MOV R9, RZ, RZ, -R8 ;  /* 0x000000ffff097224 */ /* 0x000fe200078e0a08 */
[C---:B------:R-:W-:Y:S01]  /*5720*/  ISETP.GT.U32.AND P6, PT, R4.reuse, R182, PT ;  /* 0x000000b60400720c */ /* 0x040fe20003fc4070 */
[----:B------:R-:W-:Y:S01]  /*5730*/  IMAD.HI.U32 R8, R5, R186, RZ ;  /* 0x000000ba05087227 */ /* 0x000fe200078e00ff */
[----:B------:R-:W-:Y:S02]  /*5740*/  ISETP.GT.U32.AND P5, PT, R4, R178, PT ;  /* 0x000000b20400720c */ /* 0x000fe40003fa4070 */
[----:B------:R-:W-:Y:S01]  /*5750*/  LOP3.LUT R14, R6, 0x72, RZ, 0xfc, !PT ;  /* 0x00000072060e7812 */ /* 0x000fe200078efcff */
[----:B------:R-:W-:Y:S01]  /*5760*/  @!P3 IMAD.IADD R180, R180, 0x1, -R4 ;  /* 0x00000001b4b4b824 */ /* 0x000fe200078e0a04 */
[----:B------:R-:W-:Y:S01]  /*5770*/  LOP3.LUT R15, R6, 0x2c, RZ, 0xfc, !PT ;  /* 0x0000002c060f7812 */ /* 0x000fe200078efcff */
[C---:B------:R-:W-:Y:S01]  /*5780*/  IMAD R184, R4.reuse, R9, R184 ;  /* 0x0000000904b87224 */ /* 0x040fe200078e02b8 */
[----:B------:R-:W-:Y:S01]  /*5790*/  IABS R192, R14 ;  /* 0x0000000e00c07213 */ /* 0x000fe20000000000 */
[----:B------:R-:W-:Y:S01]  /*57a0*/  IMAD.MOV R9, RZ, RZ, -R8 ;  /* 0x000000ffff097224 */ /* 0x000fe200078e0a08 */
[----:B------:R-:W-:Y:S01]  /*57b0*/  ISETP.GT.U32.AND P3, PT, R4, R180, PT ;  /* 0x000000b40400720c */ /* 0x000fe20003f64070 */
[----:B------:R-:W-:Y:S01]  /*57c0*/  @!P4 IMAD.MOV R174, RZ, RZ, -R174 ;  /* 0x000000ffffaec224 */ /* 0x000fe200078e0aae */
[----:B------:R-:W-:Y:S01]  /*57d0*/  ISETP.GE.AND P4, PT, R12, RZ, PT ;  /* 0x000000ff0c00720c */ /* 0x000fe20003f86270 */
[----:B------:R-:W-:Y:S01]  /*57e0*/  IMAD R186, R4, R9, R186 ;  /* 0x0000000904ba7224 */ /* 0x000fe200078e02ba */
[----:B------:R-:W-:Y:S01]  /*57f0*/  LOP3.LUT R12, R6, 0x76, RZ, 0xfc, !PT ;  /* 0x00000076060c7812 */ /* 0x000fe200078efcff */
[----:B------:R-:W-:-:S02]  /*5800*/  @!P6 IMAD.IADD R182, R182, 0x1, -R4 ;  /* 0x00000001b6b6e824 */ /* 0x000fc400078e0a04 */
[----:B------:R-:W-:Y:S01]  /*5810*/  @!P5 IMAD.IADD R178, R178, 0x1, -R4 ;  /* 0x00000001b2b2d824 */ /* 0x000fe200078e0a04 */
[----:B------:R-:W-:Y:S01]  /*5820*/  IABS R188, R12 ;  /* 0x0000000c00bc7213 */ /* 0x000fe20000000000 */
[C---:B------:R-:W-:Y:S01]  /*5830*/  IMAD.HI.U32 R9, R5.reuse, R190, RZ ;  /* 0x000000be05097227 */ /* 0x040fe200078e00ff */
[C---:B------:R-:W-:Y:S02]  /*5840*/  ISETP.GT.U32.AND P6, PT, R4.reuse, R186, PT ;  /* 0x000000ba0400720c */ /* 0x040fe40003fc4070 */
[----:B------:R-:W-:Y:S01]  /*5850*/  ISETP.GT.U32.AND P5, PT, R4, R184, PT ;  /* 0x000000b80400720c */ /* 0x000fe20003fa4070 */
[----:B------:R-:W-:-:S04]  /*5860*/  IMAD.HI.U32 R8, R5, R188, RZ ;  /* 0x000000bc05087227 */ /* 0x000fc800078e00ff */
[----:B------:R-:W-:Y:S01]  /*5870*/  @!P3 IMAD.IADD R180, R180, 0x1, -R4 ;  /* 0x00000001b4b4b824 */ /* 0x000fe200078e0a04 */
[----:B------:R-:W-:Y:S01]  /*5880*/  ISETP.GE.AND P3, PT, R11, RZ, PT ;  /* 0x000000ff0b00720c */ /* 0x000fe20003f66270 */
[----:B------:R-:W-:Y:S02]  /*5890*/  IMAD.MOV R11, RZ, RZ, -R8 ;  /* 0x000000ffff0b7224 */ /* 0x000fe400078e0a08 */
[----:B------:R-:W-:Y:S02]  /*58a0*/  IMAD.MOV R9, RZ, RZ, -R9 ;  /* 0x000000ffff097224 */ /* 0x000fe400078e0a09 */
[----:B------:R-:W-:Y:S02]  /*58b0*/  IMAD R188, R4, R11, R188 ;  /* 0x0000000b04bc7224 */ /* 0x000fe400078e02bc */
[--C-:B------:R-:W-:Y:S02]  /*58c0*/  @!P6 IMAD.IADD R186, R186, 0x1, -R4.reuse ;  /* 0x00000001babae824 */ /* 0x100fe400078e0a04 */
[----:B------:R-:W-:Y:S01]  /*58d0*/  @!P5 IMAD.IADD R184, R184, 0x1, -R4 ;  /* 0x00000001b8b8d824 */ /* 0x000fe200078e0a04 */
[----:B------:R-:W-:Y:S01]  /*58e0*/  ISETP.GE.AND P5, PT, R10, RZ, PT ;  /* 0x000000ff0a00720c */ /* 0x000fe20003fa6270 */
[C---:B------:R-:W-:Y:S01]  /*58f0*/  IMAD R190, R4.reuse, R9, R190 ;  /* 0x0000000904be7224 */ /* 0x040fe200078e02be */
[C---:B------:R-:W-:Y:S01]  /*5900*/  ISETP.GT.U32.AND P6, PT, R4.reuse, R186, PT ;  /* 0x000000ba0400720c */ /* 0x040fe20003fc4070 */
[----:B------:R-:W-:Y:S01]  /*5910*/  @!P2 IMAD.MOV R178, RZ, RZ, -R178 ;  /* 0x000000ffffb2a224 */ /* 0x000fe200078e0ab2 */
[----:B------:R-:W-:Y:S01]  /*5920*/  ISETP.GT.U32.AND P2, PT, R4, R188, PT ;  /* 0x000000bc0400720c */ /* 0x000fe20003f44070 */
[----:B------:R-:W-:Y:S01]  /*5930*/  IMAD.HI.U32 R8, R5, R192, RZ ;  /* 0x000000c005087227 */ /* 0x000fe200078e00ff */
[----:B------:R-:W-:-:S03]  /*5940*/  LOP3.LUT R10, R6, 0x70, RZ, 0xfc, !PT ;  /* 0x00000070060a7812 */ /* 0x000fc600078efcff */
[----:B------:R-:W-:Y:S01]  /*5950*/  @!P1 IMAD.MOV R176, RZ, RZ, -R176 ;  /* 0x000000ffffb09224 */ /* 0x000fe200078e0ab0 */
[C---:B------:R-:W-:Y:S01]  /*5960*/  ISETP.GT.U32.AND P1, PT, R4.reuse, R184, PT ;  /* 0x000000b80400720c */ /* 0x040fe20003f24070 */
[----:B------:R-:W-:Y:S01]  /*5970*/  @!P0 IMAD.MOV R180, RZ, RZ, -R180 ;  /* 0x000000ffffb48224 */ /* 0x000fe200078e0ab4 */
[C---:B------:R-:W-:Y:S01]  /*5980*/  ISETP.GT.U32.AND P0, PT, R4.reuse, R190, PT ;  /* 0x000000be0400720c */ /* 0x040fe20003f04070 */
[----:B------:R-:W-:Y:S01]  /*5990*/  IMAD.MOV R11, RZ, RZ, -R8 ;  /* 0x000000ffff0b7224 */ /* 0x000fe200078e0a08 */
[----:B------:R-:W-:Y:S01]  /*59a0*/  IABS R196, R10 ;  /* 0x0000000a00c47213 */ /* 0x000fe20000000000 */
[----:B------:R-:W-:Y:S02]  /*59b0*/  VIADD R9, R7, 0x6e ;  /* 0x0000006e07097836 */ /* 0x000fe40000000000 */
[----:B------:R-:W-:Y:S01]  /*59c0*/  IMAD R192, R4, R11, R192 ;  /* 0x0000000b04c07224 */ /* 0x000fe200078e02c0 */
[----:B------:R-:W-:Y:S01]  /*59d0*/  LOP3.LUT R11, R6, 0x6c, RZ, 0xfc, !PT ;  /* 0x0000006c060b7812 */ /* 0x000fe200078efcff */
[--C-:B------:R-:W-:Y:S01]  /*59e0*/  @!P6 IMAD.IADD R186, R186, 0x1, -R4.reuse ;  /* 0x00000001babae824 */ /* 0x100fe200078e0a04 */
[----:B------:R-:W-:Y:S01]  /*59f0*/  IABS R194, R9 ;  /* 0x0000000900c27213 */ /* 0x000fe20000000000 */
[--C-:B------:R-:W-:Y:S01]  /*5a00*/  @!P2 IMAD.IADD R188, R188, 0x1, -R4.reuse ;  /* 0x00000001bcbca824 */ /* 0x100fe200078e0a04 */
[----:B------:R-:W-:Y:S01]  /*5a10*/  ISETP.GT.U32.AND P6, PT, R4, R192, PT ;  /* 0x000000c00400720c */ /* 0x000fe20003fc4070 */
[--C-:B------:R-:W-:Y:S01]  /*5a20*/  @!P1 IMAD.IADD R184, R184, 0x1, -R4.reuse ;  /* 0x00000001b8b89824 */ /* 0x100fe200078e0a04 */
[----:B------:R-:W-:Y:S01]  /*5a30*/  ISETP.GE.AND P1, PT, R9, RZ, PT ;  /* 0x000000ff0900720c */ /* 0x000fe20003f26270 */
[----:B------:R-:W-:Y:S01]  /*5a40*/  @!P0 IMAD.IADD R190, R190, 0x1, -R4 ;  /* 0x00000001bebe8824 */ /* 0x000fe200078e0a04 */
        /* <DEDUP_REMOVED lines=10> */
[----:B------:R-:W-:Y:S02]  /*5af0*/  IMAD R196, R4, R9, R196 ;  /* 0x0000000904c47224 */ /* 0x000fe400078e02c4 */
[----:B------:R-:W-:Y:S02]  /*5b00*/  IMAD.MOV R9, RZ, RZ, -R8 ;  /* 0x000000ffff097224 */ /* 0x000fe400078e0a08 */
[----:B------:R-:W-:Y:S02]  /*5b10*/  @!P6 IMAD.IADD R192, R192, 0x1, -R4 ;  /* 0x00000001c0c0e824 */ /* 0x000fe400078e0a04 */
[----:B------:R-:W-:Y:S01]  /*5b20*/  @!P4 IMAD.MOV R182, RZ, RZ, -R182 ;  /* 0x000000ffffb6c224 */ /* 0x000fe200078e0ab6 */
[----:B------:R-:W-:Y:S01]  /*5b30*/  ISETP.GE.AND P4, PT, R12, RZ, PT ;  /* 0x000000ff0c00720c */ /* 0x000fe20003f86270 */
[C---:B------:R-:W-:Y:S01]  /*5b40*/  IMAD R194, R4.reuse, R9, R194 ;  /* 0x0000000904c27224 */ /* 0x040fe200078e02c2 */
[----:B------:R-:W-:Y:S01]  /*5b50*/  ISETP.GT.U32.AND P6, PT, R4, R192, PT ;  /* 0x000000c00400720c */ /* 0x000fe20003fc4070 */
[--C-:B------:R-:W-:Y:S01]  /*5b60*/  @!P2 IMAD.IADD R188, R188, 0x1, -R4.reuse ;  /* 0x00000001bcbca824 */ /* 0x100fe200078e0a04 */
[----:B------:R-:W-:Y:S01]  /*5b70*/  ISETP.GT.U32.AND P2, PT, R4, R196, PT ;  /* 0x000000c40400720c */ /* 0x000fe20003f44070 */
[----:B------:R-:W-:Y:S01]  /*5b80*/  @!P3 IMAD.IADD R190, R190, 0x1, -R4 ;  /* 0x00000001bebeb824 */ /* 0x000fe200078e0a04 */
[----:B------:R-:W-:Y:S01]  /*5b90*/  ISETP.GT.U32.AND P3, PT, R4, R194, PT ;  /* 0x000000c20400720c */ /* 0x000fe20003f64070 */
[----:B------:R-:W-:Y:S01]  /*5ba0*/  @!P5 IMAD.MOV R186, RZ, RZ, -R186 ;  /* 0x000000ffffbad224 */ /* 0x000fe200078e0aba */
[----:B------:R-:W-:Y:S01]  /*5bb0*/  ISETP.GE.AND P5, PT, R14, RZ, PT ;  /* 0x000000ff0e00720c */ /* 0x000fe20003fa6270 */
[----:B------:R-:W-:Y:S01]  /*5bc0*/  IMAD.HI.U32 R8, R5, R198, RZ ;  /* 0x000000c605087227 */ /* 0x000fe200078e00ff */
[----:B------:R-:W-:-:S02]  /*5bd0*/  LOP3.LUT R12, R6, 0x64, RZ, 0xfc, !PT ;  /* 0x00000064060c7812 */ /* 0x000fc400078efcff */
[----:B------:R-:W-:Y:S01]  /*5be0*/  LOP3.LUT R14, R6, 0x46, RZ, 0xfc, !PT ;  /* 0x00000046060e7812 */ /* 0x000fe200078efcff */
[----:B------:R-:W-:Y:S01]  /*5bf0*/  IMAD.MOV R9, RZ, RZ, -R8 ;  /* 0x000000ffff097224 */ /* 0x000fe200078e0a08 */
[----:B------:R-:W-:Y:S01]  /*5c00*/  IABS R206, R12 ;  /* 0x0000000c00ce7213 */ /* 0x000fe20000000000 */
[----:B------:R-:W-:Y:S01]  /*5c10*/  @!P4 IMAD.MOV R188, RZ, RZ, -R188 ;  /* 0x000000ffffbcc224 */ /* 0x000fe200078e0abc */
[----:B------:R-:W-:Y:S01]  /*5c20*/  ISETP.GE.AND P4, PT, R10, RZ, PT ;  /* 0x000000ff0a00720c */ /* 0x000fe20003f86270 */
[--C-:B------:R-:W-:Y:S01]  /*5c30*/  @!P6 IMAD.IADD R192, R192, 0x1, -R4.reuse ;  /* 0x00000001c0c0e824 */ /* 0x100fe200078e0a04 */
[----:B------:R-:W-:Y:S01]  /*5c40*/  LOP3.LUT R10, R6, 0x6a, RZ, 0xfc, !PT ;  /* 0x0000006a060a7812 */ /* 0x000fe200078efcff */
[----:B------:R-:W-:Y:S01]  /*5c50*/  @!P2 IMAD.IADD R196, R196, 0x1, -R4 ;  /* 0x00000001c4c4a824 */ /* 0x000fe200078e0a04 */
[----:B------:R-:W-:Y:S01]  /*5c60*/  ISETP.GE.AND P6, PT, R11, RZ, PT ;  /* 0x000000ff0b00720c */ /* 0x000fe20003fc6270 */
[----:B------:R-:W-:Y:S01]  /*5c70*/  IMAD R198, R4, R9, R198 ;  /* 0x0000000904c67224 */ /* 0x000fe200078e02c6 */
[----:B------:R-:W-:Y:S01]  /*5c80*/  IABS R200, R10 ;  /* 0x0000000a00c87213 */ /* 0x000fe20000000000 */
[----:B------:R-:W-:Y:S01]  /*5c90*/  @!P3 IMAD.IADD R194, R194, 0x1, -R4 ;  /* 0x00000001c2c2b824 */ /* 0x000fe200078e0a04 */
[C---:B------:R-:W-:Y:S01]  /*5ca0*/  ISETP.GT.U32.AND P2, PT, R4.reuse, R196, PT ;  /* 0x000000c40400720c */ /* 0x040fe20003f44070 */
[----:B------:R-:W-:Y:S01]  /*5cb0*/  @!P5 IMAD.MOV R192, RZ, RZ, -R192 ;  /* 0x000000ffffc0d224 */ /* 0x000fe200078e0ac0 */
[C---:B------:R-:W-:Y:S01]  /*5cc0*/  ISETP.GT.U32.AND P5, PT, R4.reuse, R198, PT ;  /* 0x000000c60400720c */ /* 0x040fe20003fa4070 */
[----:B------:R-:W-:Y:S01]  /*5cd0*/  IMAD.HI.U32 R8, R5, R200, RZ ;  /* 0x000000c805087227 */ /* 0x000fe200078e00ff */
[----:B------:R-:W-:-:S02]  /*5ce0*/  ISETP.GT.U32.AND P3, PT, R4, R194, PT ;  /* 0x000000c20400720c */ /* 0x000fc40003f64070 */
[----:B------:R-:W-:Y:S01]  /*5cf0*/  LOP3.LUT R9, R6, 0x68, RZ, 0xfc, !PT ;  /* 0x0000006806097812 */ /* 0x000fe200078efcff */
[----:B------:R-:W-:Y:S01]  /*5d00*/  IMAD.MOV R11, RZ, RZ, -R8 ;  /* 0x000000ffff0b7224 */ /* 0x000fe200078e0a08 */
[----:B------:R-:W-:Y:S01]  /*5d10*/  IABS R236, R14 ;  /* 0x0000000e00ec7213 */ /* 0x000fe20000000000 */
[----:B------:R-:W-:Y:S01]  /*5d20*/  @!P0 IMAD.MOV R190, RZ, RZ, -R190 ;  /* 0x000000ffffbe8224 */ /* 0x000fe200078e0abe */
[----:B------:R-:W-:Y:S01]  /*5d30*/  ISETP.GE.AND P0, PT, R10, RZ, PT ;  /* 0x000000ff0a00720c */ /* 0x000fe20003f06270 */
[----:B------:R-:W-:Y:S01]  /*5d40*/  IMAD R200, R4, R11, R200 ;  /* 0x0000000b04c87224 */ /* 0x000fe200078e02c8 */
[----:B------:R-:W-:Y:S01]  /*5d50*/  LOP3.LUT R10, R6, 0x66, RZ, 0xfc, !PT ;  /* 0x00000066060a7812 */ /* 0x000fe200078efcff */
[--C-:B------:R-:W-:Y:S01]  /*5d60*/  @!P2 IMAD.IADD R196, R196, 0x1, -R4.reuse ;  /* 0x00000001c4c4a824 */ /* 0x100fe200078e0a04 */
[----:B------:R-:W-:Y:S01]  /*5d70*/  IABS R202, R9 ;  /* 0x0000000900ca7213 */ /* 0x000fe20000000000 */
[--C-:B------:R-:W-:Y:S01]  /*5d80*/  @!P5 IMAD.IADD R198, R198, 0x1, -R4.reuse ;  /* 0x00000001c6c6d824 */ /* 0x100fe200078e0a04 */
[----:B------:R-:W-:Y:S01]  /*5d90*/  IABS R204, R10 ;  /* 0x0000000a00cc7213 */ /* 0x000fe20000000000 */
[----:B------:R-:W-:Y:S01]  /*5da0*/  @!P3 IMAD.IADD R194, R194, 0x1, -R4 ;  /* 0x00000001c2c2b824 */ /* 0x000fe200078e0a04 */
[C---:B------:R-:W-:Y:S01]  /*5db0*/  ISETP.GT.U32.AND P3, PT, R4.reuse, R200, PT ;  /* 0x000000c80400720c */ /* 0x040fe20003f64070 */
[----:B------:R-:W-:Y:S01]  /*5dc0*/  @!P4 IMAD.MOV R196, RZ, RZ, -R196 ;  /* 0x000000ffffc4c224 */ /* 0x000fe200078e0ac4 */
[----:B------:R-:W-:Y:S01]  /*5dd0*/  ISETP.GT.U32.AND P4, PT, R4, R198, PT ;  /* 0x000000c60400720c */ /* 0x000fe20003f84070 */
[----:B------:R-:W-:Y:S01]  /*5de0*/  IMAD.HI.U32 R8, R5, R202, RZ ;  /* 0x000000ca05087227 */ /* 0x000fe200078e00ff */
[----:B------:R-:W-:-:S02]  /*5df0*/  ISETP.GE.AND P2, PT, R9, RZ, PT ;  /* 0x000000ff0900720c */ /* 0x000fc40003f46270 */
[----:B------:R-:W-:Y:S01]  /*5e00*/  ISETP.GE.AND P5, PT, R10, RZ, PT ;  /* 0x000000ff0a00720c */ /* 0x000fe20003fa6270 */
[----:B------:R-:W-:-:S04]  /*5e10*/  IMAD.HI.U32 R9, R5, R204, RZ ;  /* 0x000000cc05097227 */ /* 0x000fc800078e00ff */
[----:B------:R-:W-:Y:S02]  /*5e20*/  IMAD.MOV R11, RZ, RZ, -R8 ;  /* 0x000000ffff0b7224 */ /* 0x000fe400078e0a08 */
[----:B------:R-:W-:Y:S02]  /*5e30*/  IMAD.MOV R9, RZ, RZ, -R9 ;  /* 0x000000ffff097224 */ /* 0x000fe400078e0a09 */
[----:B------:R-:W-:Y:S02]  /*5e40*/  IMAD R202, R4, R11, R202 ;  /* 0x0000000b04ca7224 */ /* 0x000fe400078e02ca */
[--C-:B------:R-:W-:Y:S02]  /*5e50*/  @!P3 IMAD.IADD R200, R200, 0x1, -R4.reuse ;  /* 0x00000001c8c8b824 */ /* 0x100fe400078e0a04 */
[----:B------:R-:W-:Y:S01]  /*5e60*/  @!P4 IMAD.IADD R198, R198, 0x1, -R4 ;  /* 0x00000001c6c6c824 */ /* 0x000fe200078e0a04 */
[C---:B------:R-:W-:Y:S01]  /*5e70*/  ISETP.GT.U32.AND P4, PT, R4.reuse, R202, PT ;  /* 0x000000ca0400720c */ /* 0x040fe20003f84070 */
[C---:B------:R-:W-:Y:S01]  /*5e80*/  IMAD R204, R4.reuse, R9, R204 ;  /* 0x0000000904cc7224 */ /* 0x040fe200078e02cc */
[----:B------:R-:W-:Y:S01]  /*5e90*/  ISETP.GT.U32.AND P3, PT, R4, R200, PT ;  /* 0x000000c80400720c */ /* 0x000fe20003f64070 */
[----:B------:R-:W-:-:S02]  /*5ea0*/  @!P6 IMAD.MOV R198, RZ, RZ, -R198 ;  /* 0x000000ffffc6e224 */ /* 0x000fc400078e0ac6 */
[----:B------:R-:W-:Y:S01]  /*5eb0*/  IMAD.HI.U32 R10, R5, R206, RZ ;  /* 0x000000ce050a7227 */ /* 0x000fe200078e00ff */
[----:B------:R-:W-:-:S03]  /*5ec0*/  ISETP.GT.U32.AND P6, PT, R4, R204, PT ;  /* 0x000000cc0400720c */ /* 0x000fc60003fc4070 */
[----:B------:R-:W-:Y:S01]  /*5ed0*/  IMAD.MOV R11, RZ, RZ, -R10 ;  /* 0x000000ffff0b7224 */ /* 0x000fe200078e0a0a */
[----:B------:R-:W-:Y:S01]  /*5ee0*/  LOP3.LUT R10, R6, 0x62, RZ, 0xfc, !PT ;  /* 0x00000062060a7812 */ /* 0x000fe200078efcff */
[----:B------:R-:W-:Y:S01]  /*5ef0*/  @!P1 IMAD.MOV R194, RZ, RZ, -R194 ;  /* 0x000000ffffc29224 */ /* 0x000fe200078e0ac2 */
[----:B------:R-:W-:Y:S01]  /*5f00*/  ISETP.GE.AND P1, PT, R12, RZ, PT ;  /* 0x000000ff0c00720c */ /* 0x000fe20003f26270 */
[----:B------:R-:W-:Y:S01]  /*5f10*/  VIADD R8, R7, 0x5e ;  /* 0x0000005e07087836 */ /* 0x000fe20000000000 */
[----:B------:R-:W-:Y:S01]  /*5f20*/  IABS R208, R10 ;  /* 0x0000000a00d07213 */ /* 0x000fe20000000000 */
[--C-:B------:R-:W-:Y:S01]  /*5f30*/  @!P4 IMAD.IADD R202, R202, 0x1, -R4.reuse ;  /* 0x00000001cacac824 */ /* 0x100fe200078e0a04 */
[----:B------:R-:W-:Y:S01]  /*5f40*/  LOP3.LUT R12, R6, 0x60, RZ, 0xfc, !PT ;  /* 0x00000060060c7812 */ /* 0x000fe200078efcff */
[----:B------:R-:W-:Y:S01]  /*5f50*/  @!P3 IMAD.IADD R200, R200, 0x1, -R4 ;  /* 0x00000001c8c8b824 */ /* 0x000fe200078e0a04 */
[----:B------:R-:W-:Y:S01]  /*5f60*/  ISETP.GE.AND P3, PT, R8, RZ, PT ;  /* 0x000000ff0800720c */ /* 0x000fe20003f66270 */
[----:B------:R-:W-:Y:S01]  /*5f70*/  IMAD R206, R4, R11, R206 ;  /* 0x0000000b04ce7224 */ /* 0x000fe200078e02ce */
[----:B------:R-:W-:Y:S01]  /*5f80*/  IABS R212, R8 ;  /* 0x0000000800d47213 */ /* 0x000fe20000000000 */
[----:B------:R-:W-:Y:S01]  /*5f90*/  @!P6 IMAD.IADD R204, R204, 0x1, -R4 ;  /* 0x00000001cccce824 */ /* 0x000fe200078e0a04 */
[----:B------:R-:W-:Y:S01]  /*5fa0*/  IABS R210, R12 ;  /* 0x0000000c00d27213 */ /* 0x000fe20000000000 */
[----:B------:R-:W-:Y:S01]  /*5fb0*/  IMAD.HI.U32 R8, R5, R208, RZ ;  /* 0x000000d005087227 */ /* 0x000fe200078e00ff */
[----:B------:R-:W-:-:S02]  /*5fc0*/  ISETP.GT.U32.AND P6, PT, R4, R202, PT ;  /* 0x000000ca0400720c */ /* 0x000fc40003fc4070 */
[----:B------:R-:W-:Y:S01]  /*5fd0*/  ISETP.GT.U32.AND P4, PT, R4, R206, PT ;  /* 0x000000ce0400720c */ /* 0x000fe20003f84070 */
[----:B------:R-:W-:Y:S02]  /*5fe0*/  IMAD.MOV R9, RZ, RZ, -R8 ;  /* 0x000000ffff097224 */ /* 0x000fe400078e0a08 */
[----:B------:R-:W-:-:S04]  /*5ff0*/  IMAD.HI.U32 R8, R5, R210, RZ ;  /* 0x000000d205087227 */ /* 0x000fc800078e00ff */
[----:B------:R-:W-:Y:S02]  /*6000*/  IMAD.MOV R11, RZ, RZ, -R8 ;  /* 0x000000ffff0b7224 */ /* 0x000fe400078e0a08 */
[----:B------:R-:W-:Y:S02]  /*6010*/  IMAD R208, R4, R9, R208 ;  /* 0x0000000904d07224 */ /* 0x000fe400078e02d0 */
[----:B------:R-:W-:Y:S02]  /*6020*/  @!P6 IMAD.IADD R202, R202, 0x1, -R4 ;  /* 0x00000001cacae824 */ /* 0x000fe400078e0a04 */
[C---:B------:R-:W-:Y:S01]  /*6030*/  IMAD R210, R4.reuse, R11, R210 ;  /* 0x0000000b04d27224 */ /* 0x040fe200078e02d2 */
[----:B------:R-:W-:Y:S01]  /*6040*/  ISETP.GT.U32.AND P6, PT, R4, R208, PT ;  /* 0x000000d00400720c */ /* 0x000fe20003fc4070 */
[----:B------:R-:W-:Y:S01]  /*6050*/  @!P4 IMAD.IADD R206, R206, 0x1, -R4 ;  /* 0x00000001cecec824 */ /* 0x000fe200078e0a04 */
[C---:B------:R-:W-:Y:S01]  /*6060*/  ISETP.GT.U32.AND P4, PT, R4.reuse, R204, PT ;  /* 0x000000cc0400720c */ /* 0x040fe20003f84070 */
[----:B------:R-:W-:Y:S01]  /*6070*/  @!P2 IMAD.MOV R202, RZ, RZ, -R202 ;  /* 0x000000ffffcaa224 */ /* 0x000fe200078e0aca */
[C---:B------:R-:W-:Y:S01]  /*6080*/  ISETP.GT.U32.AND P2, PT, R4.reuse, R210, PT ;  /* 0x000000d20400720c */ /* 0x040fe20003f44070 */
[----:B------:R-:W-:Y:S01]  /*6090*/  @!P0 IMAD.MOV R200, RZ, RZ, -R200 ;  /* 0x000000ffffc88224 */ /* 0x000fe200078e0ac8 */
[----:B------:R-:W-:Y:S01]  /*60a0*/  ISETP.GT.U32.AND P0, PT, R4, R206, PT ;  /* 0x000000ce0400720c */ /* 0x000fe20003f04070 */
[----:B------:R-:W-:Y:S01]  /*60b0*/  IMAD.HI.U32 R9, R5, R212, RZ ;  /* 0x000000d405097227 */ /* 0x000fe200078e00ff */
[----:B------:R-:W-:-:S03]  /*60c0*/  LOP3.LUT R11, R6, 0x5a, RZ, 0xfc, !PT ;  /* 0x0000005a060b7812 */ /* 0x000fc600078efcff */
[----:B------:R-:W-:Y:S01]  /*60d0*/  IMAD.MOV R9, RZ, RZ, -R9 ;  /* 0x000000ffff097224 */ /* 0x000fe200078e0a09 */
[----:B------:R-:W-:Y:S01]  /*60e0*/  IABS R216, R11 ;  /* 0x0000000b00d87213 */ /* 0x000fe20000000000 */
[----:B------:R-:W-:-:S04]  /*60f0*/  IMAD.HI.U32 R8, R5, R214, RZ ;  /* 0x000000d605087227 */ /* 0x000fc800078e00ff */
[--C-:B------:R-:W-:Y:S02]  /*6100*/  @!P4 IMAD.IADD R204, R204, 0x1, -R4.reuse ;  /* 0x00000001ccccc824 */ /* 0x100fe400078e0a04 */
[----:B------:R-:W-:Y:S02]  /*6110*/  @!P2 IMAD.IADD R210, R210, 0x1, -R4 ;  /* 0x00000001d2d2a824 */ /* 0x000fe400078e0a04 */
[C---:B------:R-:W-:Y:S02]  /*6120*/  IMAD R212, R4.reuse, R9, R212 ;  /* 0x0000000904d47224 */ /* 0x040fe400078e02d4 */
[----:B------:R-:W-:Y:S01]  /*6130*/  @!P5 IMAD.MOV R204, RZ, RZ, -R204 ;  /* 0x000000ffffccd224 */ /* 0x000fe200078e0acc */
[C---:B------:R-:W-:Y:S01]  /*6140*/  ISETP.GT.U32.AND P5, PT, R4.reuse, R210, PT ;  /* 0x000000d20400720c */ /* 0x040fe20003fa4070 */
[----:B------:R-:W-:Y:S01]  /*6150*/  IMAD.MOV R9, RZ, RZ, -R8 ;  /* 0x000000ffff097224 */ /* 0x000fe200078e0a08 */
[----:B------:R-:W-:Y:S01]  /*6160*/  ISETP.GT.U32.AND P4, PT, R4, R212, PT ;  /* 0x000000d40400720c */ /* 0x000fe20003f84070 */
[----:B------:R-:W-:-:S04]  /*6170*/  IMAD.HI.U32 R8, R5, R216, RZ ;  /* 0x000000d805087227 */ /* 0x000fc800078e00ff */
[--C-:B------:R-:W-:Y:S01]  /*6180*/  @!P0 IMAD.IADD R206, R206, 0x1, -R4.reuse ;  /* 0x00000001cece8824 */ /* 0x100fe200078e0a04 */
[----:B------:R-:W-:Y:S01]  /*6190*/  ISETP.GE.AND P0, PT, R10, RZ, PT ;  /* 0x000000ff0a00720c */ /* 0x000fe20003f06270 */
[----:B------:R-:W-:Y:S01]  /*61a0*/  @!P6 IMAD.IADD R208, R208, 0x1, -R4 ;  /* 0x00000001d0d0e824 */ /* 0x000fe200078e0a04 */
[----:B------:R-:W-:Y:S01]  /*61b0*/  LOP3.LUT R10, R6, 0x58, RZ, 0xfc, !PT ;  /* 0x00000058060a7812 */ /* 0x000fe200078efcff */
[----:B------:R-:W-:Y:S01]  /*61c0*/  IMAD R214, R4, R9, R214 ;  /* 0x0000000904d67224 */ /* 0x000fe200078e02d6 */
[----:B------:R-:W-:Y:S01]  /*61d0*/  ISETP.GE.AND P6, PT, R12, RZ, PT ;  /* 0x000000ff0c00720c */ /* 0x000fe20003fc6270 */
[----:B------:R-:W-:Y:S01]  /*61e0*/  IMAD.MOV R9, RZ, RZ, -R8 ;  /* 0x000000ffff097224 */ /* 0x000fe200078e0a08 */
[----:B------:R-:W-:Y:S01]  /*61f0*/  IABS R218, R10 ;  /* 0x0000000a00da7213 */ /* 0x000fe20000000000 */
[----:B------:R-:W-:Y:S01]  /*6200*/  @!P1 IMAD.MOV R206, RZ, RZ, -R206 ;  /* 0x000000ffffce9224 */ /* 0x000fe200078e0ace */
[C---:B------:R-:W-:Y:S01]  /*6210*/  ISETP.GT.U32.AND P2, PT, R4.reuse, R208, PT ;  /* 0x000000d00400720c */ /* 0x040fe20003f44070 */
[C---:B------:R-:W-:Y:S01]  /*6220*/  IMAD R216, R4.reuse, R9, R216 ;  /* 0x0000000904d87224 */ /* 0x040fe200078e02d8 */
[----:B------:R-:W-:Y:S01]  /*6230*/  ISETP.GT.U32.AND P1, PT, R4, R214, PT ;  /* 0x000000d60400720c */ /* 0x000fe20003f24070 */
[----:B------:R-:W-:Y:S01]  /*6240*/  @!P5 IMAD.IADD R210, R210, 0x1, -R4 ;  /* 0x00000001d2d2d824 */ /* 0x000fe200078e0a04 */
[----:B------:R-:W-:Y:S01]  /*6250*/  LOP3.LUT R12, R6, 0x56, RZ, 0xfc, !PT ;  /* 0x00000056060c7812 */ /* 0x000fe200078efcff */
[----:B------:R-:W-:Y:S01]  /*6260*/  IMAD.HI.U32 R8, R5, R218, RZ ;  /* 0x000000da05087227 */ /* 0x000fe200078e00ff */
[----:B------:R-:W-:-:S02]  /*6270*/  ISETP.GT.U32.AND P5, PT, R4, R216, PT ;  /* 0x000000d80400720c */ /* 0x000fc40003fa4070 */
[----:B------:R-:W-:Y:S01]  /*6280*/  IABS R220, R12 ;  /* 0x0000000c00dc7213 */ /* 0x000fe20000000000 */
[----:B------:R-:W-:Y:S02]  /*6290*/  IMAD.MOV R9, RZ, RZ, -R8 ;  /* 0x000000ffff097224 */ /* 0x000fe400078e0a08 */
[----:B------:R-:W-:Y:S02]  /*62a0*/  @!P6 IMAD.MOV R210, RZ, RZ, -R210 ;  /* 0x000000ffffd2e224 */ /* 0x000fe400078e0ad2 */
        /* <DEDUP_REMOVED lines=8> */
[----:B------:R-:W-:Y:S01]  /*6330*/  @!P5 IMAD.IADD R216, R216, 0x1, -R4 ;  /* 0x00000001d8d8d824 */ /* 0x000fe200078e0a04 */
[----:B------:R-:W-:Y:S01]  /*6340*/  ISETP.GT.U32.AND P6, PT, R4, R218, PT ;  /* 0x000000da0400720c */ /* 0x000fe20003fc4070 */
[----:B------:R-:W-:Y:S01]  /*6350*/  IMAD.HI.U32 R8, R5, R220, RZ ;  /* 0x000000dc05087227 */ /* 0x000fe200078e00ff */
[----:B------:R-:W-:-:S02]  /*6360*/  IABS R222, R10 ;  /* 0x0000000a00de7213 */ /* 0x000fc40000000000 */
[----:B------:R-:W-:Y:S01]  /*6370*/  ISETP.GT.U32.AND P5, PT, R4, R216, PT ;  /* 0x000000d80400720c */ /* 0x000fe20003fa4070 */
[----:B------:R-:W-:Y:S01]  /*6380*/  IMAD.MOV R9, RZ, RZ, -R8 ;  /* 0x000000ffff097224 */ /* 0x000fe200078e0a08 */
[----:B------:R-:W-:Y:S01]  /*6390*/  LOP3.LUT R13, R6, 0x48, RZ, 0xfc, !PT ;  /* 0x00000048060d7812 */ /* 0x000fe200078efcff */
[----:B------:R-:W-:Y:S02]  /*63a0*/  @!P4 IMAD.IADD R212, R212, 0x1, -R4 ;  /* 0x00000001d4d4c824 */ /* 0x000fe400078e0a04 */
[----:B------:R-:W-:Y:S01]  /*63b0*/  IMAD R220, R4, R9, R220 ;  /* 0x0000000904dc7224 */ /* 0x000fe200078e02dc */
[----:B------:R-:W-:Y:S01]  /*63c0*/  LOP3.LUT R9, R6, 0x52, RZ, 0xfc, !PT ;  /* 0x0000005206097812 */ /* 0x000fe200078efcff */
[--C-:B------:R-:W-:Y:S01]  /*63d0*/  @!P0 IMAD.IADD R214, R214, 0x1, -R4.reuse ;  /* 0x00000001d6d68824 */ /* 0x100fe200078e0a04 */
[----:B------:R-:W-:Y:S01]  /*63e0*/  ISETP.GT.U32.AND P4, PT, R4, R212, PT ;  /* 0x000000d40400720c */ /* 0x000fe20003f84070 */
[----:B------:R-:W-:Y:S01]  /*63f0*/  @!P6 IMAD.IADD R218, R218, 0x1, -R4 ;  /* 0x00000001dadae824 */ /* 0x000fe200078e0a04 */
[----:B------:R-:W-:Y:S01]  /*6400*/  ISETP.GE.AND P6, PT, R9, RZ, PT ;  /* 0x000000ff0900720c */ /* 0x000fe20003fc6270 */
[----:B------:R-:W-:Y:S01]  /*6410*/  @!P2 IMAD.MOV R214, RZ, RZ, -R214 ;  /* 0x000000ffffd6a224 */ /* 0x000fe200078e0ad6 */
[----:B------:R-:W-:Y:S01]  /*6420*/  IABS R224, R9 ;  /* 0x0000000900e07213 */ /* 0x000fe20000000000 */
[----:B------:R-:W-:Y:S01]  /*6430*/  @!P5 IMAD.IADD R216, R216, 0x1, -R4 ;  /* 0x00000001d8d8d824 */ /* 0x000fe200078e0a04 */
[C---:B------:R-:W-:Y:S01]  /*6440*/  ISETP.GT.U32.AND P2, PT, R4.reuse, R218, PT ;  /* 0x000000da0400720c */ /* 0x040fe20003f44070 */
[----:B------:R-:W-:Y:S01]  /*6450*/  IMAD.HI.U32 R8, R5, R222, RZ ;  /* 0x000000de05087227 */ /* 0x000fe200078e00ff */
[----:B------:R-:W-:-:S02]  /*6460*/  ISETP.GT.U32.AND P5, PT, R4, R220, PT ;  /* 0x000000dc0400720c */ /* 0x000fc40003fa4070 */
[----:B------:R-:W-:Y:S01]  /*6470*/  ISETP.GE.AND P0, PT, R10, RZ, PT ;  /* 0x000000ff0a00720c */ /* 0x000fe20003f06270 */
[----:B------:R-:W-:Y:S01]  /*6480*/  IMAD.MOV R9, RZ, RZ, -R8 ;  /* 0x000000ffff097224 */ /* 0x000fe200078e0a08 */
[----:B------:R-:W-:Y:S01]  /*6490*/  LOP3.LUT R10, R6, 0x50, RZ, 0xfc, !PT ;  /* 0x00000050060a7812 */ /* 0x000fe200078efcff */
[----:B------:R-:W-:Y:S01]  /*64a0*/  @!P4 IMAD.IADD R212, R212, 0x1, -R4 ;  /* 0x00000001d4d4c824 */ /* 0x000fe200078e0a04 */
[----:B------:R-:W-:Y:S01]  /*64b0*/  ISETP.GE.AND P4, PT, R11, RZ, PT ;  /* 0x000000ff0b00720c */ /* 0x000fe20003f86270 */
[----:B------:R-:W-:Y:S01]  /*64c0*/  IMAD R222, R4, R9, R222 ;  /* 0x0000000904de7224 */ /* 0x000fe200078e02de */
[----:B------:R-:W-:Y:S01]  /*64d0*/  IABS R226, R10 ;  /* 0x0000000a00e27213 */ /* 0x000fe20000000000 */
[----:B------:R-:W-:Y:S01]  /*64e0*/  IMAD.HI.U32 R8, R5, R224, RZ ;  /* 0x000000e005087227 */ /* 0x000fe200078e00ff */
[----:B------:R-:W-:-:S03]  /*64f0*/  IABS R234, R13 ;  /* 0x0000000d00ea7213 */ /* 0x000fc60000000000 */
[--C-:B------:R-:W-:Y:S02]  /*6500*/  @!P2 IMAD.IADD R218, R218, 0x1, -R4.reuse ;  /* 0x00000001dadaa824 */ /* 0x100fe400078e0a04 */
[----:B------:R-:W-:Y:S02]  /*6510*/  @!P5 IMAD.IADD R220, R220, 0x1, -R4 ;  /* 0x00000001dcdcd824 */ /* 0x000fe400078e0a04 */
[----:B------:R-:W-:Y:S01]  /*6520*/  @!P1 IMAD.MOV R218, RZ, RZ, -R218 ;  /* 0x000000ffffda9224 */ /* 0x000fe200078e0ada */
[C---:B------:R-:W-:Y:S01]  /*6530*/  ISETP.GT.U32.AND P1, PT, R4.reuse, R222, PT ;  /* 0x000000de0400720c */ /* 0x040fe20003f24070 */
[----:B------:R-:W-:Y:S01]  /*6540*/  IMAD.MOV R11, RZ, RZ, -R8 ;  /* 0x000000ffff0b7224 */ /* 0x000fe200078e0a08 */
[----:B------:R-:W-:Y:S01]  /*6550*/  ISETP.GT.U32.AND P5, PT, R4, R220, PT ;  /* 0x000000dc0400720c */ /* 0x000fe20003fa4070 */
[----:B------:R-:W-:Y:S01]  /*6560*/  @!P4 IMAD.MOV R216, RZ, RZ, -R216 ;  /* 0x000000ffffd8c224 */ /* 0x000fe200078e0ad8 */
[----:B------:R-:W-:Y:S01]  /*6570*/  ISETP.GE.AND P4, PT, R10, RZ, PT ;  /* 0x000000ff0a00720c */ /* 0x000fe20003f86270 */
[----:B------:R-:W-:-:S02]  /*6580*/  VIADD R10, R7, 0x4e ;  /* 0x0000004e070a7836 */ /* 0x000fc40000000000 */
[----:B------:R-:W-:Y:S02]  /*6590*/  IMAD R224, R4, R11, R224 ;  /* 0x0000000b04e07224 */ /* 0x000fe400078e02e0 */
[----:B------:R-:W-:Y:S01]  /*65a0*/  @!P3 IMAD.MOV R212, RZ, RZ, -R212 ;  /* 0x000000ffffd4b224 */ /* 0x000fe200078e0ad4 */
[----:B------:R-:W-:Y:S01]  /*65b0*/  ISETP.GE.AND P3, PT, R12, RZ, PT ;  /* 0x000000ff0c00720c */ /* 0x000fe20003f66270 */
[C---:B------:R-:W-:Y:S01]  /*65c0*/  IMAD.HI.U32 R9, R5.reuse, R226, RZ ;  /* 0x000000e205097227 */ /* 0x040fe200078e00ff */
[----:B------:R-:W-:Y:S02]  /*65d0*/  IABS R228, R10 ;  /* 0x0000000a00e47213 */ /* 0x000fe40000000000 */
[----:B------:R-:W-:Y:S01]  /*65e0*/  ISETP.GE.AND P2, PT, R10, RZ, PT ;  /* 0x000000ff0a00720c */ /* 0x000fe20003f46270 */
[--C-:B------:R-:W-:Y:S01]  /*65f0*/  @!P1 IMAD.IADD R222, R222, 0x1, -R4.reuse ;  /* 0x00000001dede9824 */ /* 0x100fe200078e0a04 */
[----:B------:R-:W-:Y:S01]  /*6600*/  LOP3.LUT R10, R6, 0x4c, RZ, 0xfc, !PT ;  /* 0x0000004c060a7812 */ /* 0x000fe200078efcff */
[----:B------:R-:W-:Y:S01]  /*6610*/  @!P5 IMAD.IADD R220, R220, 0x1, -R4 ;  /* 0x00000001dcdcd824 */ /* 0x000fe200078e0a04 */
[C---:B------:R-:W-:Y:S01]  /*6620*/  ISETP.GT.U32.AND P5, PT, R4.reuse, R224, PT ;  /* 0x000000e00400720c */ /* 0x040fe20003fa4070 */
[----:B------:R-:W-:Y:S01]  /*6630*/  IMAD.MOV R9, RZ, RZ, -R9 ;  /* 0x000000ffff097224 */ /* 0x000fe200078e0a09 */
[----:B------:R-:W-:Y:S01]  /*6640*/  ISETP.GT.U32.AND P1, PT, R4, R222, PT ;  /* 0x000000de0400720c */ /* 0x000fe20003f24070 */
[----:B------:R-:W-:Y:S01]  /*6650*/  IMAD.HI.U32 R8, R5, R228, RZ ;  /* 0x000000e405087227 */ /* 0x000fe200078e00ff */
[----:B------:R-:W-:-:S02]  /*6660*/  IABS R230, R10 ;  /* 0x0000000a00e67213 */ /* 0x000fc40000000000 */
[----:B------:R-:W-:Y:S01]  /*6670*/  LOP3.LUT R12, R6, 0x4a, RZ, 0xfc, !PT ;  /* 0x0000004a060c7812 */ /* 0x000fe200078efcff */
[C---:B------:R-:W-:Y:S02]  /*6680*/  IMAD R226, R4.reuse, R9, R226 ;  /* 0x0000000904e27224 */ /* 0x040fe400078e02e2 */
[----:B------:R-:W-:Y:S01]  /*6690*/  IMAD.MOV R9, RZ, RZ, -R8 ;  /* 0x000000ffff097224 */ /* 0x000fe200078e0a08 */
[----:B------:R-:W-:Y:S01]  /*66a0*/  IABS R232, R12 ;  /* 0x0000000c00e87213 */ /* 0x000fe20000000000 */
[----:B------:R-:W-:Y:S01]  /*66b0*/  @!P3 IMAD.MOV R220, RZ, RZ, -R220 ;  /* 0x000000ffffdcb224 */ /* 0x000fe200078e0adc */
[C---:B------:R-:W-:Y:S01]  /*66c0*/  ISETP.GT.U32.AND P3, PT, R4.reuse, R226, PT ;  /* 0x000000e20400720c */ /* 0x040fe20003f64070 */
[----:B------:R-:W-:Y:S02]  /*66d0*/  IMAD R228, R4, R9, R228 ;  /* 0x0000000904e47224 */ /* 0x000fe400078e02e4 */
[--C-:B------:R-:W-:Y:S02]  /*66e0*/  @!P5 IMAD.IADD R224, R224, 0x1, -R4.reuse ;  /* 0x00000001e0e0d824 */ /* 0x100fe400078e0a04 */
[----:B------:R-:W-:Y:S01]  /*66f0*/  @!P1 IMAD.IADD R222, R222, 0x1, -R4 ;  /* 0x00000001dede9824 */ /* 0x000fe200078e0a04 */
[C---:B------:R-:W-:Y:S01]  /*6700*/  ISETP.GT.U32.AND P1, PT, R4.reuse, R228, PT ;  /* 0x000000e40400720c */ /* 0x040fe20003f24070 */
[----:B------:R-:W-:Y:S01]  /*6710*/  IMAD.HI.U32 R8, R5, R230, RZ ;  /* 0x000000e605087227 */ /* 0x000fe200078e00ff */
[----:B------:R-:W-:-:S03]  /*6720*/  ISETP.GT.U32.AND P5, PT, R4, R224, PT ;  /* 0x000000e00400720c */ /* 0x000fc60003fa4070 */
[----:B------:R-:W-:Y:S02]  /*6730*/  IMAD.MOV R9, RZ, RZ, -R8 ;  /* 0x000000ffff097224 */ /* 0x000fe400078e0a08 */
[----:B------:R-:W-:Y:S02]  /*6740*/  @!P3 IMAD.IADD R226, R226, 0x1, -R4 ;  /* 0x00000001e2e2b824 */ /* 0x000fe400078e0a04 */
[C---:B------:R-:W-:Y:S02]  /*6750*/  IMAD R230, R4.reuse, R9, R230 ;  /* 0x0000000904e67224 */ /* 0x040fe400078e02e6 */
[----:B------:R-:W-:Y:S01]  /*6760*/  IMAD.HI.U32 R8, R5, R232, RZ ;  /* 0x000000e805087227 */ /* 0x000fe200078e00ff */
[----:B------:R-:W-:-:S03]  /*6770*/  ISETP.GT.U32.AND P3, PT, R4, R226, PT ;  /* 0x000000e20400720c */ /* 0x000fc60003f64070 */
[--C-:B------:R-:W-:Y:S01]  /*6780*/  @!P1 IMAD.IADD R228, R228, 0x1, -R4.reuse ;  /* 0x00000001e4e49824 */ /* 0x100fe200078e0a04 */
[----:B------:R-:W-:Y:S01]  /*6790*/  ISETP.GE.AND P1, PT, R10, RZ, PT ;  /* 0x000000ff0a00720c */ /* 0x000fe20003f26270 */
[----:B------:R-:W-:Y:S01]  /*67a0*/  @!P5 IMAD.IADD R224, R224, 0x1, -R4 ;  /* 0x00000001e0e0d824 */ /* 0x000fe200078e0a04 */
[C---:B------:R-:W-:Y:S01]  /*67b0*/  ISETP.GT.U32.AND P5, PT, R4.reuse, R230, PT ;  /* 0x000000e60400720c */ /* 0x040fe20003fa4070 */
[----:B------:R-:W-:Y:S01]  /*67c0*/  @!P0 IMAD.MOV R222, RZ, RZ, -R222 ;  /* 0x000000ffffde8224 */ /* 0x000fe200078e0ade */
[----:B------:R-:W-:Y:S01]  /*67d0*/  ISETP.GT.U32.AND P0, PT, R4, R228, PT ;  /* 0x000000e40400720c */ /* 0x000fe20003f04070 */
[----:B------:R-:W-:Y:S01]  /*67e0*/  IMAD.MOV R9, RZ, RZ, -R8 ;  /* 0x000000ffff097224 */ /* 0x000fe200078e0a08 */
[----:B------:R-:W-:Y:S01]  /*67f0*/  LOP3.LUT R10, R6, 0x44, RZ, 0xfc, !PT ;  /* 0x00000044060a7812 */ /* 0x000fe200078efcff */
[----:B------:R-:W-:-:S03]  /*6800*/  IMAD.HI.U32 R8, R5, R234, RZ ;  /* 0x000000ea05087227 */ /* 0x000fc600078e00ff */
[----:B------:R-:W-:Y:S01]  /*6810*/  IABS R238, R10 ;  /* 0x0000000a00ee7213 */ /* 0x000fe20000000000 */
[----:B------:R-:W-:Y:S02]  /*6820*/  IMAD R232, R4, R9, R232 ;  /* 0x0000000904e87224 */ /* 0x000fe400078e02e8 */
[----:B------:R-:W-:-:S04]  /*6830*/  IMAD.HI.U32 R9, R5, R236, RZ ;  /* 0x000000ec05097227 */ /* 0x000fc800078e00ff */
[----:B------:R-:W-:Y:S02]  /*6840*/  IMAD.MOV R11, RZ, RZ, -R8 ;  /* 0x000000ffff0b7224 */ /* 0x000fe400078e0a08 */
[--C-:B------:R-:W-:Y:S01]  /*6850*/  @!P3 IMAD.IADD R226, R226, 0x1, -R4.reuse ;  /* 0x00000001e2e2b824 */ /* 0x100fe200078e0a04 */
[----:B------:R-:W-:Y:S01]  /*6860*/  ISETP.GT.U32.AND P3, PT, R4, R232, PT ;  /* 0x000000e80400720c */ /* 0x000fe20003f64070 */
[----:B------:R-:W-:Y:S02]  /*6870*/  IMAD.MOV R9, RZ, RZ, -R9 ;  /* 0x000000ffff097224 */ /* 0x000fe400078e0a09 */
        /* <DEDUP_REMOVED lines=9> */
[C---:B------:R-:W-:Y:S01]  /*6910*/  ISETP.GT.U32.AND P6, PT, R4.reuse, R230, PT ;  /* 0x000000e60400720c */ /* 0x040fe20003fc4070 */
[----:B------:R-:W-:Y:S01]  /*6920*/  @!P2 IMAD.MOV R228, RZ, RZ, -R228 ;  /* 0x000000ffffe4a224 */ /* 0x000fe200078e0ae4 */
[----:B------:R-:W-:Y:S01]  /*6930*/  ISETP.GT.U32.AND P2, PT, R4, R236, PT ;  /* 0x000000ec0400720c */ /* 0x000fe20003f44070 */
[----:B------:R-:W-:Y:S01]  /*6940*/  IMAD.HI.U32 R8, R5, R238, RZ ;  /* 0x000000ee05087227 */ /* 0x000fe200078e00ff */
[----:B------:R-:W-:-:S02]  /*6950*/  IABS R240, R11 ;  /* 0x0000000b00f07213 */ /* 0x000fc40000000000 */
[----:B------:R-:W-:Y:S01]  /*6960*/  IABS R248, R12 ;  /* 0x0000000c00f87213 */ /* 0x000fe20000000000 */
[----:B------:R-:W-:Y:S02]  /*6970*/  @!P3 IMAD.IADD R232, R232, 0x1, -R4 ;  /* 0x00000001e8e8b824 */ /* 0x000fe400078e0a04 */
[----:B------:R-:W-:Y:S02]  /*6980*/  IMAD.MOV R9, RZ, RZ, -R8 ;  /* 0x000000ffff097224 */ /* 0x000fe400078e0a08 */
[--C-:B------:R-:W-:Y:S01]  /*6990*/  @!P0 IMAD.IADD R234, R234, 0x1, -R4.reuse ;  /* 0x00000001eaea8824 */ /* 0x100fe200078e0a04 */
[----:B------:R-:W-:Y:S01]  /*69a0*/  ISETP.GT.U32.AND P3, PT, R4, R232, PT ;  /* 0x000000e80400720c */ /* 0x000fe20003f64070 */
[----:B------:R-:W-:Y:S01]  /*69b0*/  @!P6 IMAD.IADD R230, R230, 0x1, -R4 ;  /* 0x00000001e6e6e824 */ /* 0x000fe200078e0a04 */
[----:B------:R-:W-:Y:S01]  /*69c0*/  ISETP.GE.AND P6, PT, R14, RZ, PT ;  /* 0x000000ff0e00720c */ /* 0x000fe20003fc6270 */
[C---:B------:R-:W-:Y:S01]  /*69d0*/  IMAD R238, R4.reuse, R9, R238 ;  /* 0x0000000904ee7224 */ /* 0x040fe200078e02ee */
[----:B------:R-:W-:Y:S01]  /*69e0*/  ISETP.GT.U32.AND P0, PT, R4, R234, PT ;  /* 0x000000ea0400720c */ /* 0x000fe20003f04070 */
[----:B------:R-:W-:Y:S01]  /*69f0*/  @!P2 IMAD.IADD R236, R236, 0x1, -R4 ;  /* 0x00000001ececa824 */ /* 0x000fe200078e0a04 */
[----:B------:R-:W-:Y:S01]  /*6a00*/  LOP3.LUT R14, R6, 0x30, RZ, 0xfc, !PT ;  /* 0x00000030060e7812 */ /* 0x000fe200078efcff */
[----:B------:R-:W-:Y:S01]  /*6a10*/  @!P1 IMAD.MOV R230, RZ, RZ, -R230 ;  /* 0x000000ffffe69224 */ /* 0x000fe200078e0ae6 */
[C---:B------:R-:W-:Y:S01]  /*6a20*/  ISETP.GT.U32.AND P1, PT, R4.reuse, R238, PT ;  /* 0x000000ee0400720c */ /* 0x040fe20003f24070 */
[----:B------:R-:W-:Y:S01]  /*6a30*/  @!P4 IMAD.MOV R226, RZ, RZ, -R226 ;  /* 0x000000ffffe2c224 */ /* 0x000fe200078e0ae2 */
[----:B------:R-:W-:Y:S01]  /*6a40*/  ISETP.GT.U32.AND P2, PT, R4, R236, PT ;  /* 0x000000ec0400720c */ /* 0x000fe20003f44070 */
[----:B------:R-:W-:Y:S01]  /*6a50*/  IMAD.HI.U32 R8, R5, R240, RZ ;  /* 0x000000f005087227 */ /* 0x000fe200078e00ff */
[----:B------:R-:W-:-:S02]  /*6a60*/  ISETP.GE.AND P4, PT, R13, RZ, PT ;  /* 0x000000ff0d00720c */ /* 0x000fc40003f86270 */
[----:B------:R-:W-:Y:S01]  /*6a70*/  LOP3.LUT R13, R6, 0x34, RZ, 0xfc, !PT ;  /* 0x00000034060d7812 */ /* 0x000fe200078efcff */
[----:B------:R-:W-:Y:S01]  /*6a80*/  @!P3 IMAD.IADD R232, R232, 0x1, -R4 ;  /* 0x00000001e8e8b824 */ /* 0x000fe200078e0a04 */
[----:B------:R-:W-:Y:S01]  /*6a90*/  ISETP.GE.AND P3, PT, R10, RZ, PT ;  /* 0x000000ff0a00720c */ /* 0x000fe20003f66270 */
[----:B------:R-:W-:Y:S01]  /*6aa0*/  IMAD.MOV R9, RZ, RZ, -R8 ;  /* 0x000000ffff097224 */ /* 0x000fe200078e0a08 */
[----:B------:R-:W-:Y:S01]  /*6ab0*/  LOP3.LUT R10, R6, 0x40, RZ, 0xfc, !PT ;  /* 0x00000040060a7812 */ /* 0x000fe200078efcff */
[----:B------:R-:W-:Y:S02]  /*6ac0*/  @!P0 IMAD.IADD R234, R234, 0x1, -R4 ;  /* 0x00000001eaea8824 */ /* 0x000fe400078e0a04 */
[----:B------:R-:W-:Y:S01]  /*6ad0*/  IMAD R240, R4, R9, R240 ;  /* 0x0000000904f07224 */ /* 0x000fe200078e02f0 */
[----:B------:R-:W-:Y:S01]  /*6ae0*/  IABS R242, R10 ;  /* 0x0000000a00f27213 */ /* 0x000fe20000000000 */
[--C-:B------:R-:W-:Y:S01]  /*6af0*/  @!P1 IMAD.IADD R238, R238, 0x1, -R4.reuse ;  /* 0x00000001eeee9824 */ /* 0x100fe200078e0a04 */
[----:B------:R-:W-:Y:S01]  /*6b00*/  ISETP.GE.AND P0, PT, R10, RZ, PT ;  /* 0x000000ff0a00720c */ /* 0x000fe20003f06270 */
[----:B------:R-:W-:Y:S01]  /*6b10*/  @!P2 IMAD.IADD R236, R236, 0x1, -R4 ;  /* 0x00000001ececa824 */ /* 0x000fe200078e0a04 */
[C---:B------:R-:W-:Y:S01]  /*6b20*/  ISETP.GT.U32.AND P2, PT, R4.reuse, R240, PT ;  /* 0x000000f00400720c */ /* 0x040fe20003f44070 */
[----:B------:R-:W-:Y:S01]  /*6b30*/  @!P4 IMAD.MOV R234, RZ, RZ, -R234 ;  /* 0x000000ffffeac224 */ /* 0x000fe200078e0aea */
[----:B------:R-:W-:Y:S01]  /*6b40*/  ISETP.GT.U32.AND P4, PT, R4, R238, PT ;  /* 0x000000ee0400720c */ /* 0x000fe20003f84070 */
[----:B------:R-:W-:Y:S01]  /*6b50*/  IMAD.HI.U32 R8, R5, R242, RZ ;  /* 0x000000f205087227 */ /* 0x000fe200078e00ff */
[----:B------:R-:W-:-:S03]  /*6b60*/  LOP3.LUT R10, R6, 0x3c, RZ, 0xfc, !PT ;  /* 0x0000003c060a7812 */ /* 0x000fc600078efcff */
[----:B------:R-:W-:Y:S01]  /*6b70*/  @!P5 IMAD.MOV R232, RZ, RZ, -R232 ;  /* 0x000000ffffe8d224 */ /* 0x000fe200078e0ae8 */
[----:B------:R-:W-:Y:S01]  /*6b80*/  ISETP.GE.AND P5, PT, R11, RZ, PT ;  /* 0x000000ff0b00720c */ /* 0x000fe20003fa6270 */
[----:B------:R-:W-:Y:S01]  /*6b90*/  IMAD.MOV R11, RZ, RZ, -R8 ;  /* 0x000000ffff0b7224 */ /* 0x000fe200078e0a08 */
[----:B------:R-:W-:Y:S01]  /*6ba0*/  IABS R246, R10 ;  /* 0x0000000a00f67213 */ /* 0x000fe20000000000 */
[----:B------:R-:W-:Y:S02]  /*6bb0*/  VIADD R9, R7, 0x3e ;  /* 0x0000003e07097836 */ /* 0x000fe40000000000 */
[----:B------:R-:W-:Y:S01]  /*6bc0*/  IMAD R242, R4, R11, R242 ;  /* 0x0000000b04f27224 */ /* 0x000fe200078e02f2 */
[----:B------:R-:W-:Y:S01]  /*6bd0*/  LOP3.LUT R11, R6, 0x38, RZ, 0xfc, !PT ;  /* 0x00000038060b7812 */ /* 0x000fe200078efcff */
        /* <DEDUP_REMOVED lines=8> */
[----:B------:R-:W-:Y:S01]  /*6c60*/  IABS R250, R11 ;  /* 0x0000000b00fa7213 */ /* 0x000fe20000000000 */
[----:B------:R-:W-:Y:S01]  /*6c70*/  IMAD.MOV R9, RZ, RZ, -R8 ;  /* 0x000000ffff097224 */ /* 0x000fe200078e0a08 */
[----:B------:R-:W-:Y:S01]  /*6c80*/  ISETP.GE.AND P6, PT, R10, RZ, PT ;  /* 0x000000ff0a00720c */ /* 0x000fe20003fc6270 */
[----:B------:R-:W-:Y:S01]  /*6c90*/  IMAD.HI.U32 R8, R5, R246, RZ ;  /* 0x000000f605087227 */ /* 0x000fe200078e00ff */
[----:B------:R-:W-:-:S03]  /*6ca0*/  IABS R10, R13 ;  /* 0x0000000d000a7213 */ /* 0x000fc60000000000 */
[----:B------:R-:W-:Y:S02]  /*6cb0*/  IMAD R244, R4, R9, R244 ;  /* 0x0000000904f47224 */ /* 0x000fe400078e02f4 */
[----:B------:R-:W-:Y:S02]  /*6cc0*/  IMAD.MOV R9, RZ, RZ, -R8 ;  /* 0x000000ffff097224 */ /* 0x000fe400078e0a08 */
[--C-:B------:R-:W-:Y:S02]  /*6cd0*/  @!P4 IMAD.IADD R242, R242, 0x1, -R4.reuse ;  /* 0x00000001f2f2c824 */ /* 0x100fe400078e0a04 */
[----:B------:R-:W-:Y:S01]  /*6ce0*/  @!P2 IMAD.IADD R240, R240, 0x1, -R4 ;  /* 0x00000001f0f0a824 */ /* 0x000fe200078e0a04 */
[C---:B------:R-:W-:Y:S01]  /*6cf0*/  ISETP.GT.U32.AND P2, PT, R4.reuse, R244, PT ;  /* 0x000000f40400720c */ /* 0x040fe20003f44070 */
[C---:B------:R-:W-:Y:S01]  /*6d00*/  IMAD R246, R4.reuse, R9, R246 ;  /* 0x0000000904f67224 */ /* 0x040fe200078e02f6 */
[----:B------:R-:W-:Y:S01]  /*6d10*/  ISETP.GT.U32.AND P4, PT, R4, R242, PT ;  /* 0x000000f20400720c */ /* 0x000fe20003f84070 */
[----:B------:R-:W-:-:S04]  /*6d20*/  IMAD.HI.U32 R8, R5, R248, RZ ;  /* 0x000000f805087227 */ /* 0x000fc800078e00ff */
[----:B------:R-:W-:Y:S01]  /*6d30*/  @!P5 IMAD.MOV R240, RZ, RZ, -R240 ;  /* 0x000000fffff0d224 */ /* 0x000fe200078e0af0 */
[----:B------:R-:W-:Y:S01]  /*6d40*/  ISETP.GT.U32.AND P5, PT, R4, R246, PT ;  /* 0x000000f60400720c */ /* 0x000fe20003fa4070 */
        /* <DEDUP_REMOVED lines=9> */
[----:B------:R-:W-:-:S02]  /*6de0*/  IABS R252, R12 ;  /* 0x0000000c00fc7213 */ /* 0x000fc40000000000 */
[----:B------:R-:W-:Y:S01]  /*6df0*/  ISETP.GT.U32.AND P2, PT, R4, R244, PT ;  /* 0x000000f40400720c */ /* 0x000fe20003f44070 */
[----:B------:R-:W-:Y:S02]  /*6e00*/  @!P5 IMAD.IADD R246, R246, 0x1, -R4 ;  /* 0x00000001f6f6d824 */ /* 0x000fe400078e0a04 */
[----:B------:R-:W-:Y:S01]  /*6e10*/  @!P0 IMAD.MOV R242, RZ, RZ, -R242 ;  /* 0x000000fffff28224 */ /* 0x000fe200078e0af2 */
[----:B------:R-:W-:Y:S01]  /*6e20*/  ISETP.GE.AND P0, PT, R11, RZ, PT ;  /* 0x000000ff0b00720c */ /* 0x000fe20003f06270 */
[----:B------:R-:W-:Y:S01]  /*6e30*/  IMAD.MOV R11, RZ, RZ, -R8 ;  /* 0x000000ffff0b7224 */ /* 0x000fe200078e0a08 */
[----:B------:R-:W-:Y:S01]  /*6e40*/  ISETP.GT.U32.AND P5, PT, R4, R246, PT ;  /* 0x000000f60400720c */ /* 0x000fe20003fa4070 */
[----:B------:R-:W-:-:S04]  /*6e50*/  IMAD.HI.U32 R9, R5, R252, RZ ;  /* 0x000000fc05097227 */ /* 0x000fc800078e00ff */
[----:B------:R-:W-:Y:S02]  /*6e60*/  @!P4 IMAD.IADD R248, R248, 0x1, -R4 ;  /* 0x00000001f8f8c824 */ /* 0x000fe400078e0a04 */
[C---:B------:R-:W-:Y:S01]  /*6e70*/  IMAD R250, R4.reuse, R11, R250 ;  /* 0x0000000b04fa7224 */ /* 0x040fe200078e02fa */
[----:B------:R-:W-:Y:S01]  /*6e80*/  IABS R11, R14 ;  /* 0x0000000e000b7213 */ /* 0x000fe20000000000 */
[----:B------:R-:W-:Y:S01]  /*6e90*/  IMAD.MOV R9, RZ, RZ, -R9 ;  /* 0x000000ffff097224 */ /* 0x000fe200078e0a09 */
[----:B------:R-:W-:Y:S01]  /*6ea0*/  ISETP.GT.U32.AND P4, PT, R4, R248, PT ;  /* 0x000000f80400720c */ /* 0x000fe20003f84070 */
[----:B------:R-:W-:-:S04]  /*6eb0*/  IMAD.HI.U32 R8, R5, R10, RZ ;  /* 0x0000000a05087227 */ /* 0x000fc800078e00ff */
[----:B------:R-:W-:Y:S01]  /*6ec0*/  @!P5 IMAD.IADD R246, R246, 0x1, -R4 ;  /* 0x00000001f6f6d824 */ /* 0x000fe200078e0a04 */
        /* <DEDUP_REMOVED lines=9> */
[----:B------:R-:W-:Y:S01]  /*6f60*/  VIADD R8, R7, 0x2e ;  /* 0x0000002e07087836 */ /* 0x000fe20000000000 */
[----:B------:R-:W-:Y:S01]  /*6f70*/  IABS R33, R12 ;  /* 0x0000000c00217213 */ /* 0x000fe20000000000 */
[--C-:B------:R-:W-:Y:S01]  /*6f80*/  @!P4 IMAD.IADD R248, R248, 0x1, -R4.reuse ;  /* 0x00000001f8f8c824 */ /* 0x100fe200078e0a04 */
[----:B------:R-:W-:Y:S01]  /*6f90*/  ISETP.GT.U32.AND P4, PT, R4, R9, PT ;  /* 0x000000090400720c */ /* 0x000fe20003f84070 */
[----:B------:R-:W-:Y:S01]  /*6fa0*/  @!P5 IMAD.IADD R250, R250, 0x1, -R4 ;  /* 0x00000001fafad824 */ /* 0x000fe200078e0a04 */
[----:B------:R-:W-:Y:S01]  /*6fb0*/  ISETP.GE.AND P5, PT, R8, RZ, PT ;  /* 0x000000ff0800720c */ /* 0x000fe20003fa6270 */
[----:B------:R-:W-:Y:S01]  /*6fc0*/  @!P1 IMAD.MOV R244, RZ, RZ, -R244 ;  /* 0x000000fffff49224 */ /* 0x000fe200078e0af4 */
[----:B------:R-:W-:Y:S01]  /*6fd0*/  IABS R31, R8 ;  /* 0x00000008001f7213 */ /* 0x000fe20000000000 */
[----:B------:R-:W-:Y:S01]  /*6fe0*/  IMAD.HI.U32 R8, R5, R33, RZ ;  /* 0x0000002105087227 */ /* 0x000fe200078e00ff */
[----:B------:R-:W-:-:S02]  /*6ff0*/  ISETP.GE.AND P1, PT, R13, RZ, PT ;  /* 0x000000ff0d00720c */ /* 0x000fc40003f26270 */
[----:B------:R-:W-:Y:S01]  /*7000*/  IABS R13, R15 ;  /* 0x0000000f000d7213 */ /* 0x000fe20000000000 */
[----:B------:R-:W-:Y:S02]  /*7010*/  IMAD.MOV R10, RZ, RZ, -R8 ;  /* 0x000000ffff0a7224 */ /* 0x000fe400078e0a08 */
[----:B------:R-:W-:-:S04]  /*7020*/  IMAD.HI.U32 R8, R5, R11, RZ ;  /* 0x0000000b05087227 */ /* 0x000fc800078e00ff */
[--C-:B------:R-:W-:Y:S01]  /*7030*/  @!P6 IMAD.IADD R252, R252, 0x1, -R4.reuse ;  /* 0x00000001fcfce824 */ /* 0x100fe200078e0a04 */
[C---:B------:R-:W-:Y:S01]  /*7040*/  ISETP.GT.U32.AND P6, PT, R4.reuse, R250, PT ;  /* 0x000000fa0400720c */ /* 0x040fe20003fc4070 */
[----:B------:R-:W-:Y:S02]  /*7050*/  @!P4 IMAD.IADD R9, R9, 0x1, -R4 ;  /* 0x000000010909c824 */ /* 0x000fe400078e0a04 */
[----:B------:R-:W-:Y:S01]  /*7060*/  IMAD.MOV R8, RZ, RZ, -R8 ;  /* 0x000000ffff087224 */ /* 0x000fe200078e0a08 */
[C---:B------:R-:W-:Y:S01]  /*7070*/  ISETP.GT.U32.AND P4, PT, R4.reuse, R252, PT ;  /* 0x000000fc0400720c */ /* 0x040fe20003f84070 */
[----:B------:R-:W-:Y:S01]  /*7080*/  @!P3 IMAD.MOV R248, RZ, RZ, -R248 ;  /* 0x000000fffff8b224 */ /* 0x000fe200078e0af8 */
[C---:B------:R-:W-:Y:S01]  /*7090*/  ISETP.GT.U32.AND P3, PT, R4.reuse, R9, PT ;  /* 0x000000090400720c */ /* 0x040fe20003f64070 */
[----:B------:R-:W-:Y:S02]  /*70a0*/  IMAD R11, R4, R8, R11 ;  /* 0x00000008040b7224 */ /* 0x000fe400078e020b */
[----:B------:R-:W-:-:S04]  /*70b0*/  IMAD.HI.U32 R8, R5, R31, RZ ;  /* 0x0000001f05087227 */ /* 0x000fc800078e00ff */
[----:B------:R-:W-:Y:S02]  /*70c0*/  IMAD R33, R4, R10, R33 ;  /* 0x0000000a04217224 */ /* 0x000fe400078e0221 */
[----:B------:R-:W-:Y:S02]  /*70d0*/  IMAD.MOV R10, RZ, RZ, -R8 ;  /* 0x000000ffff0a7224 */ /* 0x000fe400078e0a08 */
[----:B------:R-:W-:-:S04]  /*70e0*/  IMAD.HI.U32 R8, R5, R13, RZ ;  /* 0x0000000d05087227 */ /* 0x000fc800078e00ff */
[----:B------:R-:W-:Y:S01]  /*70f0*/  @!P6 IMAD.IADD R250, R250, 0x1, -R4 ;  /* 0x00000001fafae824 */ /* 0x000fe200078e0a04 */
[----:B------:R-:W-:Y:S01]  /*7100*/  ISETP.GT.U32.AND P6, PT, R4, R33, PT ;  /* 0x000000210400720c */ /* 0x000fe20003fc4070 */
[----:B------:R-:W-:Y:S02]  /*7110*/  IMAD.MOV R8, RZ, RZ, -R8 ;  /* 0x000000ffff087224 */ /* 0x000fe400078e0a08 */
[----:B------:R-:W-:Y:S01]  /*7120*/  @!P3 IMAD.IADD R9, R9, 0x1, -R4 ;  /* 0x000000010909b824 */ /* 0x000fe200078e0a04 */
[----:B------:R-:W-:Y:S01]  /*7130*/  ISETP.GE.AND P3, PT, R12, RZ, PT ;  /* 0x000000ff0c00720c */ /* 0x000fe20003f66270 */
[----:B------:R-:W-:Y:S01]  /*7140*/  IMAD R13, R4, R8, R13 ;  /* 0x00000008040d7224 */ /* 0x000fe200078e020d */
[----:B------:R-:W-:Y:S01]  /*7150*/  LOP3.LUT R12, R6, 0x26, RZ, 0xfc, !PT ;  /* 0x00000026060c7812 */ /* 0x000fe200078efcff */
[----:B------:R-:W-:Y:S02]  /*7160*/  @!P1 IMAD.MOV R9, RZ, RZ, -R9 ;  /* 0x000000ffff099224 */ /* 0x000fe400078e0a09 */
[C---:B------:R-:W-:Y:S01]  /*7170*/  IMAD R31, R4.reuse, R10, R31 ;  /* 0x0000000a041f7224 */ /* 0x040fe200078e021f */
[----:B------:R-:W-:Y:S01]  /*7180*/  ISETP.GT.U32.AND P1, PT, R4, R13, PT ;  /* 0x0000000d0400720c */ /* 0x000fe20003f24070 */
[----:B------:R-:W-:Y:S01]  /*7190*/  IMAD.HI.U32 R10, R5, R29, RZ ;  /* 0x0000001d050a7227 */ /* 0x000fe200078e00ff */
[----:B------:R-:W-:-:S03]  /*71a0*/  IABS R156, R12 ;  /* 0x0000000c009c7213 */ /* 0x000fc60000000000 */
[----:B------:R-:W-:Y:S01]  /*71b0*/  @!P6 IMAD.IADD R33, R33, 0x1, -R4 ;  /* 0x000000012121e824 */ /* 0x000fe200078e0a04 */
[----:B------:R-:W-:Y:S01]  /*71c0*/  ISETP.GE.AND P6, PT, R14, RZ, PT ;  /* 0x000000ff0e00720c */ /* 0x000fe20003fc6270 */
[----:B------:R-:W-:Y:S01]  /*71d0*/  IMAD.MOV R10, RZ, RZ, -R10 ;  /* 0x000000ffff0a7224 */ /* 0x000fe200078e0a0a */
[----:B------:R-:W-:Y:S01]  /*71e0*/  LOP3.LUT R14, R6, 0x24, RZ, 0xfc, !PT ;  /* 0x00000024060e7812 */ /* 0x000fe200078efcff */
[----:B------:R-:W-:Y:S01]  /*71f0*/  @!P0 IMAD.MOV R250, RZ, RZ, -R250 ;  /* 0x000000fffffa8224 */ /* 0x000fe200078e0afa */
[C---:B------:R-:W-:Y:S01]  /*7200*/  ISETP.GT.U32.AND P0, PT, R4.reuse, R33, PT ;  /* 0x000000210400720c */ /* 0x040fe20003f04070 */
[----:B------:R-:W-:Y:S01]  /*7210*/  IMAD R29, R4, R10, R29 ;  /* 0x0000000a041d7224 */ /* 0x000fe200078e021d */
[----:B------:R-:W-:Y:S01]  /*7220*/  LOP3.LUT R10, R6, 0x28, RZ, 0xfc, !PT ;  /* 0x00000028060a7812 */ /* 0x000fe200078efcff */
[--C-:B------:R-:W-:Y:S01]  /*7230*/  @!P1 IMAD.IADD R13, R13, 0x1, -R4.reuse ;  /* 0x000000010d0d9824 */ /* 0x100fe200078e0a04 */
[----:B------:R-:W-:Y:S01]  /*7240*/  IABS R24, R14 ;  /* 0x0000000e00187213 */ /* 0x000fe20000000000 */
[----:B------:R-:W-:Y:S01]  /*7250*/  @!P4 IMAD.IADD R252, R252, 0x1, -R4 ;  /* 0x00000001fcfcc824 */ /* 0x000fe200078e0a04 */
[----:B------:R-:W-:-:S02]  /*7260*/  IABS R26, R10 ;  /* 0x0000000a001a7213 */ /* 0x000fc40000000000 */
[C---:B------:R-:W-:Y:S01]  /*7270*/  ISETP.GT.U32.AND P1, PT, R4.reuse, R13, PT ;  /* 0x0000000d0400720c */ /* 0x040fe20003f24070 */
[----:B------:R-:W-:Y:S01]  /*7280*/  @!P2 IMAD.MOV R252, RZ, RZ, -R252 ;  /* 0x000000fffffca224 */ /* 0x000fe200078e0afc */
[C---:B------:R-:W-:Y:S01]  /*7290*/  ISETP.GT.U32.AND P4, PT, R4.reuse, R11, PT ;  /* 0x0000000b0400720c */ /* 0x040fe20003f84070 */
[----:B------:R-:W-:Y:S01]  /*72a0*/  IMAD.HI.U32 R8, R5, R26, RZ ;  /* 0x0000001a05087227 */ /* 0x000fe200078e00ff */
[----:B------:R-:W-:-:S03]  /*72b0*/  ISETP.GT.U32.AND P2, PT, R4, R31, PT ;  /* 0x0000001f0400720c */ /* 0x000fc60003f44070 */
[----:B------:R-:W-:Y:S01]  /*72c0*/  @!P0 IMAD.IADD R33, R33, 0x1, -R4 ;  /* 0x0000000121218824 */ /* 0x000fe200078e0a04 */
[----:B------:R-:W-:Y:S01]  /*72d0*/  ISETP.GE.AND P0, PT, R15, RZ, PT ;  /* 0x000000ff0f00720c */ /* 0x000fe20003f06270 */
[----:B------:R-:W-:Y:S02]  /*72e0*/  IMAD.MOV R15, RZ, RZ, -R8 ;  /* 0x000000ffff0f7224 */ /* 0x000fe400078e0a08 */
[----:B------:R-:W-:-:S04]  /*72f0*/  IMAD.HI.U32 R8, R5, R156, RZ ;  /* 0x0000009c05087227 */ /* 0x000fc800078e00ff */
[C---:B------:R-:W-:Y:S02]  /*7300*/  IMAD R26, R4.reuse, R15, R26 ;  /* 0x0000000f041a7224 */ /* 0x040fe400078e021a */
[----:B------:R-:W-:Y:S02]  /*7310*/  @!P1 IMAD.IADD R13, R13, 0x1, -R4 ;  /* 0x000000010d0d9824 */ /* 0x000fe400078e0a04 */
[----:B------:R-:W-:Y:S01]  /*7320*/  IMAD.MOV R15, RZ, RZ, -R8 ;  /* 0x000000ffff0f7224 */ /* 0x000fe200078e0a08 */
[C---:B------:R-:W-:Y:S01]  /*7330*/  ISETP.GT.U32.AND P1, PT, R4.reuse, R26, PT ;  /* 0x0000001a0400720c */ /* 0x040fe20003f24070 */
[----:B------:R-:W-:Y:S02]  /*7340*/  @!P4 IMAD.IADD R11, R11, 0x1, -R4 ;  /* 0x000000010b0bc824 */ /* 0x000fe400078e0a04 */
[C---:B------:R-:W-:Y:S02]  /*7350*/  IMAD R156, R4.reuse, R15, R156 ;  /* 0x0000000f049c7224 */ /* 0x040fe400078e029c */
[----:B------:R-:W-:Y:S01]  /*7360*/  IMAD.HI.U32 R8, R5, R24, RZ ;  /* 0x0000001805087227 */ /* 0x000fe200078e00ff */
[----:B------:R-:W-:-:S03]  /*7370*/  ISETP.GT.U32.AND P4, PT, R4, R11, PT ;  /* 0x0000000b0400720c */ /* 0x000fc60003f84070 */
[----:B------:R-:W-:Y:S02]  /*7380*/  IMAD.MOV R15, RZ, RZ, -R8 ;  /* 0x000000ffff0f7224 */ /* 0x000fe400078e0a08 */
[----:B------:R-:W-:-:S04]  /*7390*/  IMAD.HI.U32 R8, R5, R22, RZ ;  /* 0x0000001605087227 */ /* 0x000fc800078e00ff */
[----:B------:R-:W-:Y:S01]  /*73a0*/  @!P1 IMAD.IADD R26, R26, 0x1, -R4 ;  /* 0x000000011a1a9824 */ /* 0x000fe200078e0a04 */
[C---:B------:R-:W-:Y:S01]  /*73b0*/  ISETP.GT.U32.AND P1, PT, R4.reuse, R156, PT ;  /* 0x0000009c0400720c */ /* 0x040fe20003f24070 */
[C---:B------:R-:W-:Y:S02]  /*73c0*/  IMAD R24, R4.reuse, R15, R24 ;  /* 0x0000000f04187224 */ /* 0x040fe400078e0218 */
[----:B------:R-:W-:Y:S01]  /*73d0*/  @!P4 IMAD.IADD R11, R11, 0x1, -R4 ;  /* 0x000000010b0bc824 */ /* 0x000fe200078e0a04 */
[C---:B------:R-:W-:Y:S01]  /*73e0*/  ISETP.GT.U32.AND P4, PT, R4.reuse, R29, PT ;  /* 0x0000001d0400720c */ /* 0x040fe20003f84070 */
[----:B------:R-:W-:Y:S02]  /*73f0*/  IMAD.MOV R15, RZ, RZ, -R8 ;  /* 0x000000ffff0f7224 */ /* 0x000fe400078e0a08 */
[----:B------:R-:W-:Y:S01]  /*7400*/  @!P2 IMAD.IADD R31, R31, 0x1, -R4 ;  /* 0x000000011f1fa824 */ /* 0x000fe200078e0a04 */
[----:B------:R-:W-:Y:S01]  /*7410*/  ISETP.GE.AND P2, PT, R17, RZ, PT ;  /* 0x000000ff1100720c */ /* 0x000fe20003f46270 */
[----:B------:R-:W-:Y:S01]  /*7420*/  @!P0 IMAD.MOV R13, RZ, RZ, -R13 ;  /* 0x000000ffff0d8224 */ /* 0x000fe200078e0a0d */
[C---:B------:R-:W-:Y:S01]  /*7430*/  ISETP.GT.U32.AND P0, PT, R4.reuse, R24, PT ;  /* 0x000000180400720c */ /* 0x040fe20003f04070 */
[----:B------:R-:W-:-:S02]  /*7440*/  IMAD R22, R4, R15, R22 ;  /* 0x0000000f04167224 */ /* 0x000fc400078e0216 */
[--C-:B------:R-:W-:Y:S01]  /*7450*/  @!P1 IMAD.IADD R156, R156, 0x1, -R4.reuse ;  /* 0x000000019c9c9824 */ /* 0x100fe200078e0a04 */
[C---:B------:R-:W-:Y:S01]  /*7460*/  ISETP.GT.U32.AND P1, PT, R4.reuse, R26, PT ;  /* 0x0000001a0400720c */ /* 0x040fe20003f24070 */
[----:B------:R-:W-:Y:S01]  /*7470*/  @!P3 IMAD.MOV R33, RZ, RZ, -R33 ;  /* 0x000000ffff21b224 */ /* 0x000fe200078e0a21 */
[----:B------:R-:W-:Y:S01]  /*7480*/  ISETP.GT.U32.AND P3, PT, R4, R31, PT ;  /* 0x0000001f0400720c */ /* 0x000fe20003f64070 */
[--C-:B------:R-:W-:Y:S02]  /*7490*/  @!P4 IMAD.IADD R29, R29, 0x1, -R4.reuse ;  /* 0x000000011d1dc824 */ /* 0x100fe400078e0a04 */
[----:B------:R-:W-:Y:S01]  /*74a0*/  @!P6 IMAD.MOV R11, RZ, RZ, -R11 ;  /* 0x000000ffff0be224 */ /* 0x000fe200078e0a0b */
[----:B------:R-:W-:Y:S01]  /*74b0*/  ISETP.GE.AND P6, PT, R10, RZ, PT ;  /* 0x000000ff0a00720c */ /* 0x000fe20003fc6270 */
[----:B------:R-:W-:Y:S01]  /*74c0*/  VIADD R10, R7, 0x1e ;  /* 0x0000001e070a7836 */ /* 0x000fe20000000000 */
[----:B------:R-:W-:Y:S01]  /*74d0*/  ISETP.GT.U32.AND P4, PT, R4, R29, PT ;  /* 0x0000001d0400720c */ /* 0x000fe20003f84070 */
[----:B------:R-:W-:-:S02]  /*74e0*/  @!P0 IMAD.IADD R24, R24, 0x1, -R4 ;  /* 0x0000000118188824 */ /* 0x000fc400078e0a04 */
[----:B------:R-:W-:Y:S01]  /*74f0*/  IMAD.HI.U32 R8, R5, R154, RZ ;  /* 0x0000009a05087227 */ /* 0x000fe200078e00ff */
[----:B------:R-:W-:-:S03]  /*7500*/  IABS R18, R10 ;  /* 0x0000000a00127213 */ /* 0x000fc60000000000 */
[--C-:B------:R-:W-:Y:S01]  /*7510*/  @!P1 IMAD.IADD R26, R26, 0x1, -R4.reuse ;  /* 0x000000011a1a9824 */ /* 0x100fe200078e0a04 */
[----:B------:R-:W-:Y:S01]  /*7520*/  ISETP.GT.U32.AND P1, PT, R4, R22, PT ;  /* 0x000000160400720c */ /* 0x000fe20003f24070 */
[----:B------:R-:W-:Y:S01]  /*7530*/  @!P3 IMAD.IADD R31, R31, 0x1, -R4 ;  /* 0x000000011f1fb824 */ /* 0x000fe200078e0a04 */
[----:B------:R-:W-:Y:S01]  /*7540*/  ISETP.GE.AND P3, PT, R12, RZ, PT ;  /* 0x000000ff0c00720c */ /* 0x000fe20003f66270 */
[----:B------:R-:W-:-:S04]  /*7550*/  IMAD.HI.U32 R12, R5, R18, RZ ;  /* 0x00000012050c7227 */ /* 0x000fc800078e00ff */
[----:B------:R-:W-:Y:S01]  /*7560*/  @!P4 IMAD.IADD R29, R29, 0x1, -R4 ;  /* 0x000000011d1dc824 */ /* 0x000fe200078e0a04 */
[----:B------:R-:W-:Y:S01]  /*7570*/  ISETP.GE.AND P4, PT, R10, RZ, PT ;  /* 0x000000ff0a00720c */ /* 0x000fe20003f86270 */
[----:B------:R-:W-:-:S04]  /*7580*/  IMAD.HI.U32 R10, R5, R20, RZ ;  /* 0x00000014050a7227 */ /* 0x000fc800078e00ff */
[----:B------:R-:W-:Y:S01]  /*7590*/  @!P1 IMAD.IADD R22, R22, 0x1, -R4 ;  /* 0x0000000116169824 */ /* 0x000fe200078e0a04 */
[C---:B------:R-:W-:Y:S01]  /*75a0*/  ISETP.GT.U32.AND P1, PT, R4.reuse, R24, PT ;  /* 0x000000180400720c */ /* 0x040fe20003f24070 */
[----:B------:R-:W-:Y:S02]  /*75b0*/  IMAD.MOV R15, RZ, RZ, -R12 ;  /* 0x000000ffff0f7224 */ /* 0x000fe400078e0a0c */
[----:B------:R-:W-:Y:S02]  /*75c0*/  IMAD.MOV R17, RZ, RZ, -R10 ;  /* 0x000000ffff117224 */ /* 0x000fe400078e0a0a */
[C---:B------:R-:W-:Y:S02]  /*75d0*/  IMAD R18, R4.reuse, R15, R18 ;  /* 0x0000000f04127224 */ /* 0x040fe400078e0212 */
[C---:B------:R-:W-:Y:S02]  /*75e0*/  IMAD R20, R4.reuse, R17, R20 ;  /* 0x0000001104147224 */ /* 0x040fe400078e0214 */
[----:B------:R-:W-:Y:S01]  /*75f0*/  @!P5 IMAD.MOV R31, RZ, RZ, -R31 ;  /* 0x000000ffff1fd224 */ /* 0x000fe200078e0a1f */
[C---:B------:R-:W-:Y:S01]  /*7600*/  ISETP.GT.U32.AND P5, PT, R4.reuse, R156, PT ;  /* 0x0000009c0400720c */ /* 0x040fe20003fa4070 */
[----:B------:R-:W-:Y:S01]  /*7610*/  @!P6 IMAD.MOV R26, RZ, RZ, -R26 ;  /* 0x000000ffff1ae224 */ /* 0x000fe200078e0a1a */
[----:B------:R-:W-:Y:S01]  /*7620*/  ISETP.GT.U32.AND P6, PT, R4, R22, PT ;  /* 0x000000160400720c */ /* 0x000fe20003fc4070 */
[----:B------:R-:W-:Y:S01]  /*7630*/  @!P1 IMAD.IADD R24, R24, 0x1, -R4 ;  /* 0x0000000118189824 */ /* 0x000fe200078e0a04 */
[C---:B------:R-:W-:Y:S01]  /*7640*/  ISETP.GT.U32.AND P1, PT, R4.reuse, R18, PT ;  /* 0x000000120400720c */ /* 0x040fe20003f24070 */
[----:B------:R-:W-:Y:S01]  /*7650*/  IMAD.MOV R17, RZ, RZ, -R8 ;  /* 0x000000ffff117224 */ /* 0x000fe200078e0a08 */
[----:B------:R-:W-:Y:S01]  /*7660*/  ISETP.GT.U32.AND P0, PT, R4, R20, PT ;  /* 0x000000140400720c */ /* 0x000fe20003f04070 */
[----:B------:R-:W-:-:S04]  /*7670*/  IMAD.HI.U32 R8, R5, R150, RZ ;  /* 0x0000009605087227 */ /* 0x000fc800078e00ff */
[----:B------:R-:W-:Y:S02]  /*7680*/  IMAD.MOV R15, RZ, RZ, -R8 ;  /* 0x000000ffff0f7224 */ /* 0x000fe400078e0a08 */
[C---:B------:R-:W-:Y:S01]  /*7690*/  IMAD R154, R4.reuse, R17, R154 ;  /* 0x00000011049a7224 */ /* 0x040fe200078e029a */
[----:B------:R-:W-:Y:S01]  /*76a0*/  IABS R17, R41 ;  /* 0x0000002900117213 */ /* 0x000fe20000000000 */
[----:B------:R-:W-:Y:S02]  /*76b0*/  IMAD R150, R4, R15, R150 ;  /* 0x0000000f04967224 */ /* 0x000fe400078e0296 */
[--C-:B------:R-:W-:Y:S01]  /*76c0*/  @!P5 IMAD.IADD R156, R156, 0x1, -R4.reuse ;  /* 0x000000019c9cd824 */ /* 0x100fe200078e0a04 */
[----:B------:R-:W-:Y:S01]  /*76d0*/  ISETP.GE.AND P5, PT, R19, RZ, PT ;  /* 0x000000ff1300720c */ /* 0x000fe20003fa6270 */
[--C-:B------:R-:W-:Y:S01]  /*76e0*/  @!P6 IMAD.IADD R22, R22, 0x1, -R4.reuse ;  /* 0x000000011616e824 */ /* 0x100fe200078e0a04 */
[----:B------:R-:W-:Y:S01]  /*76f0*/  IABS R19, R43 ;  /* 0x0000002b00137213 */ /* 0x000fe20000000000 */
[--C-:B------:R-:W-:Y:S01]  /*7700*/  @!P1 IMAD.IADD R18, R18, 0x1, -R4.reuse ;  /* 0x0000000112129824 */ /* 0x100fe200078e0a04 */
[----:B------:R-:W-:Y:S01]  /*7710*/  ISETP.GT.U32.AND P6, PT, R4, R154, PT ;  /* 0x0000009a0400720c */ /* 0x000fe20003fc4070 */
[----:B------:R-:W-:Y:S01]  /*7720*/  @!P0 IMAD.IADD R20, R20, 0x1, -R4 ;  /* 0x0000000114148824 */ /* 0x000fe200078e0a04 */
[----:B------:R-:W-:Y:S01]  /*7730*/  ISETP.GT.U32.AND P1, PT, R4, R150, PT ;  /* 0x000000960400720c */ /* 0x000fe20003f24070 */
[----:B------:R-:W-:-:S03]  /*7740*/  IMAD.HI.U32 R10, R5, R17, RZ ;  /* 0x00000011050a7227 */ /* 0x000fc600078e00ff */
[----:B------:R-:W-:Y:S01]  /*7750*/  ISETP.GT.U32.AND P0, PT, R4, R20, PT ;  /* 0x000000140400720c */ /* 0x000fe20003f04070 */
[----:B------:R-:W-:-:S04]  /*7760*/  IMAD.HI.U32 R12, R5, R19, RZ ;  /* 0x00000013050c7227 */ /* 0x000fc800078e00ff */
[----:B------:R-:W-:Y:S02]  /*7770*/  IMAD.MOV R10, RZ, RZ, -R10 ;  /* 0x000000ffff0a7224 */ /* 0x000fe400078e0a0a */
[----:B------:R-:W-:Y:S02]  /*7780*/  IMAD.MOV R8, RZ, RZ, -R12 ;  /* 0x000000ffff087224 */ /* 0x000fe400078e0a0c */
[----:B------:R-:W-:Y:S02]  /*7790*/  IMAD R12, R4, R10, R17 ;  /* 0x0000000a040c7224 */ /* 0x000fe400078e0211 */
[--C-:B------:R-:W-:Y:S02]  /*77a0*/  @!P6 IMAD.IADD R154, R154, 0x1, -R4.reuse ;  /* 0x000000019a9ae824 */ /* 0x100fe400078e0a04 */
[--C-:B------:R-:W-:Y:S01]  /*77b0*/  @!P1 IMAD.IADD R150, R150, 0x1, -R4.reuse ;  /* 0x0000000196969824 */ /* 0x100fe200078e0a04 */
[----:B------:R-:W-:Y:S01]  /*77c0*/  ISETP.GT.U32.AND P6, PT, R4, R12, PT ;  /* 0x0000000c0400720c */ /* 0x000fe20003fc4070 */
[----:B------:R-:W-:Y:S01]  /*77d0*/  @!P0 IMAD.IADD R20, R20, 0x1, -R4 ;  /* 0x0000000114148824 */ /* 0x000fe200078e0a04 */
[C---:B------:R-:W-:Y:S01]  /*77e0*/  ISETP.GT.U32.AND P1, PT, R4.reuse, R18, PT ;  /* 0x000000120400720c */ /* 0x040fe20003f24070 */
[----:B------:R-:W-:Y:S01]  /*77f0*/  IMAD R10, R4, R8, R19 ;  /* 0x00000008040a7224 */ /* 0x000fe200078e0213 */
[----:B------:R-:W-:Y:S01]  /*7800*/  ISETP.GE.AND P0, PT, R35, RZ, PT ;  /* 0x000000ff2300720c */ /* 0x000fe20003f06270 */
[----:B------:R-:W-:Y:S01]  /*7810*/  VIADD R7, R7, 0xe ;  /* 0x0000000e07077836 */ /* 0x000fe20000000000 */
[----:B------:R-:W-:Y:S01]  /*7820*/  LOP3.LUT R35, R6, 0x12, RZ, 0xfc, !PT ;  /* 0x0000001206237812 */ /* 0x000fe200078efcff */
[----:B------:R-:W-:Y:S01]  /*7830*/  @!P2 IMAD.MOV R29, RZ, RZ, -R29 ;  /* 0x000000ffff1da224 */ /* 0x000fe200078e0a1d */
[----:B------:R-:W-:Y:S01]  /*7840*/  ISETP.GE.AND P2, PT, R14, RZ, PT ;  /* 0x000000ff0e00720c */ /* 0x000fe20003f46270 */
[----:B------:R-:W-:Y:S01]  /*7850*/  IMAD.HI.U32 R14, R5, R27, RZ ;  /* 0x0000001b050e7227 */ /* 0x000fe200078e00ff */
[----:B------:R-:W-:-:S02]  /*7860*/  IABS R15, R35 ;  /* 0x00000023000f7213 */ /* 0x000fc40000000000 */
[----:B------:R-:W-:Y:S01]  /*7870*/  IABS R144, R7 ;  /* 0x0000000700907213 */ /* 0x000fe20000000000 */
[--C-:B------:R-:W-:Y:S01]  /*7880*/  @!P6 IMAD.IADD R12, R12, 0x1, -R4.reuse ;  /* 0x000000010c0ce824 */ /* 0x100fe200078e0a04 */
[----:B------:R-:W-:Y:S01]  /*7890*/  ISETP.GE.AND P6, PT, R7, RZ, PT ;  /* 0x000000ff0700720c */ /* 0x000fe20003fc6270 */
[----:B------:R-:W-:Y:S01]  /*78a0*/  @!P1 IMAD.IADD R18, R18, 0x1, -R4 ;  /* 0x0000000112129824 */ /* 0x000fe200078e0a04 */
[----:B------:R-:W-:Y:S01]  /*78b0*/  ISETP.GT.U32.AND P1, PT, R4, R10, PT ;  /* 0x0000000a0400720c */ /* 0x000fe20003f24070 */
[----:B------:R-:W-:-:S04]  /*78c0*/  IMAD.HI.U32 R7, R5, R15, RZ ;  /* 0x0000000f05077227 */ /* 0x000fc800078e00ff */
[----:B------:R-:W-:Y:S02]  /*78d0*/  IMAD.MOV R7, RZ, RZ, -R7 ;  /* 0x000000ffff077224 */ /* 0x000fe400078e0a07 */
[----:B------:R-:W-:Y:S02]  /*78e0*/  IMAD.MOV R14, RZ, RZ, -R14 ;  /* 0x000000ffff0e7224 */ /* 0x000fe400078e0a0e */
[C---:B------:R-:W-:Y:S02]  /*78f0*/  IMAD R7, R4.reuse, R7, R15 ;  /* 0x0000000704077224 */ /* 0x040fe400078e020f */
[----:B------:R-:W-:Y:S02]  /*7900*/  IMAD R8, R4, R14, R27 ;  /* 0x0000000e04087224 */ /* 0x000fe400078e021b */
[----:B------:R-:W-:Y:S01]  /*7910*/  @!P1 IMAD.IADD R10, R10, 0x1, -R4 ;  /* 0x000000010a0a9824 */ /* 0x000fe200078e0a04 */
[----:B------:R-:W-:Y:S01]  /*7920*/  ISETP.GT.U32.AND P1, PT, R4, R7, PT ;  /* 0x000000070400720c */ /* 0x000fe20003f24070 */
[----:B------:R-:W-:-:S04]  /*7930*/  IMAD.HI.U32 R14, R5, R148, RZ ;  /* 0x00000094050e7227 */ /* 0x000fc800078e00ff */
[----:B------:R-:W-:Y:S01]  /*7940*/  @!P2 IMAD.MOV R24, RZ, RZ, -R24 ;  /* 0x000000ffff18a224 */ /* 0x000fe200078e0a18 */
[C---:B------:R-:W-:Y:S01]  /*7950*/  ISETP.GT.U32.AND P2, PT, R4.reuse, R154, PT ;  /* 0x0000009a0400720c */ /* 0x040fe20003f44070 */
[----:B------:R-:W-:Y:S01]  /*7960*/  @!P3 IMAD.MOV R156, RZ, RZ, -R156 ;  /* 0x000000ffff9cb224 */ /* 0x000fe200078e0a9c */
[----:B------:R-:W-:Y:S01]  /*7970*/  ISETP.GT.U32.AND P3, PT, R4, R150, PT ;  /* 0x000000960400720c */ /* 0x000fe20003f64070 */
[----:B------:R-:W-:Y:S02]  /*7980*/  IMAD.MOV R17, RZ, RZ, -R14 ;  /* 0x000000ffff117224 */ /* 0x000fe400078e0a0e */
[----:B------:R-:W-:-:S04]  /*7990*/  IMAD.HI.U32 R15, R5, R144, RZ ;  /* 0x00000090050f7227 */ /* 0x000fc800078e00ff */
[C---:B------:R-:W-:Y:S02]  /*79a0*/  IMAD R148, R4.reuse, R17, R148 ;  /* 0x0000001104947224 */ /* 0x040fe400078e0294 */
[----:B------:R-:W-:Y:S02]  /*79b0*/  @!P1 IMAD.IADD R7, R7, 0x1, -R4 ;  /* 0x0000000107079824 */ /* 0x000fe400078e0a04 */
[----:B------:R-:W-:Y:S01]  /*79c0*/  @!P5 IMAD.MOV R22, RZ, RZ, -R22 ;  /* 0x000000ffff16d224 */ /* 0x000fe200078e0a16 */
[----:B------:R-:W-:Y:S01]  /*79d0*/  ISETP.GT.U32.AND P1, PT, R4, R148, PT ;  /* 0x000000940400720c */ /* 0x000fe20003f24070 */
[--C-:B------:R-:W-:Y:S01]  /*79e0*/  @!P2 IMAD.IADD R154, R154, 0x1, -R4.reuse ;  /* 0x000000019a9aa824 */ /* 0x100fe200078e0a04 */
[----:B------:R-:W-:Y:S01]  /*79f0*/  ISETP.GT.U32.AND P5, PT, R4, R12, PT ;  /* 0x0000000c0400720c */ /* 0x000fe20003fa4070 */
[----:B------:R-:W-:Y:S01]  /*7a00*/  @!P3 IMAD.IADD R150, R150, 0x1, -R4 ;  /* 0x000000019696b824 */ /* 0x000fe200078e0a04 */
[----:B------:R-:W-:Y:S01]  /*7a10*/  ISETP.GT.U32.AND P2, PT, R4, R8, PT ;  /* 0x000000080400720c */ /* 0x000fe20003f44070 */
[----:B------:R-:W-:Y:S01]  /*7a20*/  IMAD.MOV R15, RZ, RZ, -R15 ;  /* 0x000000ffff0f7224 */ /* 0x000fe200078e0a0f */
[----:B------:R-:W-:Y:S01]  /*7a30*/  ISETP.GE.AND P3, PT, R37, RZ, PT ;  /* 0x000000ff2500720c */ /* 0x000fe20003f66270 */
[----:B------:R-:W-:Y:S01]  /*7a40*/  @!P0 IMAD.MOV R20, RZ, RZ, -R20 ;  /* 0x000000ffff148224 */ /* 0x000fe200078e0a14 */
[----:B------:R-:W-:Y:S01]  /*7a50*/  LOP3.LUT R37, R6, 0xc, RZ, 0xfc, !PT ;  /* 0x0000000c06257812 */ /* 0x000fe200078efcff */
[C---:B------:R-:W-:Y:S01]  /*7a60*/  IMAD R144, R4.reuse, R15, R144 ;  /* 0x0000000f04907224 */ /* 0x040fe200078e0290 */
[----:B------:R-:W-:Y:S01]  /*7a70*/  ISETP.GT.U32.AND P0, PT, R4, R10, PT ;  /* 0x0000000a0400720c */ /* 0x000fe20003f04070 */
[----:B------:R-:W-:Y:S01]  /*7a80*/  IMAD.HI.U32 R19, R5, R142, RZ ;  /* 0x0000008e05137227 */ /* 0x000fe200078e00ff */
[----:B------:R-:W-:-:S03]  /*7a90*/  IABS R14, R37 ;  /* 0x00000025000e7213 */ /* 0x000fc60000000000 */
[----:B------:R-:W-:Y:S01]  /*7aa0*/  @!P1 IMAD.IADD R148, R148, 0x1, -R4 ;  /* 0x0000000194949824 */ /* 0x000fe200078e0a04 */
[----:B------:R-:W-:Y:S01]  /*7ab0*/  ISETP.GT.U32.AND P1, PT, R4, R144, PT ;  /* 0x000000900400720c */ /* 0x000fe20003f24070 */
[----:B------:R-:W-:Y:S02]  /*7ac0*/  IMAD.MOV.U32 R17, RZ, RZ, R14 ;  /* 0x000000ffff117224 */ /* 0x000fe400078e000e */
[--C-:B------:R-:W-:Y:S01]  /*7ad0*/  @!P5 IMAD.IADD R12, R12, 0x1, -R4.reuse ;  /* 0x000000010c0cd824 */ /* 0x100fe200078e0a04 */
[----:B------:R-:W-:Y:S01]  /*7ae0*/  ISETP.GE.AND P5, PT, R39, RZ, PT ;  /* 0x000000ff2700720c */ /* 0x000fe20003fa6270 */
[----:B------:R-:W-:Y:S01]  /*7af0*/  @!P2 IMAD.IADD R8, R8, 0x1, -R4 ;  /* 0x000000010808a824 */ /* 0x000fe200078e0a04 */
[----:B------:R-:W-:Y:S01]  /*7b00*/  ISETP.GE.AND P2, PT, R41, RZ, PT ;  /* 0x000000ff2900720c */ /* 0x000fe20003f46270 */
[C---:B------:R-:W-:Y:S01]  /*7b10*/  IMAD.HI.U32 R14, R5.reuse, R17, RZ ;  /* 0x00000011050e7227 */ /* 0x040fe200078e00ff */
[C---:B------:R-:W-:Y:S02]  /*7b20*/  LOP3.LUT R39, R6.reuse, 0xa, RZ, 0xfc, !PT ;  /* 0x0000000a06277812 */ /* 0x040fe400078efcff */
[----:B------:R-:W-:Y:S01]  /*7b30*/  LOP3.LUT R41, R6, 0x8, RZ, 0xfc, !PT ;  /* 0x0000000806297812 */ /* 0x000fe200078efcff */
[----:B------:R-:W-:Y:S01]  /*7b40*/  IMAD.MOV R14, RZ, RZ, -R14 ;  /* 0x000000ffff0e7224 */ /* 0x000fe200078e0a0e */
[----:B------:R-:W-:Y:S01]  /*7b50*/  IABS R146, R39 ;  /* 0x0000002700927213 */ /* 0x000fe20000000000 */
[----:B------:R-:W-:Y:S01]  /*7b60*/  @!P1 IMAD.IADD R144, R144, 0x1, -R4 ;  /* 0x0000000190909824 */ /* 0x000fe200078e0a04 */
[----:B------:R-:W-:Y:S01]  /*7b70*/  IABS R136, R41 ;  /* 0x0000002900887213 */ /* 0x000fe20000000000 */
[----:B------:R-:W-:Y:S01]  /*7b80*/  @!P3 IMAD.MOV R154, RZ, RZ, -R154 ;  /* 0x000000ffff9ab224 */ /* 0x000fe200078e0a9a */
[C---:B------:R-:W-:Y:S01]  /*7b90*/  ISETP.GT.U32.AND P1, PT, R4.reuse, R8, PT ;  /* 0x000000080400720c */ /* 0x040fe20003f24070 */
[----:B------:R-:W-:Y:S01]  /*7ba0*/  IMAD.HI.U32 R15, R5, R146, RZ ;  /* 0x00000092050f7227 */ /* 0x000fe200078e00ff */
[----:B------:R-:W-:-:S03]  /*7bb0*/  ISETP.GT.U32.AND P3, PT, R4, R7, PT ;  /* 0x000000070400720c */ /* 0x000fc60003f64070 */
[----:B------:R-:W-:Y:S02]  /*7bc0*/  IMAD R14, R4, R14, R17 ;  /* 0x0000000e040e7224 */ /* 0x000fe400078e0211 */
[----:B------:R-:W-:-:S04]  /*7bd0*/  IMAD.HI.U32 R17, R5, R136, RZ ;  /* 0x0000008805117227 */ /* 0x000fc800078e00ff */
[----:B------:R-:W-:Y:S01]  /*7be0*/  IMAD.MOV R27, RZ, RZ, -R15 ;  /* 0x000000ffff1b7224 */ /* 0x000fe200078e0a0f */
[----:B------:R-:W-:Y:S01]  /*7bf0*/  LOP3.LUT R15, R6, 0x2, RZ, 0xfc, !PT ;  /* 0x00000002060f7812 */ /* 0x000fe200078efcff */
[----:B------:R-:W-:Y:S02]  /*7c00*/  IMAD.MOV R17, RZ, RZ, -R17 ;  /* 0x000000ffff117224 */ /* 0x000fe400078e0a11 */
[----:B------:R-:W-:Y:S01]  /*7c10*/  IMAD.MOV R19, RZ, RZ, -R19 ;  /* 0x000000ffff137224 */ /* 0x000fe200078e0a13 */
[----:B------:R-:W-:Y:S01]  /*7c20*/  IABS R138, R15 ;  /* 0x0000000f008a7213 */ /* 0x000fe20000000000 */
[C---:B------:R-:W-:Y:S02]  /*7c30*/  IMAD R146, R4.reuse, R27, R146 ;  /* 0x0000001b04927224 */ /* 0x040fe400078e0292 */
[C---:B------:R-:W-:Y:S02]  /*7c40*/  IMAD R136, R4.reuse, R17, R136 ;  /* 0x0000001104887224 */ /* 0x040fe400078e0288 */
[----:B------:R-:W-:-:S02]  /*7c50*/  IMAD R142, R4, R19, R142 ;  /* 0x00000013048e7224 */ /* 0x000fc400078e028e */
[----:B------:R-:W-:Y:S01]  /*7c60*/  @!P4 IMAD.MOV R18, RZ, RZ, -R18 ;  /* 0x000000ffff12c224 */ /* 0x000fe200078e0a12 */
[C---:B------:R-:W-:Y:S01]  /*7c70*/  ISETP.GT.U32.AND P4, PT, R4.reuse, R148, PT ;  /* 0x000000940400720c */ /* 0x040fe20003f84070 */
[----:B------:R-:W-:Y:S01]  /*7c80*/  @!P2 IMAD.MOV R12, RZ, RZ, -R12 ;  /* 0x000000ffff0ca224 */ /* 0x000fe200078e0a0c */
[----:B------:R-:W-:Y:S01]  /*7c90*/  ISETP.GT.U32.AND P2, PT, R4, R14, PT ;  /* 0x0000000e0400720c */ /* 0x000fe20003f44070 */
[----:B------:R-:W-:-:S04]  /*7ca0*/  IMAD.HI.U32 R6, R5, R140, RZ ;  /* 0x0000008c05067227 */ /* 0x000fc800078e00ff */
[----:B------:R-:W-:Y:S01]  /*7cb0*/  @!P5 IMAD.MOV R150, RZ, RZ, -R150 ;  /* 0x000000ffff96d224 */ /* 0x000fe200078e0a96 */
[----:B------:R-:W-:Y:S01]  /*7cc0*/  ISETP.GT.U32.AND P5, PT, R4, R144, PT ;  /* 0x000000900400720c */ /* 0x000fe20003fa4070 */
[--C-:B------:R-:W-:Y:S01]  /*7cd0*/  @!P0 IMAD.IADD R10, R10, 0x1, -R4.reuse ;  /* 0x000000010a0a8824 */ /* 0x100fe200078e0a04 */
[----:B------:R-:W-:Y:S01]  /*7ce0*/  ISETP.GT.U32.AND P0, PT, R4, R146, PT ;  /* 0x000000920400720c */ /* 0x000fe20003f04070 */
[--C-:B------:R-:W-:Y:S01]  /*7cf0*/  @!P1 IMAD.IADD R8, R8, 0x1, -R4.reuse ;  /* 0x0000000108089824 */ /* 0x100fe200078e0a04 */
[C---:B------:R-:W-:Y:S01]  /*7d00*/  ISETP.GT.U32.AND P1, PT, R4.reuse, R136, PT ;  /* 0x000000880400720c */ /* 0x040fe20003f24070 */
[----:B------:R-:W-:Y:S01]  /*7d10*/  @!P3 IMAD.IADD R7, R7, 0x1, -R4 ;  /* 0x000000010707b824 */ /* 0x000fe200078e0a04 */
[----:B------:R-:W-:Y:S01]  /*7d20*/  ISETP.GT.U32.AND P3, PT, R4, R142, PT ;  /* 0x0000008e0400720c */ /* 0x000fe20003f64070 */
[----:B------:R-:W-:Y:S02]  /*7d30*/  IMAD.MOV R17, RZ, RZ, -R6 ;  /* 0x000000ffff117224 */ /* 0x000fe400078e0a06 */
[----:B------:R-:W-:-:S04]  /*7d40*/  IMAD.HI.U32 R5, R5, R138, RZ ;  /* 0x0000008a05057227 */ /* 0x000fc800078e00ff */
[----:B------:R-:W-:Y:S02]  /*7d50*/  IMAD R140, R4, R17, R140 ;  /* 0x00000011048c7224 */ /* 0x000fe400078e028c */
[----:B------:R-:W-:Y:S02]  /*7d60*/  IMAD.MOV R5, RZ, RZ, -R5 ;  /* 0x000000ffff057224 */ /* 0x000fe400078e0a05 */
[--C-:B------:R-:W-:Y:S01]  /*7d70*/  @!P4 IMAD.IADD R148, R148, 0x1, -R4.reuse ;  /* 0x000000019494c824 */ /* 0x100fe200078e0a04 */
[----:B------:R-:W-:Y:S01]  /*7d80*/  ISETP.GT.U32.AND P4, PT, R4, R140, PT ;  /* 0x0000008c0400720c */ /* 0x000fe20003f84070 */
[----:B------:R-:W-:Y:S01]  /*7d90*/  @!P2 IMAD.IADD R14, R14, 0x1, -R4 ;  /* 0x000000010e0ea824 */ /* 0x000fe200078e0a04 */
[----:B------:R-:W-:Y:S01]  /*7da0*/  ISETP.GE.AND P2, PT, R45, RZ, PT ;  /* 0x000000ff2d00720c */ /* 0x000fe20003f46270 */
[----:B------:R-:W-:Y:S02]  /*7db0*/  IMAD R138, R4, R5, R138 ;  /* 0x00000005048a7224 */ /* 0x000fe400078e028a */
[--C-:B------:R-:W-:Y:S01]  /*7dc0*/  @!P5 IMAD.IADD R144, R144, 0x1, -R4.reuse ;  /* 0x000000019090d824 */ /* 0x100fe200078e0a04 */
[----:B------:R-:W-:Y:S01]  /*7dd0*/  ISETP.GE.AND P5, PT, R43, RZ, PT ;  /* 0x000000ff2b00720c */ /* 0x000fe20003fa6270 */
[--C-:B------:R-:W-:Y:S01]  /*7de0*/  @!P0 IMAD.IADD R146, R146, 0x1, -R4.reuse ;  /* 0x0000000192928824 */ /* 0x100fe200078e0a04 */
[----:B------:R-:W-:Y:S01]  /*7df0*/  ISETP.GE.AND P0, PT, R35, RZ, PT ;  /* 0x000000ff2300720c */ /* 0x000fe20003f06270 */
[--C-:B------:R-:W-:Y:S01]  /*7e00*/  @!P1 IMAD.IADD R136, R136, 0x1, -R4.reuse ;  /* 0x0000000188889824 */ /* 0x100fe200078e0a04 */
[----:B------:R-:W-:Y:S01]  /*7e10*/  ISETP.GE.AND P1, PT, R47, RZ, PT ;  /* 0x000000ff2f00720c */ /* 0x000fe20003f26270 */
[----:B------:R-:W-:Y:S01]  /*7e20*/  @!P3 IMAD.IADD R142, R142, 0x1, -R4 ;  /* 0x000000018e8eb824 */ /* 0x000fe200078e0a04 */
[----:B------:R-:W-:Y:S01]  /*7e30*/  ISETP.GT.U32.AND P3, PT, R4, R138, PT ;  /* 0x0000008a0400720c */ /* 0x000fe20003f64070 */
[----:B------:R-:W-:-:S02]  /*7e40*/  IMAD.MOV.U32 R6, RZ, RZ, R7 ;  /* 0x000000ffff067224 */ /* 0x000fc400078e0007 */
[----:B------:R-:W-:Y:S01]  /*7e50*/  @!P4 IMAD.IADD R140, R140, 0x1, -R4 ;  /* 0x000000018c8cc824 */ /* 0x000fe200078e0a04 */
[C---:B------:R-:W-:Y:S01]  /*7e60*/  ISETP.GT.U32.AND P4, PT, R4.reuse, R14, PT ;  /* 0x0000000e0400720c */ /* 0x040fe20003f84070 */
[----:B------:R-:W-:Y:S01]  /*7e70*/  @!P2 IMAD.MOV R8, RZ, RZ, -R8 ;  /* 0x000000ffff08a224 */ /* 0x000fe200078e0a08 */
[C---:B------:R-:W-:Y:S01]  /*7e80*/  ISETP.GT.U32.AND P2, PT, R4.reuse, R146, PT ;  /* 0x000000920400720c */ /* 0x040fe20003f44070 */
[----:B------:R-:W-:Y:S01]  /*7e90*/  @!P5 IMAD.MOV R10, RZ, RZ, -R10 ;  /* 0x000000ffff0ad224 */ /* 0x000fe200078e0a0a */
[C---:B------:R-:W-:Y:S01]  /*7ea0*/  ISETP.GT.U32.AND P5, PT, R4.reuse, R142, PT ;  /* 0x0000008e0400720c */ /* 0x040fe20003fa4070 */
[----:B------:R-:W-:Y:S01]  /*7eb0*/  @!P0 IMAD.MOV R6, RZ, RZ, -R6 ;  /* 0x000000ffff068224 */ /* 0x000fe200078e0a06 */
[C---:B------:R-:W-:Y:S01]  /*7ec0*/  ISETP.GT.U32.AND P0, PT, R4.reuse, R136, PT ;  /* 0x000000880400720c */ /* 0x040fe20003f04070 */
[----:B------:R-:W-:Y:S01]  /*7ed0*/  @!P1 IMAD.MOV R148, RZ, RZ, -R148 ;  /* 0x000000ffff949224 */ /* 0x000fe200078e0a94 */
[----:B------:R-:W-:Y:S01]  /*7ee0*/  ISETP.GT.U32.AND P1, PT, R4, R140, PT ;  /* 0x0000008c0400720c */ /* 0x000fe20003f24070 */
[----:B------:R-:W-:-:S02]  /*7ef0*/  @!P3 IMAD.IADD R138, R138, 0x1, -R4 ;  /* 0x000000018a8ab824 */ /* 0x000fc400078e0a04 */
[----:B------:R-:W-:Y:S01]  /*7f00*/  @!P6 IMAD.MOV R144, RZ, RZ, -R144 ;  /* 0x000000ffff90e224 */ /* 0x000fe200078e0a90 */
[----:B------:R-:W-:Y:S01]  /*7f10*/  ISETP.GE.AND P6, PT, R37, RZ, PT ;  /* 0x000000ff2500720c */ /* 0x000fe20003fc6270 */
[--C-:B------:R-:W-:Y:S01]  /*7f20*/  @!P4 IMAD.IADD R14, R14, 0x1, -R4.reuse ;  /* 0x000000010e0ec824 */ /* 0x100fe200078e0a04 */
[----:B------:R-:W-:Y:S01]  /*7f30*/  ISETP.GT.U32.AND P3, PT, R4, R138, PT ;  /* 0x0000008a0400720c */ /* 0x000fe20003f64070 */
[--C-:B------:R-:W-:Y:S01]  /*7f40*/  @!P2 IMAD.IADD R146, R146, 0x1, -R4.reuse ;  /* 0x000000019292a824 */ /* 0x100fe200078e0a04 */
[----:B------:R-:W-:Y:S01]  /*7f50*/  ISETP.GE.AND P2, PT, R41, RZ, PT ;  /* 0x000000ff2900720c */ /* 0x000fe20003f46270 */
[--C-:B------:R-:W-:Y:S01]  /*7f60*/  @!P5 IMAD.IADD R142, R142, 0x1, -R4.reuse ;  /* 0x000000018e8ed824 */ /* 0x100fe200078e0a04 */
[----:B------:R-:W-:Y:S01]  /*7f70*/  ISETP.GE.AND P4, PT, R39, RZ, PT ;  /* 0x000000ff2700720c */ /* 0x000fe20003f86270 */
[--C-:B------:R-:W-:Y:S01]  /*7f80*/  @!P0 IMAD.IADD R136, R136, 0x1, -R4.reuse ;  /* 0x0000000188888824 */ /* 0x100fe200078e0a04 */
[----:B------:R-:W-:Y:S01]  /*7f90*/  ISETP.GE.AND P0, PT, R49, RZ, PT ;  /* 0x000000ff3100720c */ /* 0x000fe20003f06270 */
[----:B------:R-:W-:Y:S01]  /*7fa0*/  @!P1 IMAD.IADD R140, R140, 0x1, -R4 ;  /* 0x000000018c8c9824 */ /* 0x000fe200078e0a04 */
[----:B------:R-:W-:-:S02]  /*7fb0*/  ISETP.GE.AND P5, PT, R51, RZ, PT ;  /* 0x000000ff3300720c */ /* 0x000fc40003fa6270 */
[----:B------:R-:W-:Y:S01]  /*7fc0*/  ISETP.GE.AND P1, PT, R15, RZ, PT ;  /* 0x000000ff0f00720c */ /* 0x000fe20003f26270 */
[----:B------:R-:W-:Y:S02]  /*7fd0*/  @!P6 IMAD.MOV R14, RZ, RZ, -R14 ;  /* 0x000000ffff0ee224 */ /* 0x000fe400078e0a0e */
[----:B------:R-:W-:Y:S01]  /*7fe0*/  @!P3 IMAD.IADD R138, R138, 0x1, -R4 ;  /* 0x000000018a8ab824 */ /* 0x000fe200078e0a04 */
[----:B------:R-:W-:Y:S01]  /*7ff0*/  ISETP.NE.AND P3, PT, R21, RZ, PT ;  /* 0x000000ff1500720c */ /* 0x000fe20003f65270 */
[----:B------:R-:W-:Y:S01]  /*8000*/  @!P2 IMAD.MOV R136, RZ, RZ, -R136 ;  /* 0x000000ffff88a224 */ /* 0x000fe200078e0a88 */
[----:B------:R-:W-:Y:S01]  /*8010*/  LOP3.LUT R21, RZ, R21, RZ, 0x33, !PT ;  /* 0x00000015ff157212 */ /* 0x000fe200078e33ff */
[----:B------:R-:W-:Y:S01]  /*8020*/  IMAD R4, R53, UR10, RZ ;  /* 0x0000000a35047c24 */ /* 0x000fe2000f8e02ff */
[----:B------:R-:W-:Y:S01]  /*8030*/  USHF.L.U32 UR10, UR10, 0x6, URZ ;  /* 0x000000060a0a7899 */ /* 0x000fe2000800063f */
[----:B------:R-:W-:Y:S01]  /*8040*/  @!P4 IMAD.MOV R146, RZ, RZ, -R146 ;  /* 0x000000ffff92c224 */ /* 0x000fe200078e0a92 */
[C---:B------:R-:W-:Y:S01]  /*8050*/  SEL R16, R21.reuse, R16, !P3 ;  /* 0x0000001015107207 */ /* 0x040fe20005800000 */
[----:B------:R-:W-:Y:S01]  /*8060*/  @!P0 IMAD.MOV R142, RZ, RZ, -R142 ;  /* 0x000000ffff8e8224 */ /* 0x000fe200078e0a8e */
[C---:B------:R-:W-:Y:S01]  /*8070*/  SEL R135, R21.reuse, R30, !P3 ;  /* 0x0000001e15877207 */ /* 0x040fe20005800000 */
[----:B------:R-:W-:Y:S01]  /*8080*/  @!P5 IMAD.MOV R140, RZ, RZ, -R140 ;  /* 0x000000ffff8cd224 */ /* 0x000fe200078e0a8c */
[C---:B------:R-:W-:Y:S01]  /*8090*/  SEL R134, R21.reuse, R134, !P3 ;  /* 0x0000008615867207 */ /* 0x040fe20005800000 */
[----:B------:R-:W-:Y:S01]  /*80a0*/  @!P1 IMAD.MOV R138, RZ, RZ, -R138 ;  /* 0x000000ffff8a9224 */ /* 0x000fe200078e0a8a */
[C---:B------:R-:W-:Y:S01]  /*80b0*/  SEL R133, R21.reuse, R32, !P3 ;  /* 0x0000002015857207 */ /* 0x040fe20005800000 */
[----:B------:R-:W-:Y:S01]  /*80c0*/  IMAD R137, R16, UR11, RZ ;  /* 0x0000000b10897c24 */ /* 0x000fe2000f8e02ff */
[----:B------:R-:W-:Y:S01]  /*80d0*/  SEL R136, R21, R136, !P3 ;  /* 0x0000008815887207 */ /* 0x000fe20005800000 */
[----:B------:R-:W-:Y:S01]  /*80e0*/  IMAD R135, R135, UR11, RZ ;  /* 0x0000000b87877c24 */ /* 0x000fe2000f8e02ff */
[----:B------:R-:W-:Y:S01]  /*80f0*/  IADD3 R5, P6, R4, UR8, RZ ;  /* 0x0000000804057c10 */ /* 0x000fe2000ffde0ff */
[----:B------:R-:W-:Y:S01]  /*8100*/  IMAD R134, R134, UR11, RZ ;  /* 0x0000000b86867c24 */ /* 0x000fe2000f8e02ff */
[C---:B------:R-:W-:Y:S01]  /*8110*/  SEL R131, R21.reuse, R34, !P3 ;  /* 0x0000002215837207 */ /* 0x040fe20005800000 */
[----:B------:R-:W-:Y:S01]  /*8120*/  IMAD R16, R136, UR11, RZ ;  /* 0x0000000b88107c24 */ /* 0x000fe2000f8e02ff */
[----:B------:R-:W-:Y:S01]  /*8130*/  SEL R32, R21, R11, !P3 ;  /* 0x0000000b15207207 */ /* 0x000fe20005800000 */
[----:B------:R-:W-:Y:S01]  /*8140*/  IMAD R133, R133, UR11, RZ ;  /* 0x0000000b85857c24 */ /* 0x000fe2000f8e02ff */
[----:B------:R-:W-:Y:S01]  /*8150*/  SEL R132, R21, R132, !P3 ;  /* 0x0000008415847207 */ /* 0x000fe20005800000 */
[----:B------:R-:W-:Y:S01]  /*8160*/  IMAD R131, R131, UR11, RZ ;  /* 0x0000000b83837c24 */ /* 0x000fe2000f8e02ff */
[C---:B------:R-:W-:Y:S01]  /*8170*/  SEL R129, R21.reuse, R36, !P3 ;  /* 0x0000002415817207 */ /* 0x040fe20005800000 */
[----:B------:R-:W-:Y:S01]  /*8180*/  IMAD R32, R32, UR11, RZ ;  /* 0x0000000b20207c24 */ /* 0x000fe2000f8e02ff */
[C---:B------:R-:W-:Y:S01]  /*8190*/  SEL R127, R21.reuse, R38, !P3 ;  /* 0x00000026157f7207 */ /* 0x040fe20005800000 */
[----:B------:R-:W-:Y:S01]  /*81a0*/  IMAD R132, R132, UR11, RZ ;  /* 0x0000000b84847c24 */ /* 0x000fe2000f8e02ff */
[----:B------:R-:W-:Y:S01]  /*81b0*/  SEL R125, R21, R40, !P3 ;  /* 0x00000028157d7207 */ /* 0x000fe20005800000 */
        /* <DEDUP_REMOVED lines=105> */
[----:B------:R-:W-:Y:S01]  /*8850*/  SEL R79, R21, R164, !P3 ;  /* 0x000000a4154f7207 */ /* 0x000fe20005800000 */
        /* <DEDUP_REMOVED lines=127> */
[----:B------:R-:W-:Y:S01]  /*9050*/  SEL R21, R21, R138, !P3 ;  /* 0x0000008a15157207 */ /* 0x000fe20005800000 */
[----:B------:R-:W-:Y:S01]  /*9060*/  IMAD R17, R17, UR11, RZ ;  /* 0x0000000b11117c24 */ /* 0x000fe2000f8e02ff */
[-C--:B------:R-:W-:Y:S01]  /*9070*/  IADD3 R138, P1, R137, R5.reuse, RZ ;  /* 0x00000005898a7210 */ /* 0x080fe20007f3e0ff */
[----:B------:R-:W-:Y:S01]  /*9080*/  IMAD R19, R19, UR11, RZ ;  /* 0x0000000b13137c24 */ /* 0x000fe2000f8e02ff */
[-C--:B------:R-:W-:Y:S01]  /*9090*/  IADD3 R136, P2, R135, R5.reuse, RZ ;  /* 0x0000000587887210 */ /* 0x080fe20007f5e0ff */
[----:B------:R-:W-:Y:S01]  /*90a0*/  IMAD R21, R21, UR11, RZ ;  /* 0x0000000b15157c24 */ /* 0x000fe2000f8e02ff */
[----:B------:R-:W-:Y:S01]  /*90b0*/  IADD3 R139, P3, R134, R5, RZ ;  /* 0x00000005868b7210 */ /* 0x000fe20007f7e0ff */
[----:B------:R0:W-:Y:S01]  /*90c0*/  STL [R1+0xe48], R138 ;  /* 0x000e488a01007387 */ /* 0x0001e20000100800 */
[----:B------:R-:W-:Y:S01]  /*90d0*/  LEA.HI.X.SX32 R4, R4, UR9, 0x1, P6 ;  /* 0x0000000904047c11 */ /* 0x000fe2000b0f0eff */
[----:B------:R-:W-:Y:S01]  /*90e0*/  ULDC.64 UR8, c[0x0][0x210] ;  /* 0x0000840000087ab9 */ /* 0x000fe20000000a00 */
[----:B------:R-:W-:Y:S01]  /*90f0*/  UIMAD UR11, UR18, 0x2f, URZ ;  /* 0x0000002f120b78a4 */ /* 0x000fe2000f8e023f */
[----:B------:R1:W-:Y:S01]  /*9100*/  STL [R1+0x660], R136 ;  /* 0x0006608801007387 */ /* 0x0003e20000100800 */
[----:B------:R-:W-:-:S02]  /*9110*/  LEA.HI.X.SX32 R135, R135, R4, 0x1, P2 ;  /* 0x0000000487877211 */ /* 0x000fc400010f0eff */
[----:B------:R-:W-:Y:S02]  /*9120*/  CS2R R140, SRZ ;  /* 0x00000000008c7805 */ /* 0x000fe4000001ff00 */
[----:B------:R-:W-:Y:S01]  /*9130*/  LEA.HI.X.SX32 R134, R134, R4, 0x1, P3 ;  /* 0x0000000486867211 */ /* 0x000fe200018f0eff */
[----:B------:R2:W-:Y:S01]  /*9140*/  STL [R1+0x668], R139 ;  /* 0x0006688b01007387 */ /* 0x0005e20000100800 */
[----:B------:R-:W-:Y:S02]  /*9150*/  CS2R R142, SRZ ;  /* 0x00000000008e7805 */ /* 0x000fe4000001ff00 */
[----:B0-----:R-:W-:Y:S02]  /*9160*/  IADD3 R138, P4, R133, R5, RZ ;  /* 0x00000005858a7210 */ /* 0x001fe40007f9e0ff */
[----:B------:R-:W-:Y:S02]  /*9170*/  CS2R R144, SRZ ;  /* 0x0000000000907805 */ /* 0x000fe4000001ff00 */
[----:B------:R-:W-:-:S02]  /*9180*/  CS2R R146, SRZ ;  /* 0x0000000000927805 */ /* 0x000fc4000001ff00 */
[----:B------:R-:W-:Y:S02]  /*9190*/  CS2R R148, SRZ ;  /* 0x0000000000947805 */ /* 0x000fe4000001ff00 */
[CC--:B-1----:R-:W-:Y:S01]  /*91a0*/  IADD3 R136, P5, R132.reuse, R5.reuse, RZ ;  /* 0x0000000584887210 */ /* 0x0c2fe20007fbe0ff */
[----:B------:R0:W-:Y:S01]  /*91b0*/  STL [R1+0x670], R138 ;  /* 0x0006708a01007387 */ /* 0x0001e20000100800 */
[-C--:B------:R-:W-:Y:S02]  /*91c0*/  LEA.HI.X.SX32 R133, R133, R4.reuse, 0x1, P4 ;  /* 0x0000000485857211 */ /* 0x080fe400020f0eff */
[----:B------:R-:W-:Y:S02]  /*91d0*/  CS2R R150, SRZ ;  /* 0x0000000000967805 */ /* 0x000fe4000001ff00 */
[----:B--2---:R-:W-:Y:S01]  /*91e0*/  IADD3 R139, P6, R131, R5, RZ ;  /* 0x00000005838b7210 */ /* 0x004fe20007fde0ff */
[----:B------:R1:W-:Y:S01]  /*91f0*/  STL [R1+0x678], R136 ;  /* 0x0006788801007387 */ /* 0x0003e20000100800 */
[----:B------:R-:W-:-:S02]  /*9200*/  LEA.HI.X.SX32 R132, R132, R4, 0x1, P5 ;  /* 0x0000000484847211 */ /* 0x000fc400028f0eff */
[-C--:B------:R-:W-:Y:S01]  /*9210*/  LEA.HI.X.SX32 R131, R131, R4.reuse, 0x1, P6 ;  /* 0x0000000483837211 */ /* 0x080fe200030f0eff */
[----:B------:R-:W-:Y:S01]  /*9220*/  STL [R1+0x680], R139 ;  /* 0x0006808b01007387 */ /* 0x000fe20000100800 */
[----:B0-----:R-:W-:Y:S02]  /*9230*/  IADD3 R138, P0, R130, R5, RZ ;  /* 0x00000005828a7210 */ /* 0x001fe40007f1e0ff */
[----:B-1----:R-:W-:-:S03]  /*9240*/  LEA.HI.X.SX32 R136, R137, R4, 0x1, P1 ;  /* 0x0000000489887211 */ /* 0x002fc600008f0eff */
[----:B------:R0:W-:Y:S01]  /*9250*/  STL [R1+0x688], R138 ;  /* 0x0006888a01007387 */ /* 0x0001e20000100800 */
[C---:B------:R-:W-:Y:S02]  /*9260*/  IADD3 R137, P1, R129.reuse, R5, RZ ;  /* 0x0000000581897210 */ /* 0x040fe40007f3e0ff */
[-C--:B------:R-:W-:Y:S01]  /*9270*/  LEA.HI.X.SX32 R130, R130, R4.reuse, 0x1, P0 ;  /* 0x0000000482827211 */ /* 0x080fe200000f0eff */
[----:B------:R1:W-:Y:S01]  /*9280*/  STL [R1+0xe44], R136 ;  /* 0x000e448801007387 */ /* 0x0003e20000100800 */
[----:B------:R-:W-:-:S03]  /*9290*/  LEA.HI.X.SX32 R129, R129, R4, 0x1, P1 ;  /* 0x0000000481817211 */ /* 0x000fc600008f0eff */
[----:B------:R-:W-:Y:S01]  /*92a0*/  STL [R1+0x690], R137 ;  /* 0x0006908901007387 */ /* 0x000fe20000100800 */
[----:B0-----:R-:W-:-:S03]  /*92b0*/  CS2R R138, SRZ ;  /* 0x00000000008a7805 */ /* 0x001fc6000001ff00 */
[----:B------:R0:W-:Y:S01]  /*92c0*/  STL [R1+0x65c], R135 ;  /* 0x00065c8701007387 */ /* 0x0001e20000100800 */
[----:B-1----:R-:W-:-:S04]  /*92d0*/  IADD3 R136, P2, R128, R5, RZ ;  /* 0x0000000580887210 */ /* 0x002fc80007f5e0ff */
[----:B------:R-:W-:Y:S01]  /*92e0*/  LEA.HI.X.SX32 R128, R128, R4, 0x1, P2 ;  /* 0x0000000480807211 */ /* 0x000fe200010f0eff */
[----:B------:R1:W-:Y:S01]  /*92f0*/  STL [R1+0x698], R136 ;  /* 0x0006988801007387 */ /* 0x0003e20000100800 */
[----:B0-----:R-:W-:-:S03]  /*9300*/  IADD3 R135, P3, R127, R5, RZ ;  /* 0x000000057f877210 */ /* 0x001fc60007f7e0ff */
[----:B------:R0:W-:Y:S01]  /*9310*/  STL [R1+0x664], R134 ;  /* 0x0006648601007387 */ /* 0x0001e20000100800 */
[----:B------:R-:W-:-:S03]  /*9320*/  LEA.HI.X.SX32 R127, R127, R4, 0x1, P3 ;  /* 0x000000047f7f7211 */ /* 0x000fc600018f0eff */
[----:B------:R-:W-:Y:S01]  /*9330*/  STL [R1+0x6a0], R135 ;  /* 0x0006a08701007387 */ /* 0x000fe20000100800 */
[----:B-1----:R-:W-:-:S03]  /*9340*/  CS2R R136, SRZ ;  /* 0x0000000000887805 */ /* 0x002fc6000001ff00 */
[----:B------:R1:W-:Y:S01]  /*9350*/  STL [R1+0x66c], R133 ;  /* 0x00066c8501007387 */ /* 0x0003e20000100800 */
[----:B0-----:R-:W-:-:S04]  /*9360*/  IADD3 R134, P4, R126, R5, RZ ;  /* 0x000000057e867210 */ /* 0x001fc80007f9e0ff */
[----:B------:R-:W-:Y:S01]  /*9370*/  LEA.HI.X.SX32 R126, R126, R4, 0x1, P4 ;  /* 0x000000047e7e7211 */ /* 0x000fe200020f0eff */
[----:B------:R0:W-:Y:S01]  /*9380*/  STL [R1+0x6a8], R134 ;  /* 0x0006a88601007387 */ /* 0x0001e20000100800 */
[----:B-1----:R-:W-:-:S03]  /*9390*/  IADD3 R133, P5, R125, R5, RZ ;  /* 0x000000057d857210 */ /* 0x002fc60007fbe0ff */
        /* <DEDUP_REMOVED lines=475> */
[----:B------:R-:W-:Y:S01]  /*b150*/  STL [R1+0x9f8], R27 ;  /* 0x0009f81b01007387 */ /* 0x000fe20000100800 */
[----:B0-----:R-:W-:-:S03]  /*b160*/  IADD3 R26, P6, R10, R5, RZ ;  /* 0x000000050a1a7210 */ /* 0x001fc60007fde0ff */
[----:B------:R0:W-:Y:S01]  /*b170*/  STL [R1+0x9c4], R24 ;  /* 0x0009c41801007387 */ /* 0x0001e20000100800 */
[----:B------:R-:W-:-:S03]  /*b180*/  LEA.HI.X.SX32 R10, R10, R4, 0x1, P6 ;  /* 0x000000040a0a7211 */ /* 0x000fc600030f0eff */
[----:B------:R1:W-:Y:S04]  /*b190*/  STL [R1+0xa00], R26 ;  /* 0x000a001a01007387 */ /* 0x0003e80000100800 */
[----:B------:R2:W-:Y:S01]  /*b1a0*/  STL [R1+0x9cc], R22 ;  /* 0x0009cc1601007387 */ /* 0x0005e20000100800 */
[----:B0-----:R-:W-:-:S04]  /*b1b0*/  IADD3 R24, P0, R8, R5, RZ ;  /* 0x0000000508187210 */ /* 0x001fc80007f1e0ff */
[-C--:B------:R-:W-:Y:S01]  /*b1c0*/  LEA.HI.X.SX32 R8, R8, R4.reuse, 0x1, P0 ;  /* 0x0000000408087211 */ /* 0x080fe200000f0eff */
[----:B------:R-:W-:Y:S01]  /*b1d0*/  STL [R1+0xa08], R24 ;  /* 0x000a081801007387 */ /* 0x000fe20000100800 */
[----:B-1----:R-:W-:Y:S02]  /*b1e0*/  CS2R R26, SRZ ;  /* 0x00000000001a7805 */ /* 0x002fe4000001ff00 */
[CC--:B--2---:R-:W-:Y:S01]  /*b1f0*/  IADD3 R22, P1, R6.reuse, R5.reuse, RZ ;  /* 0x0000000506167210 */ /* 0x0c4fe20007f3e0ff */
[----:B------:R0:W-:Y:S03]  /*b200*/  STL [R1+0x9d4], R20 ;  /* 0x0009d41401007387 */ /* 0x0001e60000100800 */
[----:B------:R-:W-:Y:S01]  /*b210*/  LEA.HI.X.SX32 R6, R6, R4, 0x1, P1 ;  /* 0x0000000406067211 */ /* 0x000fe200008f0eff */
[----:B------:R-:W-:Y:S04]  /*b220*/  STL [R1+0xa10], R22 ;  /* 0x000a101601007387 */ /* 0x000fe80000100800 */
[----:B------:R1:W-:Y:S01]  /*b230*/  STL [R1+0x9dc], R18 ;  /* 0x0009dc1201007387 */ /* 0x0003e20000100800 */
[----:B0-----:R-:W-:-:S04]  /*b240*/  IADD3 R20, P2, R7, R5, RZ ;  /* 0x0000000507147210 */ /* 0x001fc80007f5e0ff */
[----:B------:R-:W-:Y:S01]  /*b250*/  LEA.HI.X.SX32 R7, R7, R4, 0x1, P2 ;  /* 0x0000000407077211 */ /* 0x000fe200010f0eff */
[----:B------:R-:W-:Y:S01]  /*b260*/  STL [R1+0xa18], R20 ;  /* 0x000a181401007387 */ /* 0x000fe20000100800 */
[----:B-1----:R-:W-:-:S03]  /*b270*/  IADD3 R18, P3, R9, R5, RZ ;  /* 0x0000000509127210 */ /* 0x002fc60007f7e0ff */
[----:B------:R0:W-:Y:S04]  /*b280*/  STL [R1+0x9e4], R15 ;  /* 0x0009e40f01007387 */ /* 0x0001e80000100800 */
[----:B------:R-:W-:Y:S04]  /*b290*/  STL [R1+0xa20], R18 ;  /* 0x000a201201007387 */ /* 0x000fe80000100800 */
[----:B------:R1:W-:Y:S01]  /*b2a0*/  STL [R1+0x9ec], R13 ;  /* 0x0009ec0d01007387 */ /* 0x0003e20000100800 */
[----:B0-----:R-:W-:-:S05]  /*b2b0*/  IADD3 R15, P4, R11, R5, RZ ;  /* 0x000000050b0f7210 */ /* 0x001fca0007f9e0ff */
        /* <DEDUP_REMOVED lines=14> */
[----:B------:R0:W-:Y:S01]  /*b3a0*/  STL [R1+0xa14], R7 ;  /* 0x000a140701007387 */ /* 0x0001e20000100800 */
[-C--:B------:R-:W-:Y:S02]  /*b3b0*/  LEA.HI.X.SX32 R5, R9, R4.reuse, 0x1, P3 ;  /* 0x0000000409057211 */ /* 0x080fe400018f0eff */
[C---:B------:R-:W-:Y:S01]  /*b3c0*/  IADD3 R13, P3, R23.reuse, UR8, RZ ;  /* 0x00000008170d7c10 */ /* 0x040fe2000ff7e0ff */
[----:B------:R1:W-:Y:S03]  /*b3d0*/  STL [R1+0xe40], R6 ;  /* 0x000e400601007387 */ /* 0x0003e60000100800 */
[----:B------:R-:W-:Y:S01]  /*b3e0*/  LEA.HI.X.SX32 R12, R23, UR9, 0x1, P3 ;  /* 0x00000009170c7c11 */ /* 0x000fe200098f0eff */
[----:B------:R2:W-:Y:S01]  /*b3f0*/  STL [R1+0xa1c], R5 ;  /* 0x000a1c0501007387 */ /* 0x0005e20000100800 */
[-C--:B0-----:R-:W-:Y:S02]  /*b400*/  LEA.HI.X.SX32 R7, R16, R4.reuse, 0x1, P6 ;  /* 0x0000000410077211 */ /* 0x081fe400030f0eff */
[----:B-1----:R-:W-:-:S02]  /*b410*/  LEA.HI.X.SX32 R6, R11, R4, 0x1, P4 ;  /* 0x000000040b067211 */ /* 0x002fc400020f0eff */
[C---:B------:R-:W-:Y:S01]  /*b420*/  IADD3 R15, P4, R25.reuse, UR8, RZ ;  /* 0x00000008190f7c10 */ /* 0x040fe2000ff9e0ff */
[----:B------:R-:W-:Y:S01]  /*b430*/  USHF.R.U32.HI UR8, URZ, 0x4, UR5 ;  /* 0x000000043f087899 */ /* 0x000fe20008011605 */
[-C--:B--2---:R-:W-:Y:S01]  /*b440*/  LEA.HI.X.SX32 R5, R14, R4.reuse, 0x1, P5 ;  /* 0x000000040e057211 */ /* 0x084fe200028f0eff */
[----:B------:R0:W-:Y:S01]  /*b450*/  STL [R1+0xa24], R6 ;  /* 0x000a240601007387 */ /* 0x0001e20000100800 */
[----:B------:R-:W-:Y:S01]  /*b460*/  LEA.HI.X.SX32 R14, R25, UR9, 0x1, P4 ;  /* 0x00000009190e7c11 */ /* 0x000fe2000a0f0eff */
[----:B------:R-:W-:Y:S01]  /*b470*/  USGXT.U32 UR8, UR8, 0xe ;  /* 0x0000000e0808789a */ /* 0x000fe20008000000 */
[----:B------:R-:W-:Y:S01]  /*b480*/  CS2R R24, SRZ ;  /* 0x0000000000187805 */ /* 0x000fe2000001ff00 */
[----:B------:R1:W-:Y:S01]  /*b490*/  STL [R1+0xa2c], R5 ;  /* 0x000a2c0501007387 */ /* 0x0003e20000100800 */
[----:B------:R-:W-:Y:S01]  /*b4a0*/  UMOV UR9, URZ ;  /* 0x0000003f00097c82 */ /* 0x000fe20008000000 */
[----:B------:R-:W-:Y:S02]  /*b4b0*/  UIMAD UR5, UR18, 0x16, URZ ;  /* 0x00000016120578a4 */ /* 0x000fe4000f8e023f */
[----:B------:R-:W-:Y:S01]  /*b4c0*/  STL [R1+0xe28], R7 ;  /* 0x000e280701007387 */ /* 0x000fe20000100800 */
[----:B------:R-:W-:Y:S01]  /*b4d0*/  UIADD3.64 UR14, UR8, -UR14, URZ ;  /* 0x8000000e080e7297 */ /* 0x000fe2000fffe03f */
[-C--:B0-----:R-:W-:Y:S01]  /*b4e0*/  LEA.HI.X.SX32 R6, R17, R4.reuse, 0x1, P0 ;  /* 0x0000000411067211 */ /* 0x081fe200000f0eff */
[----:B------:R-:W-:Y:S01]  /*b4f0*/  USHF.R.S32.HI UR9, URZ, 0x1f, UR22 ;  /* 0x0000001f3f097899 */ /* 0x000fe20008011416 */
[----:B-1----:R-:W-:-:S03]  /*b500*/  LEA.HI.X.SX32 R5, R19, R4, 0x1, P1 ;  /* 0x0000000413057211 */ /* 0x002fc600008f0eff */
[----:B------:R0:W-:Y:S01]  /*b510*/  STL [R1+0xe30], R6 ;  /* 0x000e300601007387 */ /* 0x0001e20000100800 */
[----:B------:R-:W-:-:S03]  /*b520*/  LEA.HI.X.SX32 R4, R21, R4, 0x1, P2 ;  /* 0x0000000415047211 */ /* 0x000fc600010f0eff */
[----:B------:R1:W-:Y:S04]  /*b530*/  STL [R1+0xe38], R5 ;  /* 0x000e380501007387 */ /* 0x0003e80000100800 */
[----:B------:R2:W-:Y:S01]  /*b540*/  STL [R1+0xa34], R4 ;  /* 0x000a340401007387 */ /* 0x0005e20000100800 */
[----:B0-----:R-:W-:Y:S01]  /*b550*/  IADD3 R6, P0, R15, UR22, RZ ;  /* 0x000000160f067c10 */ /* 0x001fe2000ff1e0ff */
[----:B-1----:R-:W-:Y:S01]  /*b560*/  IMAD.SHL.U32 R5, R28, 0x8, RZ ;  /* 0x000000081c057824 */ /* 0x002fe200078e00ff */
[----:B------:R-:W-:Y:S02]  /*b570*/  CS2R R28, SRZ ;  /* 0x00000000001c7805 */ /* 0x000fe4000001ff00 */
[----:B--2---:R-:W-:Y:S02]  /*b580*/  IADD3 R4, P1, R13, UR22, RZ ;  /* 0x000000160d047c10 */ /* 0x004fe4000ff3e0ff */
[----:B------:R-:W-:Y:S01]  /*b590*/  STL [R1+0xe68], R5 ;  /* 0x000e680501007387 */ /* 0x000fe20000100800 */
[----:B------:R-:W-:-:S03]  /*b5a0*/  USHF.R.S32.HI UR22, URZ, 0x1f, UR61 ;  /* 0x0000001f3f167899 */ /* 0x000fc6000801143d */
[----:B------:R-:W-:Y:S04]  /*b5b0*/  STL [R1+0x64c], RZ ;  /* 0x00064cff01007387 */ /* 0x000fe80000100800 */
        /* <DEDUP_REMOVED lines=256> */
[----:B------:R-:W-:Y:S04]  /*c5c0*/  STL [R1], RZ ;  /* 0x000000ff01007387 */ /* 0x000fe80000100800 */
        /* <DEDUP_REMOVED lines=127> */
[----:B------:R0:W-:Y:S04]  /*cdc0*/  STL [R1+0xa3c], R6 ;  /* 0x000a3c0601007387 */ /* 0x0001e80000100800 */
[----:B------:R1:W-:Y:S01]  /*cdd0*/  STL [R1+0xa44], R4 ;  /* 0x000a440401007387 */ /* 0x0003e20000100800 */
[----:B0-----:R-:W-:-:S02]  /*cde0*/  IADD3.X R6, R14, UR9, RZ, P0, !PT ;  /* 0x000000090e067c10 */ /* 0x001fc400087fe4ff */
[----:B-1----:R-:W-:-:S03]  /*cdf0*/  IADD3.X R4, R12, UR9, RZ, P1, !PT ;  /* 0x000000090c047c10 */ /* 0x002fc60008ffe4ff */
[----:B------:R0:W-:Y:S01]  /*ce00*/  STL [R1+0xa38], R6 ;  /* 0x000a380601007387 */ /* 0x0001e20000100800 */
[----:B------:R-:W-:-:S03]  /*ce10*/  USHF.R.S32.HI UR9, URZ, 0x1f, UR19 ;  /* 0x0000001f3f097899 */ /* 0x000fc60008011413 */
[----:B------:R1:W-:Y:S01]  /*ce20*/  STL [R1+0xa40], R4 ;  /* 0x000a400401007387 */ /* 0x0003e20000100800 */
[----:B0-----:R-:W-:Y:S02]  /*ce30*/  IADD3 R6, P0, R15, UR61, RZ ;  /* 0x0000003d0f067c10 */ /* 0x001fe4000ff1e0ff */
[----:B-1----:R-:W-:-:S03]  /*ce40*/  IADD3 R4, P1, R13, UR61, RZ ;  /* 0x0000003d0d047c10 */ /* 0x002fc6000ff3e0ff */
[----:B------:R0:W-:Y:S01]  /*ce50*/  STL [R1+0xa4c], R6 ;  /* 0x000a4c0601007387 */ /* 0x0001e20000100800 */
[----:B------:R-:W-:-:S03]  /*ce60*/  UIMAD UR61, UR18, 0xf, URZ ;  /* 0x0000000f123d78a4 */ /* 0x000fc6000f8e023f */
[----:B------:R1:W-:Y:S01]  /*ce70*/  STL [R1+0xa54], R4 ;  /* 0x000a540401007387 */ /* 0x0003e20000100800 */
[----:B0-----:R-:W-:Y:S02]  /*ce80*/  IADD3.X R6, R14, UR22, RZ, P0, !PT ;  /* 0x000000160e067c10 */ /* 0x001fe400087fe4ff */
        /* <DEDUP_REMOVED lines=17> */
[----:B------:R-:W-:-:S03]  /*cfa0*/  USHF.R.S32.HI UR26, URZ, 0x1f, UR30 ;  /* 0x0000001f3f1a7899 */ /* 0x000fc6000801141e */
[----:B------:R1:W-:Y:S01]  /*cfb0*/  STL [R1+0xa74], R4 ;  /* 0x000a740401007387 */ /* 0x0003e20000100800 */
[----:B0-----:R-:W-:Y:S02]  /*cfc0*/  IADD3.X R6, R14, UR22, RZ, P0, !PT ;  /* 0x000000160e067c10 */ /* 0x001fe400087fe4ff */
[----:B-1----:R-:W-:-:S03]  /*cfd0*/  IADD3.X R4, R12, UR22, RZ, P1, !PT ;  /* 0x000000160c047c10 */ /* 0x002fc60008ffe4ff */
[----:B------:R0:W-:Y:S01]  /*cfe0*/  STL [R1+0xa68], R6 ;  /* 0x000a680601007387 */ /* 0x0001e20000100800 */
[----:B------:R-:W-:-:S03]  /*cff0*/  UIMAD UR22, UR18, 0xd, URZ ;  /* 0x0000000d121678a4 */ /* 0x000fc6000f8e023f */
        /* <DEDUP_REMOVED lines=44> */
[----:B------:R-:W-:-:S03]  /*d2c0*/  USHF.L.U32 UR31, UR18, 0x3, URZ ;  /* 0x00000003121f7899 */ /* 0x000fc6000800063f */
        /* <DEDUP_REMOVED lines=292> */
[----:B------:R-:W-:Y:S02]  /*e510*/  IADD3 R7, P0, R15, UR59, RZ ;  /* 0x0000003b0f077c10 */ /* 0x000fe4000ff1e0ff */
[----:B-1----:R-:W-:Y:S01]  /*e520*/  IADD3.X R4, R12, UR58, RZ, P1, !PT ;  /* 0x0000003a0c047c10 */ /* 0x002fe20008ffe4ff */
[----:B------:R0:W-:Y:S01]  /*e530*/  STL [R1+0xc88], R6 ;  /* 0x000c880601007387 */ /* 0x0001e20000100800 */
[----:B------:R-:W-:-:S03]  /*e540*/  USHF.R.S32.HI UR58, URZ, 0x1f, UR39 ;  /* 0x0000001f3f3a7899 */ /* 0x000fc60008011427 */
[----:B------:R1:W-:Y:S04]  /*e550*/  STL [R1+0xc90], R4 ;  /* 0x000c900401007387 */ /* 0x0003e80000100800 */
[----:B------:R2:W-:Y:S01]  /*e560*/  STL [R1+0xc9c], R7 ;  /* 0x000c9c0701007387 */ /* 0x0005e20000100800 */
[----:B0-----:R-:W-:Y:S01]  /*e570*/  IADD3 R6, P1, R13, UR59, RZ ;  /* 0x0000003b0d067c10 */ /* 0x001fe2000ff3e0ff */
[----:B------:R-:W-:Y:S01]  /*e580*/  USHF.R.S32.HI UR59, URZ, 0x1f, UR41 ;  /* 0x0000001f3f3b7899 */ /* 0x000fe20008011429 */
[----:B-1----:R-:W-:-:S03]  /*e590*/  LOP3.LUT R4, R5, 0x30, RZ, 0xc0, !PT ;  /* 0x0000003005047812 */ /* 0x002fc600078ec0ff */
[----:B------:R0:W-:Y:S01]  /*e5a0*/  STL [R1+0xca4], R6 ;  /* 0x000ca40601007387 */ /* 0x0001e20000100800 */
[----:B------:R-:W-:Y:S02]  /*e5b0*/  IADD3.X R5, R12, UR9, RZ, P1, !PT ;  /* 0x000000090c057c10 */ /* 0x000fe40008ffe4ff */
[----:B--2---:R-:W-:Y:S01]  /*e5c0*/  SHF.R.S32.HI R7, RZ, 0x6, R152 ;  /* 0x00000006ff077819 */ /* 0x004fe20000011498 */
[----:B------:R-:W-:Y:S01]  /*e5d0*/  IMAD R4, R153, 0x40, R4 ;  /* 0x0000004099047824 */ /* 0x000fe200078e0204 */
[----:B0-----:R-:W-:Y:S01]  /*e5e0*/  IADD3.X R6, R14, UR9, RZ, P0, !PT ;  /* 0x000000090e067c10 */ /* 0x001fe200087fe4ff */
[----:B------:R-:W-:-:S04]  /*e5f0*/  USHF.R.S32.HI UR9, URZ, 0x1f, UR11 ;  /* 0x0000001f3f097899 */ /* 0x000fc8000801140b */
[----:B------:R0:W-:Y:S04]  /*e600*/  STL [R1+0xc98], R6 ;  /* 0x000c980601007387 */ /* 0x0001e80000100800 */
[----:B------:R1:W-:Y:S04]  /*e610*/  STL [R1+0xca0], R5 ;  /* 0x000ca00501007387 */ /* 0x0003e80000100800 */
[----:B------:R-:W-:Y:S01]  /*e620*/  STL [R1+0xe60], R7 ;  /* 0x000e600701007387 */ /* 0x000fe20000100800 */
[----:B0-----:R-:W-:Y:S02]  /*e630*/  IADD3 R6, P5, R15, UR12, RZ ;  /* 0x0000000c0f067c10 */ /* 0x001fe4000ffbe0ff */
[----:B-1----:R-:W-:-:S03]  /*e640*/  IADD3 R5, P1, R13, UR12, RZ ;  /* 0x0000000c0d057c10 */ /* 0x002fc6000ff3e0ff */
[----:B------:R0:W-:Y:S01]  /*e650*/  STL [R1+0xcac], R6 ;  /* 0x000cac0601007387 */ /* 0x0001e20000100800 */
[----:B------:R-:W-:-:S03]  /*e660*/  UIADD3 UR12, UP0, UR40, 0x2, URZ ;  /* 0x00000002280c7890 */ /* 0x000fc6000ff1e03f */
[----:B------:R1:W-:Y:S01]  /*e670*/  STL [R1+0xcb4], R5 ;  /* 0x000cb40501007387 */ /* 0x0003e20000100800 */
[----:B0-----:R-:W-:Y:S02]  /*e680*/  IADD3 R6, P0, R15, UR13, RZ ;  /* 0x0000000d0f067c10 */ /* 0x001fe4000ff1e0ff */
[----:B-1----:R-:W-:-:S03]  /*e690*/  IADD3 R5, P4, R13, UR13, RZ ;  /* 0x0000000d0d057c10 */ /* 0x002fc6000ff9e0ff */
[----:B------:R0:W-:Y:S01]  /*e6a0*/  STL [R1+0xcbc], R6 ;  /* 0x000cbc0601007387 */ /* 0x0001e20000100800 */
[----:B------:R-:W-:Y:S02]  /*e6b0*/  UMOV UR13, URZ ;  /* 0x0000003f000d7c82 */ /* 0x000fe40008000000 */
[----:B------:R-:W-:Y:S01]  /*e6c0*/  UIADD3.X UR13, UR13, -0x7fffffe0, URZ, UP0, !UPT ;  /* 0x800000200d0d7890 */ /* 0x000fe200087fe43f */
[----:B------:R1:W-:Y:S04]  /*e6d0*/  STL [R1+0xcc4], R5 ;  /* 0x000cc40501007387 */ /* 0x0003e80000100800 */
[----:B------:R-:W-:Y:S01]  /*e6e0*/  STL [R1+0xe50], R4 ;  /* 0x000e500401007387 */ /* 0x000fe20000100800 */
[----:B0-----:R-:W-:Y:S02]  /*e6f0*/  IADD3 R6, P3, R15, UR5, RZ ;  /* 0x000000050f067c10 */ /* 0x001fe4000ff7e0ff */
[----:B-1----:R-:W-:-:S03]  /*e700*/  IADD3 R5, P2, R13, UR5, RZ ;  /* 0x000000050d057c10 */ /* 0x002fc6000ff5e0ff */
[----:B------:R0:W-:Y:S01]  /*e710*/  STL [R1+0xccc], R6 ;  /* 0x000ccc0601007387 */ /* 0x0001e20000100800 */
[----:B------:R-:W-:-:S03]  /*e720*/  USHF.R.S32.HI UR5, URZ, 0x1f, UR10 ;  /* 0x0000001f3f057899 */ /* 0x000fc6000801140a */
[----:B------:R1:W-:Y:S01]  /*e730*/  STL [R1+0xcd4], R5 ;  /* 0x000cd40501007387 */ /* 0x0003e20000100800 */
[C---:B0-----:R-:W-:Y:S02]  /*e740*/  LOP3.LUT R6, R4.reuse, 0x10, RZ, 0x3c, !PT ;  /* 0x0000001004067812 */ /* 0x041fe400078e3cff */
[----:B-1----:R-:W-:-:S03]  /*e750*/  LOP3.LUT R5, R4, 0x20, RZ, 0x3c, !PT ;  /* 0x0000002004057812 */ /* 0x002fc600078e3cff */
[----:B------:R0:W-:Y:S01]  /*e760*/  STL [R1+0xe5c], R6 ;  /* 0x000e5c0601007387 */ /* 0x0001e20000100800 */
[----:B------:R-:W-:-:S03]  /*e770*/  LOP3.LUT R4, R4, 0x30, RZ, 0x3c, !PT ;  /* 0x0000003004047812 */ /* 0x000fc600078e3cff */
[----:B------:R1:W-:Y:S04]  /*e780*/  STL [R1+0xe58], R5 ;  /* 0x000e580501007387 */ /* 0x0003e80000100800 */
[----:B------:R2:W-:Y:S01]  /*e790*/  STL [R1+0xe54], R4 ;  /* 0x000e540401007387 */ /* 0x0005e20000100800 */
[----:B0-----:R-:W-:Y:S02]  /*e7a0*/  IADD3.X R6, R14, UR17, RZ, P5, !PT ;  /* 0x000000110e067c10 */ /* 0x001fe4000affe4ff */
[----:B-1----:R-:W-:Y:S02]  /*e7b0*/  IADD3 R5, P6, R15, UR16, RZ ;  /* 0x000000100f057c10 */ /* 0x002fe4000ffde0ff */
[----:B--2---:R-:W-:-:S03]  /*e7c0*/  IADD3 R4, P5, R13, UR16, RZ ;  /* 0x000000100d047c10 */ /* 0x004fc6000ffbe0ff */
[----:B------:R0:W-:Y:S04]  /*e7d0*/  STL [R1+0xcdc], R5 ;  /* 0x000cdc0501007387 */ /* 0x0001e80000100800 */
[----:B------:R1:W-:Y:S04]  /*e7e0*/  STL [R1+0xca8], R6 ;  /* 0x000ca80601007387 */ /* 0x0003e80000100800 */
[----:B------:R2:W-:Y:S01]  /*e7f0*/  STL [R1+0xce4], R4 ;  /* 0x000ce40401007387 */ /* 0x0005e20000100800 */
[----:B0-----:R-:W-:Y:S01]  /*e800*/  IADD3.X R5, R12, UR17, RZ, P1, !PT ;  /* 0x000000110c057c10 */ /* 0x001fe20008ffe4ff */
[----:B------:R-:W-:Y:S01]  /*e810*/  UIADD3.64 UR16, UR12, 0xfe, URZ ;  /* 0x000000fe0c107897 */ /* 0x000fe2000fffe03f */
[----:B-1----:R-:W-:-:S03]  /*e820*/  IADD3.X R6, R14, UR21, RZ, P0, !PT ;  /* 0x000000150e067c10 */ /* 0x002fc600087fe4ff */
[----:B------:R0:W-:Y:S01]  /*e830*/  STL [R1+0xcb0], R5 ;  /* 0x000cb00501007387 */ /* 0x0001e20000100800 */
[----:B--2---:R-:W-:-:S05]  /*e840*/  IADD3 R4, P1, R15, UR20, RZ ;  /* 0x000000140f047c10 */ /* 0x004fca000ff3e0ff */
[----:B------:R1:W-:Y:S01]  /*e850*/  STL [R1+0xcec], R4 ;  /* 0x000cec0401007387 */ /* 0x0003e20000100800 */
[----:B0-----:R-:W-:-:S03]  /*e860*/  IADD3 R5, P0, R13, UR20, RZ ;  /* 0x000000140d057c10 */ /* 0x001fc6000ff1e0ff */
[----:B------:R0:W-:Y:S04]  /*e870*/  STL [R1+0xcb8], R6 ;  /* 0x000cb80601007387 */ /* 0x0001e80000100800 */
[----:B------:R2:W-:Y:S01]  /*e880*/  STL [R1+0xcf4], R5 ;  /* 0x000cf40501007387 */ /* 0x0005e20000100800 */
[----:B-1----:R-:W-:Y:S01]  /*e890*/  IADD3.X R4, R12, UR21, RZ, P4, !PT ;  /* 0x000000150c047c10 */ /* 0x002fe2000a7fe4ff */
[----:B------:R-:W-:Y:S01]  /*e8a0*/  UIADD3.64 UR20, UR12, 0x100, URZ ;  /* 0x000001000c147897 */ /* 0x000fe2000fffe03f */
[----:B0-----:R-:W-:-:S03]  /*e8b0*/  IADD3.X R6, R14, UR25, RZ, P3, !PT ;  /* 0x000000190e067c10 */ /* 0x001fc60009ffe4ff */
        /* <DEDUP_REMOVED lines=35> */
[----:B0-----:R-:W-:-:S03]  /*eaf0*/  IADD3 R6, P3, R15, UR61, RZ ;  /* 0x0000003d0f067c10 */ /* 0x001fc6000ff7e0ff */
[----:B------:R0:W-:Y:S01]  /*eb00*/  STL [R1+0xd00], R4 ;  /* 0x000d000401007387 */ /* 0x0001e20000100800 */
[----:B--2---:R-:W-:-:S03]  /*eb10*/  IADD3.X R5, R14, UR44, RZ, P2, !PT ;  /* 0x0000002c0e057c10 */ /* 0x004fc600097fe4ff */
[----:B------:R1:W-:Y:S04]  /*eb20*/  STL [R1+0xd3c], R6 ;  /* 0x000d3c0601007387 */ /* 0x0003e80000100800 */
[----:B------:R2:W-:Y:S01]  /*eb30*/  STL [R1+0xd08], R5 ;  /* 0x000d080501007387 */ /* 0x0005e20000100800 */
[----:B0-----:R-:W-:Y:S02]  /*eb40*/  IADD3 R4, P2, R13, UR61, RZ ;  /* 0x0000003d0d047c10 */ /* 0x001fe4000ff5e0ff */
[----:B-1----:R-:W-:-:S03]  /*eb50*/  IADD3.X R6, R12, UR44, RZ, P6, !PT ;  /* 0x0000002c0c067c10 */ /* 0x002fc6000b7fe4ff */
[----:B------:R0:W-:Y:S01]  /*eb60*/  STL [R1+0xd44], R4 ;  /* 0x000d440401007387 */ /* 0x0001e20000100800 */
[----:B--2---:R-:W-:-:S03]  /*eb70*/  IADD3 R5, P6, R15, UR19, RZ ;  /* 0x000000130f057c10 */ /* 0x004fc6000ffde0ff */
[----:B------:R1:W-:Y:S04]  /*eb80*/  STL [R1+0xd10], R6 ;  /* 0x000d100601007387 */ /* 0x0003e80000100800 */
[----:B------:R2:W-:Y:S01]  /*eb90*/  STL [R1+0xd4c], R5 ;  /* 0x000d4c0501007387 */ /* 0x0005e20000100800 */
[----:B0-----:R-:W-:Y:S02]  /*eba0*/  IADD3.X R4, R14, UR45, RZ, P5, !PT ;  /* 0x0000002d0e047c10 */ /* 0x001fe4000affe4ff */
[----:B-1----:R-:W-:-:S03]  /*ebb0*/  IADD3 R6, P5, R13, UR19, RZ ;  /* 0x000000130d067c10 */ /* 0x002fc6000ffbe0ff */
        /* <DEDUP_REMOVED lines=97> */
[----:B------:R-:W-:Y:S01]  /*f1d0*/  UMOV UR42, UR8 ;  /* 0x00000008002a7c82 */ /* 0x000fe20008000000 */
[----:B--2---:R-:W-:Y:S02]  /*f1e0*/  IADD3.X R5, R12, UR57, RZ, P3, !PT ;  /* 0x000000390c057c10 */ /* 0x004fe40009ffe4ff */
        /* <DEDUP_REMOVED lines=9> */
[----:B-1----:R-:W-:-:S03]  /*f280*/  IADD3.X R6, R14, UR59, RZ, P5, !PT ;  /* 0x0000003b0e067c10 */ /* 0x002fc6000affe4ff */
[----:B------:R0:W-:Y:S01]  /*f290*/  STL [R1+0xdf0], R4 ;  /* 0x000df00401007387 */ /* 0x0001e20000100800 */
[----:B--2---:R-:W-:-:S03]  /*f2a0*/  IADD3.X R5, R12, UR59, RZ, P1, !PT ;  /* 0x0000003b0c057c10 */ /* 0x004fc60008ffe4ff */
        /* <DEDUP_REMOVED lines=8> */
[----:B0-----:R-:W-:Y:S01]  /*f330*/  IADD3.X R4, R12, UR43, RZ, P2, !PT ;  /* 0x0000002b0c047c10 */ /* 0x001fe200097fe4ff */
[----:B------:R-:W-:-:S04]  /*f340*/  UMOV UR43, 0x80000020 ;  /* 0x80000020002b7882 */ /* 0x000fc80000000000 */
[----:B------:R1:W-:Y:S02]  /*f350*/  STL [R1+0xe20], R4 ;  /* 0x000e200401007387 */ /* 0x0003e40000100800 */
.L_x_2:
[----:B0-----:R0:W-:Y:S01]  /*f360*/  STL [R1+0x12d8], R125 ;  /* 0x0012d87d01007387 */ /* 0x0011e20000100800 */
[----:B-1----:R-:W1:Y:S03]  /*f370*/  LDC R4, c[0x0][0x230] ;  /* 0x00008c00ff047b82 */ /* 0x002e660000000800 */
[----:B0-----:R-:W2:Y:S04]  /*f380*/  LDL.LU R125, [R1+0xbcc] ;  /* 0x000bcc00017d7983 */ /* 0x001ea80000300800 */
[----:B------:R0:W-:Y:S04]  /*f390*/  STL [R1+0x12d4], R126 ;  /* 0x0012d47e01007387 */ /* 0x0001e80000100800 */
[----:B0-----:R-:W3:Y:S04]  /*f3a0*/  LDL.LU R126, [R1+0xbf0] ;  /* 0x000bf000017e7983 */ /* 0x001ee80000300800 */
[----:B------:R0:W-:Y:S04]  /*f3b0*/  STL [R1+0x12d0], R127 ;  /* 0x0012d07f01007387 */ /* 0x0001e80000100800 */
[----:B0-----:R-:W4:Y:S04]  /*f3c0*/  LDL.LU R127, [R1+0xbc4] ;  /* 0x000bc400017f7983 */ /* 0x001f280000300800 */
[----:B------:R0:W-:Y:S04]  /*f3d0*/  STL [R1+0x12cc], R128 ;  /* 0x0012cc8001007387 */ /* 0x0001e80000100800 */
[----:B0-----:R-:W2:Y:S04]  /*f3e0*/  LDL.LU R128, [R1+0xbe8] ;  /* 0x000be80001807983 */ /* 0x001ea80000300800 */
[----:B------:R0:W-:Y:S04]  /*f3f0*/  STL [R1+0x12c8], R129 ;  /* 0x0012c88101007387 */ /* 0x0001e80000100800 */
[----:B0-----:R-:W4:Y:S04]  /*f400*/  LDL.LU R129, [R1+0xbbc] ;  /* 0x000bbc0001817983 */ /* 0x001f280000300800 */
        /* <DEDUP_REMOVED lines=44> */
[----:B-----5:R0:W-:Y:S04]  /*f6d0*/  STL [R1+0x1264], R3 ;  /* 0x0012640301007387 */ /* 0x0201e80000100800 */
[----:B0-----:R-:W1:Y:S01]  /*f6e0*/  LDL.LU R3, [R1+0x64c] ;  /* 0x00064c0001037983 */ /* 0x001e620000300800 */
[----:B------:R-:W-:-:S03]  /*f6f0*/  PRMT R250, RZ, 0x7610, R250 ;  /* 0x00007610fffa7816 */ /* 0x000fc600000000fa */
[----:B------:R0:W-:Y:S04]  /*f700*/  STL [R1+0x1260], R2 ;  /* 0x0012600201007387 */ /* 0x0001e80000100800 */
[----:B0-----:R-:W3:Y:S04]  /*f710*/  LDL R2, [R1+0xe20] ;  /* 0x000e200001027983 */ /* 0x001ee80000100800 */
[----:B------:R0:W-:Y:S02]  /*f720*/  STL [R1+0x125c], R0 ;  /* 0x00125c0001007387 */ /* 0x0001e40000100800 */
[----:B0-----:R-:W-:Y:S01]  /*f730*/  PRMT R0, RZ, 0x7610, R0 ;  /* 0x00007610ff007816 */ /* 0x001fe20000000000 */
[----:B-1----:R-:W-:Y:S01]  /*f740*/  IMAD R4, R3, -0x40, R4 ;  /* 0xffffffc003047824 */ /* 0x002fe200078e0204 */
[----:B------:R-:W-:Y:S04]  /*f750*/  STL [R1+0x16f0], R3 ;  /* 0x0016f00301007387 */ /* 0x000fe80000100800 */
[C---:B------:R-:W-:Y:S01]  /*f760*/  ISETP.GT.AND P0, PT, R4.reuse, RZ, PT ;  /* 0x000000ff0400720c */ /* 0x040fe20003f04270 */
[----:B------:R0:W-:Y:S01]  /*f770*/  STL [R1+0x14ec], R13 ;  /* 0x0014ec0d01007387 */ /* 0x0001e20000100800 */
[----:B------:R-:W-:-:S11]  /*f780*/  ISETP.GT.AND P1, PT, R4, 0x1, PT ;  /* 0x000000010400780c */ /* 0x000fd60003f24270 */
[----:B------:R-:W-:Y:S02]  /*f790*/  @P0 IMAD.MOV.U32 R6, RZ, RZ, R13 ;  /* 0x000000ffff060224 */ /* 0x000fe400078e000d */
[----:B------:R-:W-:Y:S01]  /*f7a0*/  @P0 IMAD.MOV.U32 R7, RZ, RZ, R12 ;  /* 0x000000ffff070224 */ /* 0x000fe200078e000c */
[----:B0-----:R-:W2:Y:S04]  /*f7b0*/  LDL R13, [R1+0xe08] ;  /* 0x000e0800010d7983 */ /* 0x001ea80000100800 */
[----:B------:R0:W-:Y:S04]  /*f7c0*/  STL [R1+0x14e4], R12 ;  /* 0x0014e40c01007387 */ /* 0x0001e80000100800 */
[----:B------:R1:W4:Y:S04]  /*f7d0*/  @P0 LDG.E.U8 R250, desc[UR6][R6.64] ;  /* 0x0000000606fa0981 */ /* 0x000328000c1e1100 */
[----:B0-----:R-:W2:Y:S01]  /*f7e0*/  LDL.LU R12, [R1+0xe0c] ;  /* 0x000e0c00010c7983 */ /* 0x001ea20000300800 */
[----:B-1----:R-:W-:-:S03]  /*f7f0*/  @P0 IMAD.MOV.U32 R6, RZ, RZ, R15 ;  /* 0x000000ffff060224 */ /* 0x002fc600078e000f */
[----:B------:R-:W-:Y:S01]  /*f800*/  STL [R1+0x16f4], R15 ;  /* 0x0016f40f01007387 */ /* 0x000fe20000100800 */
[----:B------:R-:W-:-:S03]  /*f810*/  @P0 IMAD.MOV.U32 R7, RZ, RZ, R14 ;  /* 0x000000ffff070224 */ /* 0x000fc600078e000e */
[----:B------:R0:W-:Y:S04]  /*f820*/  STL [R1+0x14e0], R14 ;  /* 0x0014e00e01007387 */ /* 0x0001e80000100800 */
[----:B------:R3:W4:Y:S04]  /*f830*/  @P0 LDG.E.U8 R0, desc[UR6][R6.64] ;  /* 0x0000000606000981 */ /* 0x000728000c1e1100 */
[----:B0-----:R-:W2:Y:S01]  /*f840*/  LDL.LU R14, [R1+0xe24] ;  /* 0x000e2400010e7983 */ /* 0x001ea20000300800 */
[----:B------:R-:W-:Y:S01]  /*f850*/  PRMT R172, RZ, 0x7610, R172 ;  /* 0x00007610ffac7816 */ /* 0x000fe200000000ac */
[----:B---3--:R-:W-:-:S02]  /*f860*/  @P1 IMAD.MOV.U32 R7, RZ, RZ, R2 ;  /* 0x000000ffff071224 */ /* 0x008fc400078e0002 */
[----:B----4-:R0:W-:Y:S01]  /*f870*/  STL [R1+0x608], R0 ;  /* 0x0006080001007387 */ /* 0x0101e20000100800 */
[----:B--2---:R-:W-:-:S03]  /*f880*/  @P1 IMAD.MOV.U32 R6, RZ, RZ, R14 ;  /* 0x000000ffff061224 */ /* 0x004fc600078e000e */
[----:B0-----:R-:W2:Y:S04]  /*f890*/  LDL.LU R0, [R1+0xe04] ;  /* 0x000e040001007983 */ /* 0x001ea80000300800 */
[----:B------:R-:W3:Y:S04]  /*f8a0*/  LDL.LU R2, [R1+0xdfc] ;  /* 0x000dfc0001027983 */ /* 0x000ee80000300800 */
[----:B------:R0:W4:Y:S04]  /*f8b0*/  @P1 LDG.E.U8 R172, desc[UR6][R6.64] ;  /* 0x0000000606ac1981 */ /* 0x000128000c1e1100 */
[----:B------:R-:W0:Y:S04]  /*f8c0*/  LDL R6, [R1+0xe18] ;  /* 0x000e180001067983 */ /* 0x000e280000100800 */
[----:B------:R-:W0:Y:S01]  /*f8d0*/  LDL R7, [R1+0xe1c] ;  /* 0x000e1c0001077983 */ /* 0x000e220000100800 */
[----:B------:R-:W-:-:S02]  /*f8e0*/  PRMT R15, RZ, 0x7610, R15 ;  /* 0x00007610ff0f7816 */ /* 0x000fc4000000000f */
[----:B0-----:R-:W-:-:S04]  /*f8f0*/  @P1 LOP3.LUT R7, R7, R6, RZ, 0x3c, !PT ;  /* 0x0000000607071212 */ /* 0x001fc800078e3cff */
[----:B------:R-:W-:-:S04]  /*f900*/  @P1 LOP3.LUT R6, R7, R6, RZ, 0x3c, !PT ;  /* 0x0000000607061212 */ /* 0x000fc800078e3cff */
[----:B------:R-:W-:-:S05]  /*f910*/  @P1 LOP3.LUT R7, R7, R6, RZ, 0x3c, !PT ;  /* 0x0000000607071212 */ /* 0x000fca00078e3cff */
[----:B------:R0:W4:Y:S04]  /*f920*/  @P1 LDG.E.U8 R15, desc[UR6][R6.64] ;  /* 0x00000006060f1981 */ /* 0x000128000c1e1100 */
[----:B------:R-:W0:Y:S04]  /*f930*/  LDL R6, [R1+0xe10] ;  /* 0x000e100001067983 */ /* 0x000e280000100800 */
[----:B------:R-:W0:Y:S01]  /*f940*/  LDL R7, [R1+0xe14] ;  /* 0x000e140001077983 */ /* 0x000e220000100800 */
[----:B------:R-:W-:Y:S02]  /*f950*/  ISETP.GT.AND P2, PT, R4, 0x2, PT ;  /* 0x000000020400780c */ /* 0x000fe40003f44270 */
[----:B------:R-:W-:-:S02]  /*f960*/  PRMT R248, RZ, 0x7610, R248 ;  /* 0x00007610fff87816 */ /* 0x000fc400000000f8 */
[----:B------:R-:W-:-:S09]  /*f970*/  PRMT R3, RZ, 0x7610, R3 ;  /* 0x00007610ff037816 */ /* 0x000fd20000000003 */
[----:B0-----:R-:W-:-:S04]  /*f980*/  @P2 LOP3.LUT R7, R7, R6, RZ, 0x3c, !PT ;  /* 0x0000000607072212 */ /* 0x001fc800078e3cff */
[----:B------:R-:W-:-:S04]  /*f990*/  @P2 LOP3.LUT R6, R7, R6, RZ, 0x3c, !PT ;  /* 0x0000000607062212 */ /* 0x000fc800078e3cff */
[----:B------:R-:W-:-:S05]  /*f9a0*/  @P2 LOP3.LUT R7, R7, R6, RZ, 0x3c, !PT ;  /* 0x0000000607072212 */ /* 0x000fca00078e3cff */
[----:B------:R0:W4:Y:S02]  /*f9b0*/  @P2 LDG.E.U8 R248, desc[UR6][R6.64] ;  /* 0x0000000606f82981 */ /* 0x000124000c1e1100 */
[----:B0-----:R-:W-:Y:S02]  /*f9c0*/  @P2 IMAD.MOV.U32 R6, RZ, RZ, R12 ;  /* 0x000000ffff062224 */ /* 0x001fe400078e000c */
[----:B------:R-:W-:Y:S02]  /*f9d0*/  @P2 IMAD.MOV.U32 R7, RZ, RZ, R13 ;  /* 0x000000ffff072224 */ /* 0x000fe400078e000d */
[----:B------:R-:W4:Y:S04]  /*f9e0*/  LDL R13, [R1+0xde4] ;  /* 0x000de400010d7983 */ /* 0x000f280000100800 */
[----:B------:R-:W-:Y:S04]  /*f9f0*/  STL [R1+0x14e8], R12 ;  /* 0x0014e80c01007387 */ /* 0x000fe80000100800 */
[----:B------:R2:W4:Y:S04]  /*fa00*/  @P2 LDG.E.U8 R3, desc[UR6][R6.64] ;  /* 0x0000000606032981 */ /* 0x000528000c1e1100 */
[----:B------:R-:W3:Y:S01]  /*fa10*/  LDL R7, [R1+0xe00] ;  /* 0x000e000001077983 */ /* 0x000ee20000100800 */
[----:B------:R-:W-:-:S02]  /*fa20*/  ISETP.GT.AND P0, PT, R4, 0x3, PT ;  /* 0x000000030400780c */ /* 0x000fc40003f04270 */
[----:B------:R-:W-:-:S11]  /*fa30*/  PRMT R18, RZ, 0x7610, R18 ;  /* 0x00007610ff127816 */ /* 0x000fd60000000012 */
[----:B--2---:R-:W-:-:S05]  /*fa40*/  @P0 IMAD.MOV.U32 R6, RZ, RZ, R0 ;  /* 0x000000ffff060224 */ /* 0x004fca00078e0000 */
[----:B---3--:R0:W2:Y:S04]  /*fa50*/  @P0 LDG.E.U8 R18, desc[UR6][R6.64] ;  /* 0x0000000606120981 */ /* 0x0080a8000c1e1100 */
[----:B------:R-:W3:Y:S01]  /*fa60*/  LDL R7, [R1+0xdf8] ;  /* 0x000df80001077983 */ /* 0x000ee20000100800 */
[----:B------:R-:W-:Y:S01]  /*fa70*/  PRMT R252, RZ, 0x7610, R252 ;  /* 0x00007610fffc7816 */ /* 0x000fe200000000fc */
[----:B0-----:R-:W-:Y:S01]  /*fa80*/  @P0 IMAD.MOV.U32 R6, RZ, RZ, R2 ;  /* 0x000000ffff060224 */ /* 0x001fe200078e0002 */
[----:B------:R-:W-:-:S04]  /*fa90*/  ISETP.GT.AND P1, PT, R4, 0x4, PT ;  /* 0x000000040400780c */ /* 0x000fc80003f24270 */
[----:B---3--:R0:W3:Y:S04]  /*faa0*/  @P0 LDG.E.U8 R252, desc[UR6][R6.64] ;  /* 0x0000000606fc0981 */ /* 0x0080e8000c1e1100 */
[----:B------:R-:W0:Y:S04]  /*fab0*/  LDL R6, [R1+0xdf0] ;  /* 0x000df00001067983 */ /* 0x000e280000100800 */
[----:B------:R-:W0:Y:S01]  /*fac0*/  LDL R7, [R1+0xdf4] ;  /* 0x000df40001077983 */ /* 0x000e220000100800 */
[----:B------:R-:W-:Y:S02]  /*fad0*/  PRMT R246, RZ, 0x7610, R246 ;  /* 0x00007610fff67816 */ /* 0x000fe400000000f6 */
[----:B0-----:R-:W-:-:S04]  /*fae0*/  @P1 LOP3.LUT R7, R7, R6, RZ, 0x3c, !PT ;  /* 0x0000000607071212 */ /* 0x001fc800078e3cff */
[----:B------:R-:W-:-:S04]  /*faf0*/  @P1 LOP3.LUT R6, R7, R6, RZ, 0x3c, !PT ;  /* 0x0000000607061212 */ /* 0x000fc800078e3cff */
[----:B------:R-:W-:-:S05]  /*fb00*/  @P1 LOP3.LUT R7, R7, R6, RZ, 0x3c, !PT ;  /* 0x0000000607071212 */ /* 0x000fca00078e3cff */
[----:B------:R0:W3:Y:S04]  /*fb10*/  @P1 LDG.E.U8 R246, desc[UR6][R6.64] ;  /* 0x0000000606f61981 */ /* 0x0000e8000c1e1100 */
[----:B------:R-:W0:Y:S04]  /*fb20*/  LDL R6, [R1+0xde8] ;  /* 0x000de80001067983 */ /* 0x000e280000100800 */
[----:B------:R-:W0:Y:S01]  /*fb30*/  LDL R7, [R1+0xdec] ;  /* 0x000dec0001077983 */ /* 0x000e220000100800 */
[----:B------:R-:W-:Y:S02]  /*fb40*/  PRMT R251, RZ, 0x7610, R251 ;  /* 0x00007610fffb7816 */ /* 0x000fe400000000fb */
[----:B------:R-:W-:-:S02]  /*fb50*/  ISETP.GT.AND P2, PT, R4, 0x5, PT ;  /* 0x000000050400780c */ /* 0x000fc40003f44270 */
[----:B0-----:R-:W-:-:S04]  /*fb60*/  @P1 LOP3.LUT R7, R7, R6, RZ, 0x3c, !PT ;  /* 0x0000000607071212 */ /* 0x001fc800078e3cff */
[----:B------:R-:W-:-:S04]  /*fb70*/  @P1 LOP3.LUT R6, R7, R6, RZ, 0x3c, !PT ;  /* 0x0000000607061212 */ /* 0x000fc800078e3cff */
[----:B------:R-:W-:-:S05]  /*fb80*/  @P1 LOP3.LUT R7, R7, R6, RZ, 0x3c, !PT ;  /* 0x0000000607071212 */ /* 0x000fca00078e3cff */
[----:B------:R4:W3:Y:S04]  /*fb90*/  @P1 LDG.E.U8 R251, desc[UR6][R6.64] ;  /* 0x0000000606fb1981 */ /* 0x0008e8000c1e1100 */
[----:B------:R-:W2:Y:S01]  /*fba0*/  LDL R7, [R1+0xde0] ;  /* 0x000de00001077983 */ /* 0x000ea20000100800 */
[----:B------:R-:W-:Y:S01]  /*fbb0*/  PRMT R168, RZ, 0x7610, R168 ;  /* 0x00007610ffa87816 */ /* 0x000fe200000000a8 */
[----:B----4-:R-:W-:Y:S01]  /*fbc0*/  @P2 IMAD.MOV.U32 R6, RZ, RZ, R13 ;  /* 0x000000ffff062224 */ /* 0x010fe200078e000d */
[----:B------:R-:W-:Y:S01]  /*fbd0*/  PRMT R249, RZ, 0x7610, R249 ;  /* 0x00007610fff97816 */ /* 0x000fe200000000f9 */
[----:B------:R-:W4:Y:S04]  /*fbe0*/  LDL R13, [R1+0xdbc] ;  /* 0x000dbc00010d7983 */ /* 0x000f280000100800 */
[----:B--2---:R0:W2:Y:S04]  /*fbf0*/  @P2 LDG.E.U8 R168, desc[UR6][R6.64] ;  /* 0x0000000606a82981 */ /* 0x0040a8000c1e1100 */
[----:B------:R-:W0:Y:S04]  /*fc00*/  LDL R6, [R1+0xdd8] ;  /* 0x000dd80001067983 */ /* 0x000e280000100800 */
[----:B------:R-:W0:Y:S02]  /*fc10*/  LDL R7, [R1+0xddc] ;  /* 0x000ddc0001077983 */ /* 0x000e240000100800 */
[----:B0-----:R-:W-:-:S04]  /*fc20*/  @P2 LOP3.LUT R7, R7, R6, RZ, 0x3c, !PT ;  /* 0x0000000607072212 */ /* 0x001fc800078e3cff */
[----:B------:R-:W-:-:S04]  /*fc30*/  @P2 LOP3.LUT R6, R7, R6, RZ, 0x3c, !PT ;  /* 0x0000000607062212 */ /* 0x000fc800078e3cff */
[----:B------:R-:W-:-:S05]  /*fc40*/  @P2 LOP3.LUT R7, R7, R6, RZ, 0x3c, !PT ;  /* 0x0000000607072212 */ /* 0x000fca00078e3cff */
[----:B------:R0:W2:Y:S04]  /*fc50*/  @P2 LDG.E.U8 R249, desc[UR6][R6.64] ;  /* 0x0000000606f92981 */ /* 0x0000a8000c1e1100 */
[----:B------:R-:W0:Y:S04]  /*fc60*/  LDL R6, [R1+0xdd0] ;  /* 0x000dd00001067983 */ /* 0x000e280000100800 */
[----:B------:R-:W0:Y:S01]  /*fc70*/  LDL R7, [R1+0xdd4] ;  /* 0x000dd40001077983 */ /* 0x000e220000100800 */
[----:B------:R-:W-:Y:S02]  /*fc80*/  ISETP.GT.AND P0, PT, R4, 0x6, PT ;  /* 0x000000060400780c */ /* 0x000fe40003f04270 */
[----:B------:R-:W-:-:S11]  /*fc90*/  PRMT R244, RZ, 0x7610, R244 ;  /* 0x00007610fff47816 */ /* 0x000fd600000000f4 */
[----:B0-----:R-:W-:-:S04]  /*fca0*/  @P0 LOP3.LUT R7, R7, R6, RZ, 0x3c, !PT ;  /* 0x0000000607070212 */ /* 0x001fc800078e3cff */
[----:B------:R-:W-:-:S04]  /*fcb0*/  @P0 LOP3.LUT R6, R7, R6, RZ, 0x3c, !PT ;  /* 0x0000000607060212 */ /* 0x000fc800078e3cff */
[----:B------:R-:W-:-:S05]  /*fcc0*/  @P0 LOP3.LUT R7, R7, R6, RZ, 0x3c, !PT ;  /* 0x0000000607070212 */ /* 0x000fca00078e3cff */
[----:B------:R0:W2:Y:S04]  /*fcd0*/  @P0 LDG.E.U8 R244, desc[UR6][R6.64] ;  /* 0x0000000606f40981 */ /* 0x0000a8000c1e1100 */
[----:B------:R-:W0:Y:S04]  /*fce0*/  LDL R6, [R1+0xdc8] ;  /* 0x000dc80001067983 */ /* 0x000e280000100800 */
[----:B------:R-:W0:Y:S01]  /*fcf0*/  LDL R7, [R1+0xdcc] ;  /* 0x000dcc0001077983 */ /* 0x000e220000100800 */
[----:B------:R-:W-:Y:S02]  /*fd00*/  PRMT R247, RZ, 0x7610, R247 ;  /* 0x00007610fff77816 */ /* 0x000fe400000000f7 */
        /* <DEDUP_REMOVED lines=12> */
[----:B------:R-:W3:Y:S01]  /*fdd0*/  LDL R7, [R1+0xdb8] ;  /* 0x000db80001077983 */ /* 0x000ee20000100800 */
[----:B------:R-:W-:Y:S01]  /*fde0*/  PRMT R245, RZ, 0x7610, R245 ;  /* 0x00007610fff57816 */ /* 0x000fe200000000f5 */
[----:B----4-:R-:W-:Y:S01]  /*fdf0*/  @P1 IMAD.MOV.U32 R6, RZ, RZ, R13 ;  /* 0x000000ffff061224 */ /* 0x010fe200078e000d */
[----:B------:R-:W-:Y:S01]  /*fe00*/  ISETP.GT.AND P2, PT, R4, 0x8, PT ;  /* 0x000000080400780c */ /* 0x000fe20003f44270 */
[----:B------:R-:W4:Y:S04]  /*fe10*/  LDL R13, [R1+0xd94] ;  /* 0x000d9400010d7983 */ /* 0x000f280000100800 */
[----:B---3--:R0:W3:Y:S04]  /*fe20*/  @P1 LDG.E.U8 R245, desc[UR6][R6.64] ;  /* 0x0000000606f51981 */ /* 0x0080e8000c1e1100 */
[----:B------:R-:W0:Y:S04]  /*fe30*/  LDL R6, [R1+0xdb0] ;  /* 0x000db00001067983 */ /* 0x000e280000100800 */
[----:B------:R-:W0:Y:S01]  /*fe40*/  LDL R7, [R1+0xdb4] ;  /* 0x000db40001077983 */ /* 0x000e220000100800 */
[----:B------:R-:W-:-:S02]  /*fe50*/  PRMT R241, RZ, 0x7610, R241 ;  /* 0x00007610fff17816 */ /* 0x000fc400000000f1 */
[----:B0-----:R-:W-:-:S04]  /*fe60*/  @P2 LOP3.LUT R7, R7, R6, RZ, 0x3c, !PT ;  /* 0x0000000607072212 */ /* 0x001fc800078e3cff */
[----:B------:R-:W-:-:S04]  /*fe70*/  @P2 LOP3.LUT R6, R7, R6, RZ, 0x3c, !PT ;  /* 0x0000000607062212 */ /* 0x000fc800078e3cff */
[----:B------:R-:W-:-:S05]  /*fe80*/  @P2 LOP3.LUT R7, R7, R6, RZ, 0x3c, !PT ;  /* 0x0000000607072212 */ /* 0x000fca00078e3cff */
[----:B------:R0:W3:Y:S04]  /*fe90*/  @P2 LDG.E.U8 R241, desc[UR6][R6.64] ;  /* 0x0000000606f12981 */ /* 0x0000e8000c1e1100 */
        /* <DEDUP_REMOVED lines=9> */
[----:B------:R-:W-:Y:S02]  /*ff30*/  ISETP.GT.AND P0, PT, R4, 0x9, PT ;  /* 0x000000090400780c */ /* 0x000fe40003f04270 */
[----:B------:R-:W-:-:S11]  /*ff40*/  PRMT R239, RZ, 0x7610, R239 ;  /* 0x00007610ffef7816 */ /* 0x000fd600000000ef */
        /* <DEDUP_REMOVED lines=232> */
[----:B------:R-:W2:Y:S01]  /*10dd0*/  LDL R7, [R1+0xc98] ;  /* 0x000c980001077983 */ /* 0x000ea20000100800 */
[----:B------:R-:W-:Y:S01]  /*10de0*/  PRMT R211, RZ, 0x7610, R211 ;  /* 0x00007610ffd37816 */ /* 0x000fe200000000d3 */
[----:B----4-:R-:W-:Y:S01]  /*10df0*/  @P1 IMAD.MOV.U32 R6, RZ, RZ, R13 ;  /* 0x000000ffff061224 */ /* 0x010fe200078e000d */
[----:B------:R-:W-:Y:S01]  /*10e00*/  ISETP.GT.AND P0, PT, R4, 0x1a, PT ;  /* 0x0000001a0400780c */ /* 0x000fe20003f04270 */
[----:B------:R-:W4:Y:S04]  /*10e10*/  LDL R13, [R1+0xc74] ;  /* 0x000c7400010d7983 */ /* 0x000f280000100800 */
[----:B--2---:R0:W2:Y:S04]  /*10e20*/  @P1 LDG.E.U8 R211, desc[UR6][R6.64] ;  /* 0x0000000606d31981 */ /* 0x0040a8000c1e1100 */
[----:B------:R-:W0:Y:S04]  /*10e30*/  LDL R6, [R1+0xc90] ;  /* 0x000c900001067983 */ /* 0x000e280000100800 */
[----:B------:R-:W0:Y:S01]  /*10e40*/  LDL R7, [R1+0xc94] ;  /* 0x000c940001077983 */ /* 0x000e220000100800 */
[----:B------:R-:W-:-:S02]  /*10e50*/  PRMT R207, RZ, 0x7610, R207 ;  /* 0x00007610ffcf7816 */ /* 0x000fc400000000cf */
        /* <DEDUP_REMOVED lines=22> */
[----:B------:R-:W-:-:S02]  /*10fc0*/  ISETP.GT.AND P0, PT, R4, 0x1c, PT ;  /* 0x0000001c0400780c */ /* 0x000fc40003f04270 */
[----:B0-----:R-:W-:-:S04]  /*10fd0*/  @P1 LOP3.LUT R7, R7, R6, RZ, 0x3c, !PT ;  /* 0x0000000607071212 */ /* 0x001fc800078e3cff */
[----:B------:R-:W-:-:S04]  /*10fe0*/  @P1 LOP3.LUT R6, R7, R6, RZ, 0x3c, !PT ;  /* 0x0000000607061212 */ /* 0x000fc800078e3cff */
[----:B------:R-:W-:-:S05]  /*10ff0*/  @P1 LOP3.LUT R7, R7, R6, RZ, 0x3c, !PT ;  /* 0x0000000607071212 */ /* 0x000fca00078e3cff */
[----:B------:R4:W2:Y:S04]  /*11000*/  @P1 LDG.E.U8 R206, desc[UR6][R6.64] ;  /* 0x0000000606ce1981 */ /* 0x0008a8000c1e1100 */
[----:B------:R-:W3:Y:S01]  /*11010*/  LDL R7, [R1+0xc70] ;  /* 0x000c700001077983 */ /* 0x000ee20000100800 */
[----:B------:R-:W-:Y:S01]  /*11020*/  PRMT R199, RZ, 0x7610, R199 ;  /* 0x00007610ffc77816 */ /* 0x000fe200000000c7 */
[----:B----4-:R-:W-:Y:S01]  /*11030*/  @P0 IMAD.MOV.U32 R6, RZ, RZ, R13 ;  /* 0x000000ffff060224 */ /* 0x010fe200078e000d */
[----:B------:R-:W-:Y:S01]  /*11040*/  PRMT R202, RZ, 0x7610, R202 ;  /* 0x00007610ffca7816 */ /* 0x000fe200000000ca */
[----:B------:R-:W4:Y:S04]  /*11050*/  LDL R13, [R1+0xc4c] ;  /* 0x000c4c00010d7983 */ /* 0x000f280000100800 */
[----:B---3--:R0:W3:Y:S04]  /*11060*/  @P0 LDG.E.U8 R199, desc[UR6][R6.64] ;  /* 0x0000000606c70981 */ /* 0x0080e8000c1e1100 */
[----:B------:R-:W0:Y:S04]  /*11070*/  LDL R6, [R1+0xc68] ;  /* 0x000c680001067983 */ /* 0x000e280000100800 */
[----:B------:R-:W0:Y:S02]  /*11080*/  LDL R7, [R1+0xc6c] ;  /* 0x000c6c0001077983 */ /* 0x000e240000100800 */
        /* <DEDUP_REMOVED lines=104> */
[----:B------:R-:W0:Y:S01]  /*11710*/  LDL R7, [R1+0xbf4] ;  /* 0x000bf40001077983 */ /* 0x000e220000100800 */
[----:B------:R-:W-:-:S03]  /*11720*/  PRMT R171, RZ, 0x7610, R171 ;  /* 0x00007610ffab7816 */ /* 0x000fc600000000ab */
[----:B0-----:R-:W-:Y:S02]  /*11730*/  @P0 IMAD.MOV.U32 R6, RZ, RZ, R7 ;  /* 0x000000ffff060224 */ /* 0x001fe400078e0007 */
[----:B------:R-:W-:-:S05]  /*11740*/  @P0 IMAD.MOV.U32 R7, RZ, RZ, R126 ;  /* 0x000000ffff070224 */ /* 0x000fca00078e007e */
[----:B------:R0:W2:Y:S04]  /*11750*/  @P0 LDG.E.U8 R171, desc[UR6][R6.64] ;  /* 0x0000000606ab0981 */ /* 0x0000a8000c1e1100 */
[----:B------:R-:W0:Y:S01]  /*11760*/  LDL R7, [R1+0xbec] ;  /* 0x000bec0001077983 */ /* 0x000e220000100800 */
[----:B------:R-:W-:Y:S02]  /*11770*/  PRMT R205, RZ, 0x7610, R205 ;  /* 0x00007610ffcd7816 */ /* 0x000fe400000000cd */
[----:B------:R-:W-:Y:S01]  /*11780*/  ISETP.GT.AND P1, PT, R4, 0x25, PT ;  /* 0x000000250400780c */ /* 0x000fe20003f24270 */
[----:B0-----:R-:W-:Y:S02]  /*11790*/  @P0 IMAD.MOV.U32 R6, RZ, RZ, R7 ;  /* 0x000000ffff060224 */ /* 0x001fe400078e0007 */
[----:B------:R-:W-:-:S05]  /*117a0*/  @P0 IMAD.MOV.U32 R7, RZ, RZ, R128 ;  /* 0x000000ffff070224 */ /* 0x000fca00078e0080 */
[----:B------:R0:W2:Y:S04]  /*117b0*/  @P0 LDG.E.U8 R205, desc[UR6][R6.64] ;  /* 0x0000000606cd0981 */ /* 0x0000a8000c1e1100 */
[----:B------:R-:W0:Y:S01]  /*117c0*/  LDL R7, [R1+0xbe4] ;  /* 0x000be40001077983 */ /* 0x000e220000100800 */
[----:B------:R-:W-:Y:S01]  /*117d0*/  PRMT R167, RZ, 0x7610, R167 ;  /* 0x00007610ffa77816 */ /* 0x000fe200000000a7 */
[----:B0-----:R-:W-:Y:S02]  /*117e0*/  @P1 IMAD.MOV.U32 R6, RZ, RZ, R7 ;  /* 0x000000ffff061224 */ /* 0x001fe400078e0007 */
[----:B------:R-:W-:-:S05]  /*117f0*/  @P1 IMAD.MOV.U32 R7, RZ, RZ, R130 ;  /* 0x000000ffff071224 */ /* 0x000fca00078e0082 */
[----:B------:R0:W2:Y:S04]  /*11800*/  @P1 LDG.E.U8 R167, desc[UR6][R6.64] ;  /* 0x0000000606a71981 */ /* 0x0000a8000c1e1100 */
[----:B------:R-:W0:Y:S01]  /*11810*/  LDL R7, [R1+0xbdc] ;  /* 0x000bdc0001077983 */ /* 0x000e220000100800 */
[----:B------:R-:W-:Y:S02]  /*11820*/  ISETP.GT.AND P0, PT, R4, 0x26, PT ;  /* 0x000000260400780c */ /* 0x000fe40003f04270 */
[----:B------:R-:W-:Y:S02]  /*11830*/  PRMT R201, RZ, 0x7610, R201 ;  /* 0x00007610ffc97816 */ /* 0x000fe400000000c9 */
[----:B------:R-:W-:Y:S02]  /*11840*/  PRMT R163, RZ, 0x7610, R163 ;  /* 0x00007610ffa37816 */ /* 0x000fe400000000a3 */
[----:B------:R-:W-:-:S02]  /*11850*/  PRMT R197, RZ, 0x7610, R197 ;  /* 0x00007610ffc57816 */ /* 0x000fc400000000c5 */
[----:B------:R-:W-:Y:S02]  /*11860*/  PRMT R160, RZ, 0x7610, R160 ;  /* 0x00007610ffa07816 */ /* 0x000fe400000000a0 */
[----:B------:R-:W-:Y:S02]  /*11870*/  PRMT R192, RZ, 0x7610, R192 ;  /* 0x00007610ffc07816 */ /* 0x000fe400000000c0 */
[----:B------:R-:W-:Y:S02]  /*11880*/  PRMT R157, RZ, 0x7610, R157 ;  /* 0x00007610ff9d7816 */ /* 0x000fe4000000009d */
[----:B------:R-:W-:Y:S01]  /*11890*/  PRMT R186, RZ, 0x7610, R186 ;  /* 0x00007610ffba7816 */ /* 0x000fe200000000ba */
[----:B0-----:R-:W-:Y:S02]  /*118a0*/  @P1 IMAD.MOV.U32 R6, RZ, RZ, R7 ;  /* 0x000000ffff061224 */ /* 0x001fe400078e0007 */
[----:B------:R-:W-:-:S05]  /*118b0*/  @P1 IMAD.MOV.U32 R7, RZ, RZ, R132 ;  /* 0x000000ffff071224 */ /* 0x000fca00078e0084 */
[----:B------:R4:W2:Y:S02]  /*118c0*/  @P1 LDG.E.U8 R201, desc[UR6][R6.64] ;  /* 0x0000000606c91981 */ /* 0x0008a4000c1e1100 */
[----:B----4-:R-:W-:Y:S02]  /*118d0*/  @P0 IMAD.MOV.U32 R6, RZ, RZ, R13 ;  /* 0x000000ffff060224 */ /* 0x010fe400078e000d */
[----:B------:R-:W4:Y:S01]  /*118e0*/  LDL.LU R13, [R1+0xb88] ;  /* 0x000b8800010d7983 */ /* 0x000f220000300800 */
[----:B------:R-:W-:Y:S01]  /*118f0*/  @P0 IMAD.MOV.U32 R7, RZ, RZ, R134 ;  /* 0x000000ffff070224 */ /* 0x000fe200078e0086 */
[----:B------:R-:W-:-:S04]  /*11900*/  ISETP.GT.AND P1, PT, R4, 0x27, PT ;  /* 0x000000270400780c */ /* 0x000fc80003f24270 */
[----:B------:R0:W2:Y:S02]  /*11910*/  @P0 LDG.E.U8 R163, desc[UR6][R6.64] ;  /* 0x0000000606a30981 */ /* 0x0000a4000c1e1100 */
[----:B0-----:R-:W-:Y:S02]  /*11920*/  @P0 IMAD.MOV.U32 R6, RZ, RZ, R125 ;  /* 0x000000ffff060224 */ /* 0x001fe400078e007d */
[----:B------:R-:W-:-:S05]  /*11930*/  @P0 IMAD.MOV.U32 R7, RZ, RZ, R136 ;  /* 0x000000ffff070224 */ /* 0x000fca00078e0088 */
[----:B------:R0:W2:Y:S01]  /*11940*/  @P0 LDG.E.U8 R197, desc[UR6][R6.64] ;  /* 0x0000000606c50981 */ /* 0x0000a2000c1e1100 */
[----:B------:R-:W-:Y:S01]  /*11950*/  ISETP.GT.AND P0, PT, R4, 0x28, PT ;  /* 0x000000280400780c */ /* 0x000fe20003f04270 */
[----:B0-----:R-:W-:Y:S02]  /*11960*/  @P1 IMAD.MOV.U32 R6, RZ, RZ, R127 ;  /* 0x000000ffff061224 */ /* 0x001fe400078e007f */
[----:B------:R-:W-:-:S05]  /*11970*/  @P1 IMAD.MOV.U32 R7, RZ, RZ, R138 ;  /* 0x000000ffff071224 */ /* 0x000fca00078e008a */
[----:B------:R0:W2:Y:S02]  /*11980*/  @P1 LDG.E.U8 R160, desc[UR6][R6.64] ;  /* 0x0000000606a01981 */ /* 0x0000a4000c1e1100 */
[----:B0-----:R-:W-:Y:S02]  /*11990*/  @P1 IMAD.MOV.U32 R6, RZ, RZ, R129 ;  /* 0x000000ffff061224 */ /* 0x001fe400078e0081 */
[----:B------:R-:W-:-:S05]  /*119a0*/  @P1 IMAD.MOV.U32 R7, RZ, RZ, R140 ;  /* 0x000000ffff071224 */ /* 0x000fca00078e008c */
[----:B------:R0:W2:Y:S01]  /*119b0*/  @P1 LDG.E.U8 R192, desc[UR6][R6.64] ;  /* 0x0000000606c01981 */ /* 0x0000a2000c1e1100 */
[----:B------:R-:W-:Y:S01]  /*119c0*/  ISETP.GT.AND P1, PT, R4, 0x29, PT ;  /* 0x000000290400780c */ /* 0x000fe20003f24270 */
[----:B0-----:R-:W-:Y:S02]  /*119d0*/  @P0 IMAD.MOV.U32 R6, RZ, RZ, R131 ;  /* 0x000000ffff060224 */ /* 0x001fe400078e0083 */
[----:B------:R-:W-:-:S05]  /*119e0*/  @P0 IMAD.MOV.U32 R7, RZ, RZ, R142 ;  /* 0x000000ffff070224 */ /* 0x000fca00078e008e */
[----:B------:R0:W2:Y:S01]  /*119f0*/  @P0 LDG.E.U8 R157, desc[UR6][R6.64] ;  /* 0x00000006069d0981 */ /* 0x0000a2000c1e1100 */
[----:B------:R-:W-:Y:S01]  /*11a00*/  PRMT R155, RZ, 0x7610, R155 ;  /* 0x00007610ff9b7816 */ /* 0x000fe2000000009b */
[----:B0-----:R-:W-:Y:S02]  /*11a10*/  @P0 IMAD.MOV.U32 R6, RZ, RZ, R133 ;  /* 0x000000ffff060224 */ /* 0x001fe400078e0085 */
[----:B------:R-:W-:-:S05]  /*11a20*/  @P0 IMAD.MOV.U32 R7, RZ, RZ, R144 ;  /* 0x000000ffff070224 */ /* 0x000fca00078e0090 */
[----:B------:R0:W2:Y:S01]  /*11a30*/  @P0 LDG.E.U8 R186, desc[UR6][R6.64] ;  /* 0x0000000606ba0981 */ /* 0x0000a2000c1e1100 */
[----:B------:R-:W-:Y:S02]  /*11a40*/  ISETP.GT.AND P0, PT, R4, 0x2a, PT ;  /* 0x0000002a0400780c */ /* 0x000fe40003f04270 */
[----:B------:R-:W-:Y:S01]  /*11a50*/  PRMT R181, RZ, 0x7610, R181 ;  /* 0x00007610ffb57816 */ /* 0x000fe200000000b5 */
[----:B0-----:R-:W-:Y:S02]  /*11a60*/  @P1 IMAD.MOV.U32 R6, RZ, RZ, R135 ;  /* 0x000000ffff061224 */ /* 0x001fe400078e0087 */
[----:B------:R-:W-:-:S05]  /*11a70*/  @P1 IMAD.MOV.U32 R7, RZ, RZ, R146 ;  /* 0x000000ffff071224 */ /* 0x000fca00078e0092 */
[----:B------:R0:W2:Y:S01]  /*11a80*/  @P1 LDG.E.U8 R155, desc[UR6][R6.64] ;  /* 0x00000006069b1981 */ /* 0x0000a2000c1e1100 */
[----:B------:R-:W-:Y:S01]  /*11a90*/  PRMT R153, RZ, 0x7610, R153 ;  /* 0x00007610ff997816 */ /* 0x000fe20000000099 */
[----:B0-----:R-:W-:Y:S02]  /*11aa0*/  @P1 IMAD.MOV.U32 R6, RZ, RZ, R137 ;  /* 0x000000ffff061224 */ /* 0x001fe400078e0089 */
[----:B------:R-:W-:-:S05]  /*11ab0*/  @P1 IMAD.MOV.U32 R7, RZ, RZ, R148 ;  /* 0x000000ffff071224 */ /* 0x000fca00078e0094 */
[----:B------:R0:W2:Y:S01]  /*11ac0*/  @P1 LDG.E.U8 R181, desc[UR6][R6.64] ;  /* 0x0000000606b51981 */ /* 0x0000a2000c1e1100 */
[----:B------:R-:W-:Y:S01]  /*11ad0*/  PRMT R177, RZ, 0x7610, R177 ;  /* 0x00007610ffb17816 */ /* 0x000fe200000000b1 */
[----:B0-----:R-:W-:Y:S02]  /*11ae0*/  @P0 IMAD.MOV.U32 R6, RZ, RZ, R139 ;  /* 0x000000ffff060224 */ /* 0x001fe400078e008b */
[----:B------:R-:W-:-:S05]  /*11af0*/  @P0 IMAD.MOV.U32 R7, RZ, RZ, R150 ;  /* 0x000000ffff070224 */ /* 0x000fca00078e0096 */
[----:B------:R0:W2:Y:S02]  /*11b00*/  @P0 LDG.E.U8 R153, desc[UR6][R6.64] ;  /* 0x0000000606990981 */ /* 0x0000a4000c1e1100 */
[----:B0-----:R-:W-:Y:S02]  /*11b10*/  @P0 IMAD.MOV.U32 R6, RZ, RZ, R141 ;  /* 0x000000ffff060224 */ /* 0x001fe400078e008d */
[----:B----4-:R-:W-:-:S05]  /*11b20*/  @P0 IMAD.MOV.U32 R7, RZ, RZ, R13 ;  /* 0x000000ffff070224 */ /* 0x010fca00078e000d */
[----:B------:R0:W4:Y:S04]  /*11b30*/  @P0 LDG.E.U8 R177, desc[UR6][R6.64] ;  /* 0x0000000606b10981 */ /* 0x000128000c1e1100 */
[----:B------:R-:W3:Y:S01]  /*11b40*/  LDL R7, [R1+0xb80] ;  /* 0x000b800001077983 */ /* 0x000ee20000100800 */
[----:B------:R-:W-:Y:S02]  /*11b50*/  ISETP.GT.AND P1, PT, R4, 0x2b, PT ;  /* 0x0000002b0400780c */ /* 0x000fe40003f24270 */
[----:B------:R-:W-:-:S11]  /*11b60*/  PRMT R23, RZ, 0x7610, R23 ;  /* 0x00007610ff177816 */ /* 0x000fd60000000017 */
[----:B0-----:R-:W-:-:S05]  /*11b70*/  @P1 IMAD.MOV.U32 R6, RZ, RZ, R143 ;  /* 0x000000ffff061224 */ /* 0x001fca00078e008f */
[----:B---3--:R0:W3:Y:S04]  /*11b80*/  @P1 LDG.E.U8 R23, desc[UR6][R6.64] ;  /* 0x0000000606171981 */ /* 0x0080e8000c1e1100 */
[----:B------:R-:W2:Y:S01]  /*11b90*/  LDL R7, [R1+0xb78] ;  /* 0x000b780001077983 */ /* 0x000ea20000100800 */
[----:B------:R-:W-:Y:S01]  /*11ba0*/  PRMT R173, RZ, 0x7610, R173 ;  /* 0x00007610ffad7816 */ /* 0x000fe200000000ad */
[----:B0-----:R-:W-:Y:S01]  /*11bb0*/  @P1 IMAD.MOV.U32 R6, RZ, RZ, R145 ;  /* 0x000000ffff061224 */ /* 0x001fe200078e0091 */
[C---:B------:R-:W-:Y:S02]  /*11bc0*/  ISETP.GT.AND P0, PT, R4.reuse, 0x2c, PT ;  /* 0x0000002c0400780c */ /* 0x040fe40003f04270 */
[----:B------:R-:W-:Y:S02]  /*11bd0*/  PRMT R21, RZ, 0x7610, R21 ;  /* 0x00007610ff157816 */ /* 0x000fe40000000015 */
[----:B--2---:R0:W2:Y:S04]  /*11be0*/  @P1 LDG.E.U8 R173, desc[UR6][R6.64] ;  /* 0x0000000606ad1981 */ /* 0x0040a8000c1e1100 */
[----:B------:R-:W4:Y:S05]  /*11bf0*/  LDL R7, [R1+0xb70] ;  /* 0x000b700001077983 */ /* 0x000f2a0000100800 */
[----:B0-----:R-:W-:Y:S01]  /*11c00*/  @P0 IMAD.MOV.U32 R6, RZ, RZ, R147 ;  /* 0x000000ffff060224 */ /* 0x001fe200078e0093 */
[----:B------:R-:W-:-:S02]  /*11c10*/  ISETP.GT.AND P1, PT, R4, 0x2d, PT ;  /* 0x0000002d0400780c */ /* 0x000fc40003f24270 */
[----:B------:R-:W-:Y:S02]  /*11c20*/  PRMT R169, RZ, 0x7610, R169 ;  /* 0x00007610ffa97816 */ /* 0x000fe400000000a9 */
[----:B----4-:R0:W4:Y:S04]  /*11c30*/  @P0 LDG.E.U8 R21, desc[UR6][R6.64] ;  /* 0x0000000606150981 */ /* 0x010128000c1e1100 */
[----:B------:R-:W3:Y:S01]  /*11c40*/  LDL R7, [R1+0xb68] ;  /* 0x000b680001077983 */ /* 0x000ee20000100800 */
[----:B0-----:R-:W-:-:S05]  /*11c50*/  @P0 IMAD.MOV.U32 R6, RZ, RZ, R149 ;  /* 0x000000ffff060224 */ /* 0x001fca00078e0095 */
[----:B---3--:R0:W3:Y:S04]  /*11c60*/  @P0 LDG.E.U8 R169, desc[UR6][R6.64] ;  /* 0x0000000606a90981 */ /* 0x0080e8000c1e1100 */
[----:B------:R-:W2:Y:S01]  /*11c70*/  LDL R7, [R1+0xb60] ;  /* 0x000b600001077983 */ /* 0x000ea20000100800 */
[----:B0-----:R-:W-:-:S03]  /*11c80*/  @P1 IMAD.MOV.U32 R6, RZ, RZ, R151 ;  /* 0x000000ffff061224 */ /* 0x001fc600078e0097 */
[----:B------:R0:W-:Y:S04]  /*11c90*/  STL.64 [R1+0x14d8], R150 ;  /* 0x0014d89601007387 */ /* 0x0001e80000100a00 */
[----:B0-----:R-:W4:Y:S04]  /*11ca0*/  LDL R150, [R1+0xb30] ;  /* 0x000b300001967983 */ /* 0x001f280000100800 */
[----:B------:R-:W3:Y:S04]  /*11cb0*/  LDL R151, [R1+0xb34] ;  /* 0x000b340001977983 */ /* 0x000ee80000100800 */
        /* <DEDUP_REMOVED lines=15> */
[----:B------:R-:W-:Y:S04]  /*11db0*/  STL.64 [R1+0x14a8], R138 ;  /* 0x0014a88a01007387 */ /* 0x000fe80000100a00 */
        /* <DEDUP_REMOVED lines=49> */
[----:B------:R0:W-:Y:S04]  /*120d0*/  STL.64 [R1+0x1318], R38 ;  /* 0x0013182601007387 */ /* 0x0001e80000100a00 */
[----:B------:R1:W-:Y:S04]  /*120e0*/  STL.64 [R1+0x1310], R36 ;  /* 0x0013102401007387 */ /* 0x0003e80000100a00 */
[----:B------:R-:W-:Y:S04]  /*120f0*/  STL.64 [R1+0x1308], R34 ;  /* 0x0013082201007387 */ /* 0x000fe80000100a00 */
[----:B------:R-:W-:Y:S04]  /*12100*/  STL.64 [R1+0x1300], R32 ;  /* 0x0013002001007387 */ /* 0x000fe80000100a00 */
[----:B------:R2:W-:Y:S04]  /*12110*/  STL.64 [R1+0x12f8], R30 ;  /* 0x0012f81e01007387 */ /* 0x0005e80000100a00 */
[----:B------:R-:W-:Y:S04]  /*12120*/  STL.64 [R1+0x12f0], R28 ;  /* 0x0012f01c01007387 */ /* 0x000fe80000100a00 */
[----:B------:R2:W-:Y:S04]  /*12130*/  STL.64 [R1+0x12e8], R26 ;  /* 0x0012e81a01007387 */ /* 0x0005e80000100a00 */
[----:B------:R3:W-:Y:S04]  /*12140*/  STL.64 [R1+0x12e0], R24 ;  /* 0x0012e01801007387 */ /* 0x0007e80000100a00 */
[----:B0-----:R-:W3:Y:S04]  /*12150*/  LDL R38, [R1+0xb28] ;  /* 0x000b280001267983 */ /* 0x001ee80000100800 */
[----:B-1----:R-:W3:Y:S04]  /*12160*/  LDL R37, [R1+0xb2c] ;  /* 0x000b2c0001257983 */ /* 0x002ee80000100800 */
[----:B------:R-:W3:Y:S04]  /*12170*/  LDL R36, [R1+0xb20] ;  /* 0x000b200001247983 */ /* 0x000ee80000100800 */
[----:B--2---:R-:W2:Y:S04]  /*12180*/  LDL R30, [R1+0xb24] ;  /* 0x000b2400011e7983 */ /* 0x004ea80000100800 */
[----:B------:R-:W2:Y:S04]  /*12190*/  LDL R40, [R1+0xb18] ;  /* 0x000b180001287983 */ /* 0x000ea80000100800 */
[----:B------:R-:W2:Y:S04]  /*121a0*/  LDL R39, [R1+0xb1c] ;  /* 0x000b1c0001277983 */ /* 0x000ea80000100800 */
[----:B------:R-:W2:Y:S01]  /*121b0*/  LDL R26, [R1+0xb14] ;  /* 0x000b1400011a7983 */ /* 0x000ea20000100800 */
[----:B------:R-:W-:-:S02]  /*121c0*/  PRMT R19, RZ, 0x7610, R19 ;  /* 0x00007610ff137816 */ /* 0x000fc40000000013 */
[----:B------:R-:W-:Y:S01]  /*121d0*/  ISETP.GT.AND P0, PT, R4, 0x2e, PT ;  /* 0x0000002e0400780c */ /* 0x000fe20003f04270 */
[----:B------:R-:W2:Y:S01]  /*121e0*/  LDL R27, [R1+0xb10] ;  /* 0x000b1000011b7983 */ /* 0x000ea20000100800 */
[----:B------:R-:W-:-:S03]  /*121f0*/  PRMT R165, RZ, 0x7610, R165 ;  /* 0x00007610ffa57816 */ /* 0x000fc600000000a5 */
[----:B------:R4:W2:Y:S01]  /*12200*/  @P1 LDG.E.U8 R19, desc[UR6][R6.64] ;  /* 0x0000000606131981 */ /* 0x0008a2000c1e1100 */
[----:B------:R-:W-:Y:S02]  /*12210*/  PRMT R17, RZ, 0x7610, R17 ;  /* 0x00007610ff117816 */ /* 0x000fe40000000011 */
[----:B------:R-:W-:Y:S01]  /*12220*/  PRMT R161, RZ, 0x7610, R161 ;  /* 0x00007610ffa17816 */ /* 0x000fe200000000a1 */
[----:B------:R-:W2:Y:S01]  /*12230*/  LDL R35, [R1+0xb08] ;  /* 0x000b080001237983 */ /* 0x000ea20000100800 */
[----:B------:R-:W-:Y:S02]  /*12240*/  PRMT R5, RZ, 0x7610, R5 ;  /* 0x00007610ff057816 */ /* 0x000fe40000000005 */
[----:B------:R-:W-:Y:S01]  /*12250*/  PRMT R158, RZ, 0x7610, R158 ;  /* 0x00007610ff9e7816 */ /* 0x000fe2000000009e */
[----:B------:R-:W2:Y:S01]  /*12260*/  LDL R34, [R1+0xb0c] ;  /* 0x000b0c0001227983 */ /* 0x000ea20000100800 */
[----:B------:R-:W-:-:S03]  /*12270*/  PRMT R194, RZ, 0x7610, R194 ;  /* 0x00007610ffc27816 */ /* 0x000fc600000000c2 */
[----:B------:R-:W2:Y:S04]  /*12280*/  LDL R33, [R1+0xb00] ;  /* 0x000b000001217983 */ /* 0x000ea80000100800 */
[----:B------:R-:W2:Y:S01]  /*12290*/  LDL R31, [R1+0xb04] ;  /* 0x000b0400011f7983 */ /* 0x000ea20000100800 */
[----:B------:R-:W-:Y:S02]  /*122a0*/  PRMT R32, RZ, 0x7610, R32 ;  /* 0x00007610ff207816 */ /* 0x000fe40000000020 */
[----:B------:R-:W-:Y:S01]  /*122b0*/  PRMT R188, RZ, 0x7610, R188 ;  /* 0x00007610ffbc7816 */ /* 0x000fe200000000bc */
[----:B------:R-:W2:Y:S01]  /*122c0*/  LDL R42, [R1+0xa88] ;  /* 0x000a8800012a7983 */ /* 0x000ea20000100800 */
[----:B------:R-:W-:Y:S02]  /*122d0*/  PRMT R29, RZ, 0x7610, R29 ;  /* 0x00007610ff1d7816 */ /* 0x000fe4000000001d */
[----:B------:R-:W-:Y:S01]  /*122e0*/  PRMT R182, RZ, 0x7610, R182 ;  /* 0x00007610ffb67816 */ /* 0x000fe200000000b6 */
[----:B------:R-:W2:Y:S01]  /*122f0*/  LDL R41, [R1+0xa8c] ;  /* 0x000a8c0001297983 */ /* 0x000ea20000100800 */
[----:B----4-:R-:W-:-:S02]  /*12300*/  @P1 IMAD.MOV.U32 R7, RZ, RZ, R140 ;  /* 0x000000ffff071224 */ /* 0x010fc400078e008c */
[----:B---3--:R-:W-:-:S05]  /*12310*/  @P1 IMAD.MOV.U32 R6, RZ, RZ, R141 ;  /* 0x000000ffff061224 */ /* 0x008fca00078e008d */
[----:B------:R0:W3:Y:S01]  /*12320*/  @P1 LDG.E.U8 R165, desc[UR6][R6.64] ;  /* 0x0000000606a51981 */ /* 0x0000e2000c1e1100 */
[----:B------:R-:W-:Y:S01]  /*12330*/  ISETP.GT.AND P1, PT, R4, 0x2f, PT ;  /* 0x0000002f0400780c */ /* 0x000fe20003f24270 */
[----:B0-----:R-:W-:Y:S02]  /*12340*/  @P0 IMAD.MOV.U32 R6, RZ, RZ, R143 ;  /* 0x000000ffff060224 */ /* 0x001fe400078e008f */
[----:B------:R-:W-:-:S05]  /*12350*/  @P0 IMAD.MOV.U32 R7, RZ, RZ, R142 ;  /* 0x000000ffff070224 */ /* 0x000fca00078e008e */
[----:B------:R0:W4:Y:S02]  /*12360*/  @P0 LDG.E.U8 R17, desc[UR6][R6.64] ;  /* 0x0000000606110981 */ /* 0x000124000c1e1100 */
[----:B0-----:R-:W-:Y:S02]  /*12370*/  @P0 IMAD.MOV.U32 R6, RZ, RZ, R145 ;  /* 0x000000ffff060224 */ /* 0x001fe400078e0091 */
[----:B------:R-:W-:-:S05]  /*12380*/  @P0 IMAD.MOV.U32 R7, RZ, RZ, R144 ;  /* 0x000000ffff070224 */ /* 0x000fca00078e0090 */
[----:B------:R0:W3:Y:S01]  /*12390*/  @P0 LDG.E.U8 R161, desc[UR6][R6.64] ;  /* 0x0000000606a10981 */ /* 0x0000e2000c1e1100 */
[----:B------:R-:W-:Y:S01]  /*123a0*/  ISETP.GT.AND P0, PT, R4, 0x30, PT ;  /* 0x000000300400780c */ /* 0x000fe20003f04270 */
[----:B0-----:R-:W-:Y:S02]  /*123b0*/  @P1 IMAD.MOV.U32 R6, RZ, RZ, R147 ;  /* 0x000000ffff061224 */ /* 0x001fe400078e0093 */
[----:B------:R-:W-:-:S05]  /*123c0*/  @P1 IMAD.MOV.U32 R7, RZ, RZ, R146 ;  /* 0x000000ffff071224 */ /* 0x000fca00078e0092 */
[----:B------:R0:W3:Y:S02]  /*123d0*/  @P1 LDG.E.U8 R5, desc[UR6][R6.64] ;  /* 0x0000000606051981 */ /* 0x0000e4000c1e1100 */
        /* <DEDUP_REMOVED lines=8> */
[----:B------:R-:W4:Y:S01]  /*12460*/  LDL R38, [R1+0xaf8] ;  /* 0x000af80001267983 */ /* 0x000f220000100800 */
[----:B------:R-:W-:-:S03]  /*12470*/  @P0 IMAD.MOV.U32 R6, RZ, RZ, R37 ;  /* 0x000000ffff060224 */ /* 0x000fc600078e0025 */
[----:B------:R-:W3:Y:S04]  /*12480*/  LDL R37, [R1+0xafc] ;  /* 0x000afc0001257983 */ /* 0x000ee80000100800 */
[----:B------:R2:W3:Y:S01]  /*12490*/  @P0 LDG.E.U8 R32, desc[UR6][R6.64] ;  /* 0x0000000606200981 */ /* 0x0004e2000c1e1100 */
[----:B------:R-:W-:Y:S01]  /*124a0*/  ISETP.GT.AND P0, PT, R4, 0x32, PT ;  /* 0x000000320400780c */ /* 0x000fe20003f04270 */
[----:B--2---:R-:W-:Y:S02]  /*124b0*/  @P1 IMAD.MOV.U32 R6, RZ, RZ, R30 ;  /* 0x000000ffff061224 */ /* 0x004fe400078e001e */
[----:B------:R-:W-:Y:S01]  /*124c0*/  @P1 IMAD.MOV.U32 R7, RZ, RZ, R36 ;  /* 0x000000ffff071224 */ /* 0x000fe200078e0024 */
[----:B------:R-:W2:Y:S04]  /*124d0*/  LDL R30, [R1+0xaf4] ;  /* 0x000af400011e7983 */ /* 0x000ea80000100800 */
[----:B------:R-:W2:Y:S04]  /*124e0*/  LDL R36, [R1+0xaf0] ;  /* 0x000af00001247983 */ /* 0x000ea80000100800 */
[----:B------:R0:W2:Y:S02]  /*124f0*/  @P1 LDG.E.U8 R188, desc[UR6][R6.64] ;  /* 0x0000000606bc1981 */ /* 0x0000a4000c1e1100 */
[----:B0-----:R-:W-:-:S02]  /*12500*/  @P1 IMAD.MOV.U32 R6, RZ, RZ, R39 ;  /* 0x000000ffff061224 */ /* 0x001fc400078e0027 */
[----:B------:R-:W-:Y:S01]  /*12510*/  @P1 IMAD.MOV.U32 R7, RZ, RZ, R40 ;  /* 0x000000ffff071224 */ /* 0x000fe200078e0028 */
[----:B------:R-:W2:Y:S04]  /*12520*/  LDL R39, [R1+0xaec] ;  /* 0x000aec0001277983 */ /* 0x000ea80000100800 */
[----:B------:R-:W2:Y:S04]  /*12530*/  LDL R40, [R1+0xae8] ;  /* 0x000ae80001287983 */ /* 0x000ea80000100800 */
[----:B------:R0:W2:Y:S02]  /*12540*/  @P1 LDG.E.U8 R29, desc[UR6][R6.64] ;  /* 0x00000006061d1981 */ /* 0x0000a4000c1e1100 */
[----:B0-----:R-:W-:-:S02]  /*12550*/  @P0 IMAD.MOV.U32 R6, RZ, RZ, R26 ;  /* 0x000000ffff060224 */ /* 0x001fc400078e001a */
[----:B------:R-:W2:Y:S01]  /*12560*/  LDL R26, [R1+0xae4] ;  /* 0x000ae400011a7983 */ /* 0x000ea20000100800 */
[----:B------:R-:W-:-:S03]  /*12570*/  @P0 IMAD.MOV.U32 R7, RZ, RZ, R27 ;  /* 0x000000ffff070224 */ /* 0x000fc600078e001b */
[----:B------:R-:W2:Y:S01]  /*12580*/  LDL R27, [R1+0xae0] ;  /* 0x000ae000011b7983 */ /* 0x000ea20000100800 */
[C---:B------:R-:W-:Y:S02]  /*12590*/  ISETP.GT.AND P1, PT, R4.reuse, 0x33, PT ;  /* 0x000000330400780c */ /* 0x040fe40003f24270 */
[----:B------:R-:W-:Y:S01]  /*125a0*/  PRMT R28, RZ, 0x7610, R28 ;  /* 0x00007610ff1c7816 */ /* 0x000fe2000000001c */
[----:B------:R0:W2:Y:S01]  /*125b0*/  @P0 LDG.E.U8 R182, desc[UR6][R6.64] ;  /* 0x0000000606b60981 */ /* 0x0000a2000c1e1100 */
[----:B------:R-:W-:Y:S01]  /*125c0*/  PRMT R178, RZ, 0x7610, R178 ;  /* 0x00007610ffb27816 */ /* 0x000fe200000000b2 */
[----:B0-----:R-:W-:Y:S02]  /*125d0*/  @P0 IMAD.MOV.U32 R6, RZ, RZ, R34 ;  /* 0x000000ffff060224 */ /* 0x001fe400078e0022 */
[----:B------:R-:W-:Y:S01]  /*125e0*/  @P0 IMAD.MOV.U32 R7, RZ, RZ, R35 ;  /* 0x000000ffff070224 */ /* 0x000fe200078e0023 */
[----:B------:R-:W2:Y:S04]  /*125f0*/  LDL R34, [R1+0xadc] ;  /* 0x000adc0001227983 */ /* 0x000ea80000100800 */
[----:B------:R-:W2:Y:S04]  /*12600*/  LDL R35, [R1+0xad8] ;  /* 0x000ad80001237983 */ /* 0x000ea80000100800 */
[----:B------:R0:W2:Y:S01]  /*12610*/  @P0 LDG.E.U8 R28, desc[UR6][R6.64] ;  /* 0x00000006061c0981 */ /* 0x0000a2000c1e1100 */
[----:B------:R-:W-:-:S02]  /*12620*/  ISETP.GT.AND P0, PT, R4, 0x34, PT ;  /* 0x000000340400780c */ /* 0x000fc40003f04270 */
[----:B------:R-:W-:Y:S01]  /*12630*/  PRMT R12, RZ, 0x7610, R12 ;  /* 0x00007610ff0c7816 */ /* 0x000fe2000000000c */
[----:B0-----:R-:W-:Y:S02]  /*12640*/  @P1 IMAD.MOV.U32 R6, RZ, RZ, R31 ;  /* 0x000000ffff061224 */ /* 0x001fe400078e001f */
[----:B------:R-:W-:Y:S01]  /*12650*/  @P1 IMAD.MOV.U32 R7, RZ, RZ, R33 ;  /* 0x000000ffff071224 */ /* 0x000fe200078e0021 */
[----:B------:R-:W2:Y:S04]  /*12660*/  LDL R31, [R1+0xad4] ;  /* 0x000ad400011f7983 */ /* 0x000ea80000100800 */
[----:B------:R-:W2:Y:S04]  /*12670*/  LDL R33, [R1+0xad0] ;  /* 0x000ad00001217983 */ /* 0x000ea80000100800 */
[----:B------:R4:W2:Y:S01]  /*12680*/  @P1 LDG.E.U8 R178, desc[UR6][R6.64] ;  /* 0x0000000606b21981 */ /* 0x0008a2000c1e1100 */
[----:B------:R-:W-:-:S02]  /*12690*/  PRMT R174, RZ, 0x7610, R174 ;  /* 0x00007610ffae7816 */ /* 0x000fc400000000ae */
[----:B------:R-:W-:Y:S01]  /*126a0*/  PRMT R25, RZ, 0x7610, R25 ;  /* 0x00007610ff197816 */ /* 0x000fe20000000019 */
[----:B----4-:R-:W-:Y:S02]  /*126b0*/  @P1 IMAD.MOV.U32 R7, RZ, RZ, R38 ;  /* 0x000000ffff071224 */ /* 0x010fe400078e0026 */
[----:B------:R-:W4:Y:S01]  /*126c0*/  LDL R38, [R1+0xac8] ;  /* 0x000ac80001267983 */ /* 0x000f220000100800 */
[----:B---3--:R-:W-:-:S03]  /*126d0*/  @P1 IMAD.MOV.U32 R6, RZ, RZ, R37 ;  /* 0x000000ffff061224 */ /* 0x008fc600078e0025 */
[----:B------:R-:W3:Y:S04]  /*126e0*/  LDL R37, [R1+0xacc] ;  /* 0x000acc0001257983 */ /* 0x000ee80000100800 */
[----:B------:R2:W3:Y:S01]  /*126f0*/  @P1 LDG.E.U8 R12, desc[UR6][R6.64] ;  /* 0x00000006060c1981 */ /* 0x0004e2000c1e1100 */
[----:B------:R-:W-:Y:S01]  /*12700*/  ISETP.GT.AND P1, PT, R4, 0x35, PT ;  /* 0x000000350400780c */ /* 0x000fe20003f24270 */
[----:B--2---:R-:W-:Y:S02]  /*12710*/  @P0 IMAD.MOV.U32 R6, RZ, RZ, R30 ;  /* 0x000000ffff060224 */ /* 0x004fe400078e001e */
[----:B------:R-:W2:Y:S01]  /*12720*/  LDL R30, [R1+0xac4] ;  /* 0x000ac400011e7983 */ /* 0x000ea20000100800 */
[----:B------:R-:W-:-:S03]  /*12730*/  @P0 IMAD.MOV.U32 R7, RZ, RZ, R36 ;  /* 0x000000ffff070224 */ /* 0x000fc600078e0024 */
[----:B------:R-:W2:Y:S04]  /*12740*/  LDL R36, [R1+0xac0] ;  /* 0x000ac00001247983 */ /* 0x000ea80000100800 */
[----:B------:R0:W2:Y:S02]  /*12750*/  @P0 LDG.E.U8 R174, desc[UR6][R6.64] ;  /* 0x0000000606ae0981 */ /* 0x0000a4000c1e1100 */
[----:B0-----:R-:W-:Y:S02]  /*12760*/  @P0 IMAD.MOV.U32 R6, RZ, RZ, R39 ;  /* 0x000000ffff060224 */ /* 0x001fe400078e0027 */
[----:B------:R-:W2:Y:S01]  /*12770*/  LDL R39, [R1+0xabc] ;  /* 0x000abc0001277983 */ /* 0x000ea20000100800 */
[----:B------:R-:W-:-:S03]  /*12780*/  @P0 IMAD.MOV.U32 R7, RZ, RZ, R40 ;  /* 0x000000ffff070224 */ /* 0x000fc600078e0028 */
[----:B------:R-:W2:Y:S04]  /*12790*/  LDL R40, [R1+0xab8] ;  /* 0x000ab80001287983 */ /* 0x000ea80000100800 */
[----:B------:R0:W2:Y:S02]  /*127a0*/  @P0 LDG.E.U8 R25, desc[UR6][R6.64] ;  /* 0x0000000606190981 */ /* 0x0000a4000c1e1100 */
[----:B0-----:R-:W-:Y:S02]  /*127b0*/  @P1 IMAD.MOV.U32 R6, RZ, RZ, R26 ;  /* 0x000000ffff061224 */ /* 0x001fe400078e001a */
[----:B------:R-:W2:Y:S01]  /*127c0*/  LDL R26, [R1+0xab4] ;  /* 0x000ab400011a7983 */ /* 0x000ea20000100800 */
[----:B------:R-:W-:-:S03]  /*127d0*/  @P1 IMAD.MOV.U32 R7, RZ, RZ, R27 ;  /* 0x000000ffff071224 */ /* 0x000fc600078e001b */
[----:B------:R-:W2:Y:S01]  /*127e0*/  LDL R27, [R1+0xab0] ;  /* 0x000ab000011b7983 */ /* 0x000ea20000100800 */
[----:B------:R-:W-:Y:S02]  /*127f0*/  PRMT R170, RZ, 0x7610, R170 ;  /* 0x00007610ffaa7816 */ /* 0x000fe400000000aa */
[C---:B------:R-:W-:Y:S02]  /*12800*/  ISETP.GT.AND P0, PT, R4.reuse, 0x36, PT ;  /* 0x000000360400780c */ /* 0x040fe40003f04270 */
[----:B------:R-:W-:Y:S02]  /*12810*/  PRMT R24, RZ, 0x7610, R24 ;  /* 0x00007610ff187816 */ /* 0x000fe40000000018 */
        /* <DEDUP_REMOVED lines=27> */
[----:B0-----:R-:W-:Y:S01]  /*129d0*/  @P1 IMAD.MOV.U32 R6, RZ, RZ, R39 ;  /* 0x000000ffff061224 */ /* 0x001fe200078e0027 */
[----:B------:R-:W-:Y:S01]  /*129e0*/  PRMT R159, RZ, 0x7610, R159 ;  /* 0x00007610ff9f7816 */ /* 0x000fe2000000009f */
        /* <DEDUP_REMOVED lines=8> */
[----:B------:R-:W-:Y:S02]  /*12a70*/  ISETP.GT.AND P1, PT, R4, 0x39, PT ;  /* 0x000000390400780c */ /* 0x000fe40003f24270 */
[----:B------:R-:W-:Y:S01]  /*12a80*/  PRMT R196, RZ, 0x7610, R196 ;  /* 0x00007610ffc47816 */ /* 0x000fe200000000c4 */
[----:B------:R0:W2:Y:S01]  /*12a90*/  @P0 LDG.E.U8 R159, desc[UR6][R6.64] ;  /* 0x00000006069f0981 */ /* 0x0000a2000c1e1100 */
[----:B------:R-:W-:Y:S02]  /*12aa0*/  PRMT R156, RZ, 0x7610, R156 ;  /* 0x00007610ff9c7816 */ /* 0x000fe4000000009c */
[----:B------:R-:W-:Y:S01]  /*12ab0*/  PRMT R191, RZ, 0x7610, R191 ;  /* 0x00007610ffbf7816 */ /* 0x000fe200000000bf */
[----:B0-----:R-:W-:Y:S02]  /*12ac0*/  @P0 IMAD.MOV.U32 R6, RZ, RZ, R34 ;  /* 0x000000ffff060224 */ /* 0x001fe400078e0022 */
[----:B------:R-:W2:Y:S01]  /*12ad0*/  LDL R34, [R1+0xa74] ;  /* 0x000a740001227983 */ /* 0x000ea20000100800 */
[----:B------:R-:W-:-:S03]  /*12ae0*/  @P0 IMAD.MOV.U32 R7, RZ, RZ, R35 ;  /* 0x000000ffff070224 */ /* 0x000fc600078e0023 */
[----:B------:R-:W2:Y:S04]  /*12af0*/  LDL R35, [R1+0xa70] ;  /* 0x000a700001237983 */ /* 0x000ea80000100800 */
[----:B------:R0:W2:Y:S01]  /*12b00*/  @P0 LDG.E.U8 R196, desc[UR6][R6.64] ;  /* 0x0000000606c40981 */ /* 0x0000a2000c1e1100 */
[----:B------:R-:W-:Y:S01]  /*12b10*/  ISETP.GT.AND P0, PT, R4, 0x3a, PT ;  /* 0x0000003a0400780c */ /* 0x000fe20003f04270 */
[----:B0-----:R-:W-:Y:S02]  /*12b20*/  @P1 IMAD.MOV.U32 R6, RZ, RZ, R31 ;  /* 0x000000ffff061224 */ /* 0x001fe400078e001f */
[----:B------:R-:W2:Y:S01]  /*12b30*/  LDL R31, [R1+0xa6c] ;  /* 0x000a6c00011f7983 */ /* 0x000ea20000100800 */
[----:B------:R-:W-:-:S03]  /*12b40*/  @P1 IMAD.MOV.U32 R7, RZ, RZ, R33 ;  /* 0x000000ffff071224 */ /* 0x000fc600078e0021 */
[----:B------:R-:W2:Y:S04]  /*12b50*/  LDL R33, [R1+0xa68] ;  /* 0x000a680001217983 */ /* 0x000ea80000100800 */
[----:B------:R4:W2:Y:S01]  /*12b60*/  @P1 LDG.E.U8 R156, desc[UR6][R6.64] ;  /* 0x00000006069c1981 */ /* 0x0008a2000c1e1100 */
[----:B------:R-:W-:Y:S02]  /*12b70*/  PRMT R154, RZ, 0x7610, R154 ;  /* 0x00007610ff9a7816 */ /* 0x000fe4000000009a */
        /* <DEDUP_REMOVED lines=13> */
[----:B------:R-:W-:-:S05]  /*12c50*/  @P0 IMAD.MOV.U32 R7, RZ, RZ, R42 ;  /* 0x000000ffff070224 */ /* 0x000fca00078e002a */
[----:B------:R0:W2:Y:S02]  /*12c60*/  @P0 LDG.E.U8 R185, desc[UR6][R6.64] ;  /* 0x0000000606b90981 */ /* 0x0000a4000c1e1100 */
[----:B0-----:R-:W-:Y:S02]  /*12c70*/  @P1 IMAD.MOV.U32 R6, RZ, RZ, R26 ;  /* 0x000000ffff061224 */ /* 0x001fe400078e001a */
[----:B------:R-:W2:Y:S01]  /*12c80*/  LDL R26, [R1+0xa54] ;  /* 0x000a5400011a7983 */ /* 0x000ea20000100800 */
[----:B------:R-:W-:Y:S01]  /*12c90*/  PRMT R152, RZ, 0x7610, R152 ;  /* 0x00007610ff987816 */ /* 0x000fe20000000098 */
[----:B------:R-:W-:Y:S01]  /*12ca0*/  @P1 IMAD.MOV.U32 R7, RZ, RZ, R27 ;  /* 0x000000ffff071224 */ /* 0x000fe200078e001b */
[----:B------:R-:W-:Y:S01]  /*12cb0*/  ISETP.GT.AND P0, PT, R4, 0x3c, PT ;  /* 0x0000003c0400780c */ /* 0x000fe20003f04270 */
[----:B------:R-:W2:Y:S01]  /*12cc0*/  LDL R27, [R1+0xa50] ;  /* 0x000a5000011b7983 */ /* 0x000ea20000100800 */
[----:B------:R-:W-:-:S03]  /*12cd0*/  PRMT R180, RZ, 0x7610, R180 ;  /* 0x00007610ffb47816 */ /* 0x000fc600000000b4 */
[----:B------:R0:W2:Y:S02]  /*12ce0*/  @P1 LDG.E.U8 R152, desc[UR6][R6.64] ;  /* 0x0000000606981981 */ /* 0x0000a4000c1e1100 */
[----:B0-----:R-:W-:Y:S02]  /*12cf0*/  @P1 IMAD.MOV.U32 R6, RZ, RZ, R39 ;  /* 0x000000ffff061224 */ /* 0x001fe400078e0027 */
[----:B------:R-:W-:-:S05]  /*12d00*/  @P1 IMAD.MOV.U32 R7, RZ, RZ, R40 ;  /* 0x000000ffff071224 */ /* 0x000fca00078e0028 */
[----:B------:R0:W2:Y:S01]  /*12d10*/  @P1 LDG.E.U8 R180, desc[UR6][R6.64] ;  /* 0x0000000606b41981 */ /* 0x0000a2000c1e1100 */
[----:B------:R-:W-:Y:S02]  /*12d20*/  PRMT R22, RZ, 0x7610, R22 ;  /* 0x00007610ff167816 */ /* 0x000fe40000000016 */
[----:B------:R-:W-:Y:S01]  /*12d30*/  ISETP.GT.AND P1, PT, R4, 0x3d, PT ;  /* 0x0000003d0400780c */ /* 0x000fe20003f24270 */
[----:B0-----:R-:W-:Y:S02]  /*12d40*/  @P0 IMAD.MOV.U32 R6, RZ, RZ, R34 ;  /* 0x000000ffff060224 */ /* 0x001fe400078e0022 */
[----:B------:R-:W-:Y:S01]  /*12d50*/  @P0 IMAD.MOV.U32 R7, RZ, RZ, R35 ;  /* 0x000000ffff070224 */ /* 0x000fe200078e0023 */
[----:B------:R-:W2:Y:S04]  /*12d60*/  LDL R34, [R1+0xa4c] ;  /* 0x000a4c0001227983 */ /* 0x000ea80000100800 */
[----:B------:R-:W2:Y:S01]  /*12d70*/  LDL R35, [R1+0xa48] ;  /* 0x000a480001237983 */ /* 0x000ea20000100800 */
[----:B------:R-:W-:-:S03]  /*12d80*/  PRMT R176, RZ, 0x7610, R176 ;  /* 0x00007610ffb07816 */ /* 0x000fc600000000b0 */
[----:B------:R0:W2:Y:S01]  /*12d90*/  @P0 LDG.E.U8 R22, desc[UR6][R6.64] ;  /* 0x0000000606160981 */ /* 0x0000a2000c1e1100 */
[----:B------:R-:W-:Y:S02]  /*12da0*/  PRMT R20, RZ, 0x7610, R20 ;  /* 0x00007610ff147816 */ /* 0x000fe40000000014 */
[----:B------:R-:W-:Y:S01]  /*12db0*/  LOP3.LUT R250, R250, 0xffff, RZ, 0xc0, !PT ;  /* 0x0000fffffafa7812 */ /* 0x000fe200078ec0ff */
[----:B0-----:R-:W-:Y:S02]  /*12dc0*/  @P0 IMAD.MOV.U32 R6, RZ, RZ, R31 ;  /* 0x000000ffff060224 */ /* 0x001fe400078e001f */
[----:B------:R-:W-:Y:S01]  /*12dd0*/  @P0 IMAD.MOV.U32 R7, RZ, RZ, R33 ;  /* 0x000000ffff070224 */ /* 0x000fe200078e0021 */
[----:B------:R-:W-:Y:S01]  /*12de0*/  LOP3.LUT R172, R172, 0xffff, RZ, 0xc0, !PT ;  /* 0x0000ffffacac7812 */ /* 0x000fe200078ec0ff */
[----:B------:R-:W2:Y:S04]  /*12df0*/  LDL R33, [R1+0xa40] ;  /* 0x000a400001217983 */ /* 0x000ea80000100800 */
[----:B------:R4:W2:Y:S01]  /*12e00*/  @P0 LDG.E.U8 R176, desc[UR6][R6.64] ;  /* 0x0000000606b00981 */ /* 0x0008a2000c1e1100 */
[----:B------:R-:W-:-:S03]  /*12e10*/  ISETP.GT.AND P0, PT, R4, 0x3e, PT ;  /* 0x0000003e0400780c */ /* 0x000fc60003f04270 */
[----:B------:R-:W2:Y:S01]  /*12e20*/  LDL R31, [R1+0xa44] ;  /* 0x000a4400011f7983 */ /* 0x000ea20000100800 */
[--C-:B------:R-:W-:Y:S02]  /*12e30*/  PRMT R250, R250, 0x3340, R172.reuse ;  /* 0x00003340fafa7816 */ /* 0x100fe400000000ac */
[----:B------:R-:W-:Y:S01]  /*12e40*/  PRMT R172, RZ, 0x7610, R172 ;  /* 0x00007610ffac7816 */ /* 0x000fe200000000ac */
[----:B----4-:R-:W-:Y:S02]  /*12e50*/  @P1 IMAD.MOV.U32 R7, RZ, RZ, R38 ;  /* 0x000000ffff071224 */ /* 0x010fe400078e0026 */
[----:B---3--:R-:W-:-:S05]  /*12e60*/  @P1 IMAD.MOV.U32 R6, RZ, RZ, R37 ;  /* 0x000000ffff061224 */ /* 0x008fca00078e0025 */
[----:B------:R2:W3:Y:S02]  /*12e70*/  @P1 LDG.E.U8 R20, desc[UR6][R6.64] ;  /* 0x0000000606141981 */ /* 0x0004e4000c1e1100 */
[----:B--2---:R-:W-:Y:S02]  /*12e80*/  @P1 IMAD.MOV.U32 R6, RZ, RZ, R30 ;  /* 0x000000ffff061224 */ /* 0x004fe400078e001e */
[----:B------:R-:W2:Y:S01]  /*12e90*/  LDL R30, [R1+0xa38] ;  /* 0x000a3800011e7983 */ /* 0x000ea20000100800 */
[----:B------:R-:W-:-:S05]  /*12ea0*/  @P1 IMAD.MOV.U32 R7, RZ, RZ, R36 ;  /* 0x000000ffff071224 */ /* 0x000fca00078e0024 */
[----:B------:R0:W4:Y:S02]  /*12eb0*/  @P1 LDG.E.U8 R172, desc[UR6][R6.64] ;  /* 0x0000000606ac1981 */ /* 0x000124000c1e1100 */
[----:B0-----:R-:W-:Y:S02]  /*12ec0*/  @P0 IMAD.MOV.U32 R6, RZ, RZ, R26 ;  /* 0x000000ffff060224 */ /* 0x001fe400078e001a */
[----:B------:R-:W3:Y:S01]  /*12ed0*/  LDL R26, [R1+0xa3c] ;  /* 0x000a3c00011a7983 */ /* 0x000ee20000100800 */
[----:B------:R-:W-:Y:S02]  /*12ee0*/  LOP3.LUT R248, R248, 0xffff, RZ, 0xc0, !PT ;  /* 0x0000fffff8f87812 */ /* 0x000fe400078ec0ff */
[----:B------:R-:W-:Y:S01]  /*12ef0*/  LOP3.LUT R18, R18, 0xffff, RZ, 0xc0, !PT ;  /* 0x0000ffff12127812 */ /* 0x000fe200078ec0ff */
[----:B------:R-:W-:Y:S01]  /*12f00*/  @P0 IMAD.MOV.U32 R7, RZ, RZ, R27 ;  /* 0x000000ffff070224 */ /* 0x000fe200078e001b */
[----:B------:R-:W-:Y:S01]  /*12f10*/  LOP3.LUT R246, R246, 0xffff, RZ, 0xc0, !PT ;  /* 0x0000fffff6f67812 */ /* 0x000fe200078ec0ff */
[----:B------:R-:W4:Y:S01]  /*12f20*/  LDL.LU R151, [R1+0x608] ;  /* 0x0006080001977983 */ /* 0x000f220000300800 */
[----:B------:R-:W-:-:S02]  /*12f30*/  PRMT R248, R248, 0x3340, R18 ;  /* 0x00003340f8f87816 */ /* 0x000fc40000000012 */
[----:B------:R-:W-:Y:S01]  /*12f40*/  PRMT R18, RZ, 0x7610, R18 ;  /* 0x00007610ff127816 */ /* 0x000fe20000000012 */
[----:B------:R-:W4:Y:S01]  /*12f50*/  LDL R27, [R1+0xe50] ;  /* 0x000e5000011b7983 */ /* 0x000f220000100800 */
[----:B------:R-:W-:-:S04]  /*12f60*/  LOP3.LUT R168, R168, 0xffff, RZ, 0xc0, !PT ;  /* 0x0000ffffa8a87812 */ /* 0x000fc800078ec0ff */
[--C-:B------:R-:W-:Y:S01]  /*12f70*/  PRMT R246, R246, 0x3340, R168.reuse ;  /* 0x00003340f6f67816 */ /* 0x100fe200000000a8 */
[----:B------:R0:W4:Y:S01]  /*12f80*/  @P0 LDG.E.U8 R18, desc[UR6][R6.64] ;  /* 0x0000000606120981 */ /* 0x000122000c1e1100 */
[----:B------:R-:W-:Y:S02]  /*12f90*/  PRMT R168, RZ, 0x7610, R168 ;  /* 0x00007610ffa87816 */ /* 0x000fe400000000a8 */
[----:B------:R-:W-:Y:S02]  /*12fa0*/  LOP3.LUT R244, R244, 0xffff, RZ, 0xc0, !PT ;  /* 0x0000fffff4f47812 */ /* 0x000fe400078ec0ff */
[----:B------:R-:W-:Y:S01]  /*12fb0*/  LOP3.LUT R16, R16, 0xffff, RZ, 0xc0, !PT ;  /* 0x0000ffff10107812 */ /* 0x000fe200078ec0ff */
[----:B0-----:R-:W-:Y:S02]  /*12fc0*/  @P0 IMAD.MOV.U32 R6, RZ, RZ, R34 ;  /* 0x000000ffff060224 */ /* 0x001fe400078e0022 */
[----:B------:R-:W-:-:S05]  /*12fd0*/  @P0 IMAD.MOV.U32 R7, RZ, RZ, R35 ;  /* 0x000000ffff070224 */ /* 0x000fca00078e0023 */
[----:B------:R0:W4:Y:S01]  /*12fe0*/  @P0 LDG.E.U8 R168, desc[UR6][R6.64] ;  /* 0x0000000606a80981 */ /* 0x000122000c1e1100 */
[----:B------:R-:W-:Y:S02]  /*12ff0*/  ISETP.GT.AND P0, PT, R4, 0x3f, PT ;  /* 0x0000003f0400780c */ /* 0x000fe40003f04270 */
[--C-:B------:R-:W-:Y:S02]  /*13000*/  PRMT R244, R244, 0x3340, R16.reuse ;  /* 0x00003340f4f47816 */ /* 0x100fe40000000010 */
[----:B------:R-:W-:Y:S02]  /*13010*/  PRMT R16, RZ, 0x7610, R16 ;  /* 0x00007610ff107816 */ /* 0x000fe40000000010 */
[----:B------:R-:W-:Y:S02]  /*13020*/  LOP3.LUT R241, R241, 0xffff, RZ, 0xc0, !PT ;  /* 0x0000fffff1f17812 */ /* 0x000fe400078ec0ff */
[----:B------:R-:W-:Y:S02]  /*13030*/  LOP3.LUT R239, R239, 0xffff, RZ, 0xc0, !PT ;  /* 0x0000ffffefef7812 */ /* 0x000fe400078ec0ff */
[----:B------:R-:W-:-:S03]  /*13040*/  LOP3.LUT R237, R237, 0xffff, RZ, 0xc0, !PT ;  /* 0x0000ffffeded7812 */ /* 0x000fc600078ec0ff */
[----:B0-----:R-:W-:Y:S01]  /*13050*/  @P0 IMAD.MOV.U32 R7, RZ, RZ, R33 ;  /* 0x000000ffff070224 */ /* 0x001fe200078e0021 */
[----:B------:R-:W-:Y:S02]  /*13060*/  LOP3.LUT R164, R164, 0xffff, RZ, 0xc0, !PT ;  /* 0x0000ffffa4a47812 */ /* 0x000fe400078ec0ff */
[----:B------:R-:W-:Y:S02]  /*13070*/  LOP3.LUT R11, R11, 0xffff, RZ, 0xc0, !PT ;  /* 0x0000ffff0b0b7812 */ /* 0x000fe400078ec0ff */
[----:B------:R-:W-:Y:S01]  /*13080*/  LOP3.LUT R10, R10, 0xffff, RZ, 0xc0, !PT ;  /* 0x0000ffff0a0a7812 */ /* 0x000fe200078ec0ff */
[----:B------:R-:W-:Y:S01]  /*13090*/  @P0 IMAD.MOV.U32 R6, RZ, RZ, R31 ;  /* 0x000000ffff060224 */ /* 0x000fe200078e001f */
[----:B------:R-:W-:Y:S02]  /*130a0*/  LOP3.LUT R9, R9, 0xffff, RZ, 0xc0, !PT ;  /* 0x0000ffff09097812 */ /* 0x000fe400078ec0ff */
[----:B------:R-:W-:Y:S02]  /*130b0*/  LOP3.LUT R8, R8, 0xffff, RZ, 0xc0, !PT ;  /* 0x0000ffff08087812 */ /* 0x000fe400078ec0ff */
[----:B------:R0:W4:Y:S01]  /*130c0*/  @P0 LDG.E.U8 R16, desc[UR6][R6.64] ;  /* 0x0000000606100981 */ /* 0x000122000c1e1100 */
[----:B------:R-:W-:-:S02]  /*130d0*/  PRMT R239, R241, 0x3340, R239 ;  /* 0x00003340f1ef7816 */ /* 0x000fc400000000ef */
[----:B------:R-:W-:Y:S02]  /*130e0*/  PRMT R164, R237, 0x3340, R164 ;  /* 0x00003340eda47816 */ /* 0x000fe400000000a4 */
[----:B0-----:R-:W-:Y:S02]  /*130f0*/  PRMT R6, R11, 0x3340, R10 ;  /* 0x000033400b067816 */ /* 0x001fe4000000000a */
[----:B------:R-:W-:Y:S02]  /*13100*/  PRMT R11, R9, 0x3340, R8 ;  /* 0x00003340090b7816 */ /* 0x000fe40000000008 */
[--C-:B------:R-:W-:Y:S02]  /*13110*/  PRMT R10, R239, 0x5410, R164.reuse ;  /* 0x00005410ef0a7816 */ /* 0x100fe400000000a4 */
[----:B------:R-:W-:Y:S02]  /*13120*/  PRMT R11, R6, 0x5410, R11 ;  /* 0x00005410060b7816 */ /* 0x000fe4000000000b */
[----:B------:R-:W-:Y:S01]  /*13130*/  PRMT R164, RZ, 0x7610, R164 ;  /* 0x00007610ffa47816 */ /* 0x000fe200000000a4 */
[----:B--2---:R-:W-:-:S02]  /*13140*/  @P0 IMAD.MOV.U32 R7, RZ, RZ, R30 ;  /* 0x000000ffff070224 */ /* 0x004fc400078e001e */
[----:B---3--:R-:W-:-:S05]  /*13150*/  @P0 IMAD.MOV.U32 R6, RZ, RZ, R26 ;  /* 0x000000ffff060224 */ /* 0x008fca00078e001a */
[----:B------:R0:W2:Y:S02]  /*13160*/  @P0 LDG.E.U8 R164, desc[UR6][R6.64] ;  /* 0x0000000606a40981 */ /* 0x0000a4000c1e1100 */
[----:B0-----:R-:W-:Y:S02]  /*13170*/  LOP3.LUT R7, R15, 0xffff, RZ, 0xc0, !PT ;  /* 0x0000ffff0f077812 */ /* 0x001fe400078ec0ff */
[----:B------:R-:W3:Y:S01]  /*13180*/  LDL.LU R15, [R1+0x16f4] ;  /* 0x0016f400010f7983 */ /* 0x000ee20000300800 */
[----:B------:R-:W-:-:S03]  /*13190*/  LOP3.LUT R6, R3, 0xffff, RZ, 0xc0, !PT ;  /* 0x0000ffff03067812 */ /* 0x000fc600078ec0ff */
[----:B------:R-:W3:Y:S04]  /*131a0*/  LDL.LU R3, [R1+0x16f0] ;  /* 0x0016f00001037983 */ /* 0x000ee80000300800 */
[----:B------:R-:W2:Y:S01]  /*131b0*/  LDL R26, [R1+0xe5c] ;  /* 0x000e5c00011a7983 */ /* 0x000ea20000100800 */
[----:B------:R-:W-:Y:S02]  /*131c0*/  PRMT R8, R250, 0x5410, R248 ;  /* 0x00005410fa087816 */ /* 0x000fe400000000f8 */
[----:B------:R-:W-:Y:S01]  /*131d0*/  PRMT R9, R246, 0x5410, R244 ;  /* 0x00005410f6097816 */ /* 0x000fe200000000f4 */
[----:B------:R-:W-:Y:S01]  /*131e0*/  BAR.SYNC.DEFER_BLOCKING 0x0 ;  /* 0x0000000000007b1d */ /* 0x000fe20000010000 */
[----:B------:R-:W-:Y:S02]  /*131f0*/  LOP3.LUT R252, R252, 0xffff, RZ, 0xc0, !PT ;  /* 0x0000fffffcfc7812 */ /* 0x000fe400078ec0ff */
[----:B------:R-:W-:-:S02]  /*13200*/  LOP3.LUT R251, R251, 0xffff, RZ, 0xc0, !PT ;  /* 0x0000fffffbfb7812 */ /* 0x000fc400078ec0ff */
[----:B------:R-:W-:Y:S02]  /*13210*/  LOP3.LUT R249, R249, 0xffff, RZ, 0xc0, !PT ;  /* 0x0000fffff9f97812 */ /* 0x000fe400078ec0ff */
[----:B------:R-:W-:Y:S01]  /*13220*/  LOP3.LUT R247, R247, 0xffff, RZ, 0xc0, !PT ;  /* 0x0000fffff7f77812 */ /* 0x000fe200078ec0ff */
[----:B------:R-:W3:Y:S01]  /*13230*/  LDL R48, [R1+0xe28] ;  /* 0x000e280001307983 */ /* 0x000ee20000100800 */
[----:B------:R-:W-:Y:S02]  /*13240*/  LOP3.LUT R245, R245, 0xffff, RZ, 0xc0, !PT ;  /* 0x0000fffff5f57812 */ /* 0x000fe400078ec0ff */
[----:B------:R-:W-:Y:S01]  /*13250*/  LOP3.LUT R243, R243, 0xffff, RZ, 0xc0, !PT ;  /* 0x0000fffff3f37812 */ /* 0x000fe200078ec0ff */
[----:B------:R-:W3:Y:S01]  /*13260*/  LDL R47, [R1+0xa14] ;  /* 0x000a1400012f7983 */ /* 0x000ee20000100800 */
[----:B------:R-:W-:Y:S02]  /*13270*/  LOP3.LUT R242, R242, 0xffff, RZ, 0xc0, !PT ;  /* 0x0000fffff2f27812 */ /* 0x000fe400078ec0ff */
[----:B------:R-:W-:Y:S01]  /*13280*/  LOP3.LUT R240, R240, 0xffff, RZ, 0xc0, !PT ;  /* 0x0000fffff0f07812 */ /* 0x000fe200078ec0ff */
[----:B------:R-:W3:Y:S01]  /*13290*/  LDL R46, [R1+0xa18] ;  /* 0x000a1800012e7983 */ /* 0x000ee20000100800 */
[----:B------:R-:W-:-:S02]  /*132a0*/  LOP3.LUT R238, R238, 0xffff, RZ, 0xc0, !PT ;  /* 0x0000ffffeeee7812 */ /* 0x000fc400078ec0ff */
[----:B------:R-:W-:Y:S01]  /*132b0*/  LOP3.LUT R236, R236, 0xffff, RZ, 0xc0, !PT ;  /* 0x0000ffffecec7812 */ /* 0x000fe200078ec0ff */
[----:B------:R-:W3:Y:S01]  /*132c0*/  LDL R45, [R1+0x9f4] ;  /* 0x0009f400012d7983 */ /* 0x000ee20000100800 */
[----:B------:R-:W-:Y:S02]  /*132d0*/  LOP3.LUT R235, R235, 0xffff, RZ, 0xc0, !PT ;  /* 0x0000ffffebeb7812 */ /* 0x000fe400078ec0ff */
[----:B------:R-:W-:Y:S01]  /*132e0*/  LOP3.LUT R234, R234, 0xffff, RZ, 0xc0, !PT ;  /* 0x0000ffffeaea7812 */ /* 0x000fe200078ec0ff */
[----:B----4-:R0:W-:Y:S01]  /*132f0*/  STS.128 [R27+UR4], R8 ;  /* 0x000000081b007988 */ /* 0x0101e20008000c04 */
[----:B------:R-:W-:Y:S02]  /*13300*/  LOP3.LUT R231, R231, 0xffff, RZ, 0xc0, !PT ;  /* 0x0000ffffe7e77812 */ /* 0x000fe400078ec0ff */
[----:B------:R-:W-:Y:S01]  /*13310*/  PRMT R6, R6, 0x3340, R252 ;  /* 0x0000334006067816 */ /* 0x000fe200000000fc */
[----:B------:R-:W4:Y:S01]  /*13320*/  LDL R44, [R1+0x9f8] ;  /* 0x0009f800012c7983 */ /* 0x000f220000100800 */
[----:B------:R-:W-:-:S02]  /*13330*/  PRMT R249, R251, 0x3340, R249 ;  /* 0x00003340fbf97816 */ /* 0x000fc400000000f9 */
[----:B------:R-:W-:Y:S01]  /*13340*/  PRMT R242, R243, 0x3340, R242 ;  /* 0x00003340f3f27816 */ /* 0x000fe200000000f2 */
[----:B------:R-:W4:Y:S01]  /*13350*/  LDL R43, [R1+0x9d4] ;  /* 0x0009d400012b7983 */ /* 0x000f220000100800 */
[----:B------:R-:W-:Y:S02]  /*13360*/  PRMT R235, R236, 0x3340, R235 ;  /* 0x00003340eceb7816 */ /* 0x000fe400000000eb */
[----:B------:R-:W-:Y:S01]  /*13370*/  LOP3.LUT R232, R232, 0xffff, RZ, 0xc0, !PT ;  /* 0x0000ffffe8e87812 */ /* 0x000fe200078ec0ff */
[----:B------:R-:W4:Y:S01]  /*13380*/  LDL R42, [R1+0x9d8] ;  /* 0x0009d800012a7983 */ /* 0x000f220000100800 */
[----:B0-----:R-:W-:-:S03]  /*13390*/  LOP3.LUT R8, R151, 0xffff, RZ, 0xc0, !PT ;  /* 0x0000ffff97087812 */ /* 0x001fc600078ec0ff */
[----:B------:R-:W4:Y:S01]  /*133a0*/  LDL R41, [R1+0x9b4] ;  /* 0x0009b40001297983 */ /* 0x000f220000100800 */
[----:B------:R-:W-:Y:S02]  /*133b0*/  PRMT R9, R247, 0x3340, R245 ;  /* 0x00003340f7097816 */ /* 0x000fe400000000f5 */
[----:B------:R-:W-:Y:S01]  /*133c0*/  PRMT R8, R8, 0x3340, R7 ;  /* 0x0000334008087816 */ /* 0x000fe20000000007 */
[----:B------:R-:W4:Y:S01]  /*133d0*/  LDL R40, [R1+0x9b8] ;  /* 0x0009b80001287983 */ /* 0x000f220000100800 */
[----:B------:R-:W-:Y:S02]  /*133e0*/  PRMT R10, R240, 0x3340, R238 ;  /* 0x00003340f00a7816 */ /* 0x000fe400000000ee */
[----:B------:R-:W-:Y:S01]  /*133f0*/  PRMT R11, R234, 0x3340, R231 ;  /* 0x00003340ea0b7816 */ /* 0x000fe200000000e7 */
[----:B------:R-:W4:Y:S01]  /*13400*/  LDL R39, [R1+0x994] ;  /* 0x0009940001277983 */ /* 0x000f220000100800 */
[----:B------:R-:W-:Y:S02]  /*13410*/  PRMT R8, R8, 0x5410, R6 ;  /* 0x0000541008087816 */ /* 0x000fe40000000006 */
[----:B------:R-:W-:Y:S01]  /*13420*/  PRMT R9, R249, 0x5410, R9 ;  /* 0x00005410f9097816 */ /* 0x000fe20000000009 */
[----:B------:R-:W4:Y:S01]  /*13430*/  LDL R31, [R1+0x998] ;  /* 0x00099800011f7983 */ /* 0x000f220000100800 */
[----:B------:R-:W-:-:S02]  /*13440*/  PRMT R10, R242, 0x5410, R10 ;  /* 0x00005410f20a7816 */ /* 0x000fc4000000000a */
[----:B------:R-:W-:Y:S01]  /*13450*/  PRMT R11, R235, 0x5410, R11 ;  /* 0x00005410eb0b7816 */ /* 0x000fe2000000000b */
[----:B------:R-:W4:Y:S01]  /*13460*/  LDL R38, [R1+0x974] ;  /* 0x0009740001267983 */ /* 0x000f220000100800 */
[----:B------:R-:W-:Y:S02]  /*13470*/  LOP3.LUT R229, R229, 0xffff, RZ, 0xc0, !PT ;  /* 0x0000ffffe5e57812 */ /* 0x000fe400078ec0ff */
[----:B------:R-:W-:Y:S02]  /*13480*/  LOP3.LUT R227, R227, 0xffff, RZ, 0xc0, !PT ;  /* 0x0000ffffe3e37812 */ /* 0x000fe400078ec0ff */
[----:B------:R-:W-:Y:S02]  /*13490*/  LOP3.LUT R225, R225, 0xffff, RZ, 0xc0, !PT ;  /* 0x0000ffffe1e17812 */ /* 0x000fe400078ec0ff */
[----:B------:R-:W-:Y:S02]  /*134a0*/  LOP3.LUT R223, R223, 0xffff, RZ, 0xc0, !PT ;  /* 0x0000ffffdfdf7812 */ /* 0x000fe400078ec0ff */
[----:B------:R-:W-:-:S02]  /*134b0*/  LOP3.LUT R221, R221, 0xffff, RZ, 0xc0, !PT ;  /* 0x0000ffffdddd7812 */ /* 0x000fc400078ec0ff */
[----:B------:R-:W-:Y:S02]  /*134c0*/  LOP3.LUT R219, R219, 0xffff, RZ, 0xc0, !PT ;  /* 0x0000ffffdbdb7812 */ /* 0x000fe400078ec0ff */
        /* <DEDUP_REMOVED lines=8> */
[----:B------:R-:W-:Y:S01]  /*13550*/  LOP3.LUT R184, R184, 0xffff, RZ, 0xc0, !PT ;  /* 0x0000ffffb8b87812 */ /* 0x000fe200078ec0ff */
[----:B------:R0:W-:Y:S01]  /*13560*/  STS.128 [R27+UR4+0x2000], R8 ;  /* 0x002000081b007988 */ /* 0x0001e20008000c04 */
[----:B------:R-:W-:Y:S02]  /*13570*/  PRMT R229, R232, 0x3340, R229 ;  /* 0x00003340e8e57816 */ /* 0x000fe400000000e5 */
[----:B------:R-:W-:Y:S01]  /*13580*/  PRMT R221, R223, 0x3340, R221 ;  /* 0x00003340dfdd7816 */ /* 0x000fe200000000dd */
[----:B------:R-:W4:Y:S01]  /*13590*/  LDL R36, [R1+0x978] ;  /* 0x0009780001247983 */ /* 0x000f220000100800 */
[----:B------:R-:W-:-:S02]  /*135a0*/  PRMT R212, R214, 0x3340, R212 ;  /* 0x00003340d6d47816 */ /* 0x000fc400000000d4 */
[----:B------:R-:W-:Y:S01]  /*135b0*/  PRMT R195, R199, 0x3340, R195 ;  /* 0x00003340c7c37816 */ /* 0x000fe200000000c3 */
[----:B------:R-:W3:Y:S01]  /*135c0*/  LDL R37, [R1+0xe58] ;  /* 0x000e580001257983 */ /* 0x000ee20000100800 */
[----:B------:R-:W-:Y:S02]  /*135d0*/  LOP3.LUT R233, R233, 0xffff, RZ, 0xc0, !PT ;  /* 0x0000ffffe9e97812 */ /* 0x000fe400078ec0ff */
[----:B0-----:R-:W-:Y:S02]  /*135e0*/  PRMT R8, R227, 0x3340, R225 ;  /* 0x00003340e3087816 */ /* 0x001fe400000000e1 */
[----:B------:R-:W-:Y:S02]  /*135f0*/  PRMT R9, R219, 0x3340, R217 ;  /* 0x00003340db097816 */ /* 0x000fe400000000d9 */
[----:B------:R-:W-:Y:S02]  /*13600*/  PRMT R10, R207, 0x3340, R203 ;  /* 0x00003340cf0a7816 */ /* 0x000fe400000000cb */
[----:B------:R-:W-:-:S02]  /*13610*/  PRMT R11, R190, 0x3340, R184 ;  /* 0x00003340be0b7816 */ /* 0x000fc400000000b8 */
[----:B------:R-:W-:Y:S02]  /*13620*/  PRMT R8, R229, 0x5410, R8 ;  /* 0x00005410e5087816 */ /* 0x000fe40000000008 */
[----:B------:R-:W-:Y:S02]  /*13630*/  PRMT R9, R221, 0x5410, R9 ;  /* 0x00005410dd097816 */ /* 0x000fe40000000009 */
[----:B------:R-:W-:Y:S02]  /*13640*/  PRMT R10, R212, 0x5410, R10 ;  /* 0x00005410d40a7816 */ /* 0x000fe4000000000a */
[----:B------:R-:W-:Y:S02]  /*13650*/  PRMT R11, R195, 0x5410, R11 ;  /* 0x00005410c30b7816 */ /* 0x000fe4000000000b */
        /* <DEDUP_REMOVED lines=15> */
[----:B------:R-:W-:Y:S02]  /*13750*/  PRMT R230, R233, 0x3340, R230 ;  /* 0x00003340e9e67816 */ /* 0x000fe400000000e6 */
[----:B------:R-:W-:Y:S02]  /*13760*/  PRMT R222, R224, 0x3340, R222 ;  /* 0x00003340e0de7816 */ /* 0x000fe400000000de */
[----:B------:R-:W-:Y:S02]  /*13770*/  PRMT R211, R215, 0x3340, R211 ;  /* 0x00003340d7d37816 */ /* 0x000fe400000000d3 */
[----:B------:R-:W-:Y:S01]  /*13780*/  PRMT R198, R202, 0x3340, R198 ;  /* 0x00003340cac67816 */ /* 0x000fe200000000c6 */
[----:B--2---:R0:W-:Y:S02]  /*13790*/  STS.128 [R26+UR4], R8 ;  /* 0x000000081a007988 */ /* 0x0041e40008000c04 */
[----:B0-----:R-:W-:-:S02]  /*137a0*/  PRMT R8, R228, 0x3340, R226 ;  /* 0x00003340e4087816 */ /* 0x001fc400000000e2 */
[----:B------:R-:W-:Y:S02]  /*137b0*/  PRMT R9, R220, 0x3340, R218 ;  /* 0x00003340dc097816 */ /* 0x000fe400000000da */
[----:B------:R-:W-:Y:S02]  /*137c0*/  PRMT R10, R209, 0x3340, R206 ;  /* 0x00003340d10a7816 */ /* 0x000fe400000000ce */
[----:B------:R-:W-:Y:S02]  /*137d0*/  PRMT R11, R193, 0x3340, R187 ;  /* 0x00003340c10b7816 */ /* 0x000fe400000000bb */
[----:B------:R-:W-:Y:S02]  /*137e0*/  PRMT R8, R230, 0x5410, R8 ;  /* 0x00005410e6087816 */ /* 0x000fe40000000008 */
[----:B------:R-:W-:Y:S02]  /*137f0*/  PRMT R9, R222, 0x5410, R9 ;  /* 0x00005410de097816 */ /* 0x000fe40000000009 */
[----:B------:R-:W-:-:S02]  /*13800*/  PRMT R10, R211, 0x5410, R10 ;  /* 0x00005410d30a7816 */ /* 0x000fc4000000000a */
[----:B------:R-:W-:-:S05]  /*13810*/  PRMT R11, R198, 0x5410, R11 ;  /* 0x00005410c60b7816 */ /* 0x000fca000000000b */
[----:B------:R0:W-:Y:S04]  /*13820*/  STS.128 [R26+UR4+0x2000], R8 ;  /* 0x002000081a007988 */ /* 0x0001e80008000c04 */
[----:B0-----:R-:W2:Y:S04]  /*13830*/  LDL R10, [R1+0xe44] ;  /* 0x000e4400010a7983 */ /* 0x001ea80000100800 */
[----:B------:R-:W4:Y:S04]  /*13840*/  LDL R9, [R1+0xe48] ;  /* 0x000e480001097983 */ /* 0x000f280000100800 */
[----:B------:R-:W4:Y:S04]  /*13850*/  LDL R8, [R1+0xe2c] ;  /* 0x000e2c0001087983 */ /* 0x000f280000100800 */
[----:B------:R-:W2:Y:S04]  /*13860*/  LDL.LU R30, [R1+0x65c] ;  /* 0x00065c00011e7983 */ /* 0x000ea80000300800 */
[----:B------:R-:W4:Y:S01]  /*13870*/  LDL.LU R27, [R1+0x660] ;  /* 0x00066000011b7983 */ /* 0x000f220000300800 */
[----:B------:R-:W0:Y:S01]  /*13880*/  S2R R6, SR_TID.X ;  /* 0x0000000000067919 */ /* 0x000e220000002100 */
[----:B------:R-:W-:-:S02]  /*13890*/  LOP3.LUT R189, R189, 0xffff, RZ, 0xc0, !PT ;  /* 0x0000ffffbdbd7812 */ /* 0x000fc400078ec0ff */
[----:B------:R-:W-:Y:S01]  /*138a0*/  LOP3.LUT R183, R183, 0xffff, RZ, 0xc0, !PT ;  /* 0x0000ffffb7b77812 */ /* 0x000fe200078ec0ff */
[----:B------:R-:W4:Y:S01]  /*138b0*/  LDL R35, [R1+0x954] ;  /* 0x0009540001237983 */ /* 0x000f220000100800 */
[----:B------:R-:W-:Y:S02]  /*138c0*/  LOP3.LUT R179, R179, 0xffff, RZ, 0xc0, !PT ;  /* 0x0000ffffb3b37812 */ /* 0x000fe400078ec0ff */
[----:B------:R-:W-:Y:S01]  /*138d0*/  LOP3.LUT R175, R175, 0xffff, RZ, 0xc0, !PT ;  /* 0x0000ffffafaf7812 */ /* 0x000fe200078ec0ff */
[----:B------:R-:W4:Y:S01]  /*138e0*/  LDL R34, [R1+0x958] ;  /* 0x0009580001227983 */ /* 0x000f220000100800 */
[----:B------:R-:W-:Y:S02]  /*138f0*/  LOP3.LUT R171, R171, 0xffff, RZ, 0xc0, !PT ;  /* 0x0000ffffabab7812 */ /* 0x000fe400078ec0ff */
[----:B------:R-:W-:Y:S01]  /*13900*/  LOP3.LUT R167, R167, 0xffff, RZ, 0xc0, !PT ;  /* 0x0000ffffa7a77812 */ /* 0x000fe200078ec0ff */
[----:B------:R-:W4:Y:S01]  /*13910*/  LDL R33, [R1+0x934] ;  /* 0x0009340001217983 */ /* 0x000f220000100800 */
[----:B------:R-:W-:-:S02]  /*13920*/  LOP3.LUT R163, R163, 0xffff, RZ, 0xc0, !PT ;  /* 0x0000ffffa3a37812 */ /* 0x000fc400078ec0ff */
[----:B------:R-:W-:Y:S01]  /*13930*/  LOP3.LUT R160, R160, 0xffff, RZ, 0xc0, !PT ;  /* 0x0000ffffa0a07812 */ /* 0x000fe200078ec0ff */
        /* <DEDUP_REMOVED lines=8> */
[----:B0-----:R-:W-:Y:S02]  /*139c0*/  LOP3.LUT R6, R6, 0x3f, RZ, 0xc0, !PT ;  /* 0x0000003f06067812 */ /* 0x001fe400078ec0ff */
[----:B------:R-:W-:Y:S02]  /*139d0*/  LOP3.LUT R5, R5, 0xffff, RZ, 0xc0, !PT ;  /* 0x0000ffff05057812 */ /* 0x000fe400078ec0ff */
[----:B------:R-:W-:Y:S02]  /*139e0*/  ISETP.GE.AND P0, PT, R6, R4, PT ;  /* 0x000000040600720c */ /* 0x000fe40003f06270 */
[----:B------:R-:W-:-:S02]  /*139f0*/  PRMT R183, R189, 0x3340, R183 ;  /* 0x00003340bdb77816 */ /* 0x000fc400000000b7 */
[----:B------:R-:W-:Y:S02]  /*13a00*/  PRMT R4, R179, 0x3340, R175 ;  /* 0x00003340b3047816 */ /* 0x000fe400000000af */
[----:B------:R-:W-:Y:S02]  /*13a10*/  PRMT R167, R171, 0x3340, R167 ;  /* 0x00003340aba77816 */ /* 0x000fe400000000a7 */
[----:B------:R-:W-:Y:S02]  /*13a20*/  PRMT R160, R163, 0x3340, R160 ;  /* 0x00003340a3a07816 */ /* 0x000fe400000000a0 */
[----:B------:R-:W-:Y:S02]  /*13a30*/  PRMT R155, R157, 0x3340, R155 ;  /* 0x000033409d9b7816 */ /* 0x000fe4000000009b */
[----:B------:R-:W-:Y:S02]  /*13a40*/  PRMT R6, R153, 0x3340, R23 ;  /* 0x0000334099067816 */ /* 0x000fe40000000017 */
[----:B------:R-:W-:-:S02]  /*13a50*/  PRMT R19, R21, 0x3340, R19 ;  /* 0x0000334015137816 */ /* 0x000fc40000000013 */
[----:B------:R-:W-:Y:S02]  /*13a60*/  PRMT R7, R17, 0x3340, R5 ;  /* 0x0000334011077816 */ /* 0x000fe40000000005 */
[----:B------:R-:W-:Y:S02]  /*13a70*/  PRMT R4, R183, 0x5410, R4 ;  /* 0x00005410b7047816 */ /* 0x000fe40000000004 */
[----:B------:R-:W-:Y:S02]  /*13a80*/  PRMT R5, R167, 0x5410, R160 ;  /* 0x00005410a7057816 */ /* 0x000fe400000000a0 */
[----:B------:R-:W-:Y:S02]  /*13a90*/  PRMT R6, R155, 0x5410, R6 ;  /* 0x000054109b067816 */ /* 0x000fe40000000006 */
[----:B------:R-:W-:Y:S02]  /*13aa0*/  PRMT R7, R19, 0x5410, R7 ;  /* 0x0000541013077816 */ /* 0x000fe40000000007 */
[----:B------:R-:W-:-:S03]  /*13ab0*/  PRMT R49, RZ, 0x7610, R49 ;  /* 0x00007610ff317816 */ /* 0x000fc60000000031 */
[----:B---3--:R0:W-:Y:S01]  /*13ac0*/  STS.128 [R37+UR4], R4 ;  /* 0x0000000425007988 */ /* 0x0081e20008000c04 */
[----:B------:R-:W-:Y:S02]  /*13ad0*/  PRMT R62, RZ, 0x7610, R62 ;  /* 0x00007610ff3e7816 */ /* 0x000fe4000000003e */
[----:B------:R-:W-:Y:S02]  /*13ae0*/  PRMT R61, RZ, 0x7610, R61 ;  /* 0x00007610ff3d7816 */ /* 0x000fe4000000003d */
[----:B------:R-:W-:Y:S02]  /*13af0*/  PRMT R60, RZ, 0x7610, R60 ;  /* 0x00007610ff3c7816 */ /* 0x000fe4000000003c */
[----:B------:R-:W-:Y:S02]  /*13b00*/  PRMT R59, RZ, 0x7610, R59 ;  /* 0x00007610ff3b7816 */ /* 0x000fe4000000003b */
[----:B------:R-:W-:Y:S02]  /*13b10*/  PRMT R58, RZ, 0x7610, R58 ;  /* 0x00007610ff3a7816 */ /* 0x000fe4000000003a */
[----:B------:R-:W-:Y:S01]  /*13b20*/  PRMT R57, RZ, 0x7610, R57 ;  /* 0x00007610ff397816 */ /* 0x000fe20000000039 */
[----:B0-----:R-:W3:Y:S04]  /*13b30*/  LDL R7, [R1+0x8f8] ;  /* 0x0008f80001077983 */ /* 0x001ee80000100800 */
[----:B------:R-:W3:Y:S01]  /*13b40*/  LDL R6, [R1+0x8d4] ;  /* 0x0008d40001067983 */ /* 0x000ee20000100800 */
[----:B--2---:R-:W-:-:S02]  /*13b50*/  @!P0 IMAD.MOV.U32 R5, RZ, RZ, R30 ;  /* 0x000000ffff058224 */ /* 0x004fc400078e001e */
[----:B----4-:R-:W-:-:S05]  /*13b60*/  @!P0 IMAD.MOV.U32 R4, RZ, RZ, R27 ;  /* 0x000000ffff048224 */ /* 0x010fca00078e001b */
[----:B------:R0:W2:Y:S02]  /*13b70*/  @!P0 LDG.E.U8 R49, desc[UR6][R4.64] ;  /* 0x0000000604318981 */ /* 0x0000a4000c1e1100 */
[----:B0-----:R-:W-:Y:S02]  /*13b80*/  @!P0 IMAD.MOV.U32 R5, RZ, RZ, R10 ;  /* 0x000000ffff058224 */ /* 0x001fe400078e000a */
[----:B------:R-:W4:Y:S01]  /*13b90*/  LDL R10, [R1+0x914] ;  /* 0x00091400010a7983 */ /* 0x000f220000100800 */
[----:B------:R-:W-:-:S03]  /*13ba0*/  @!P0 IMAD.MOV.U32 R4, RZ, RZ, R9 ;  /* 0x000000ffff048224 */ /* 0x000fc600078e0009 */
[----:B------:R-:W3:Y:S04]  /*13bb0*/  LDL R9, [R1+0x918] ;  /* 0x0009180001097983 */ /* 0x000ee80000100800 */
[----:B------:R0:W2:Y:S02]  /*13bc0*/  @!P0 LDG.E.U8 R62, desc[UR6][R4.64] ;  /* 0x00000006043e8981 */ /* 0x0000a4000c1e1100 */
[----:B0-----:R-:W-:Y:S02]  /*13bd0*/  @!P0 IMAD.MOV.U32 R4, RZ, RZ, R8 ;  /* 0x000000ffff048224 */ /* 0x001fe400078e0008 */
[----:B------:R-:W-:Y:S01]  /*13be0*/  @!P0 IMAD.MOV.U32 R5, RZ, RZ, R48 ;  /* 0x000000ffff058224 */ /* 0x000fe200078e0030 */
[----:B------:R-:W2:Y:S04]  /*13bf0*/  LDL R8, [R1+0x8f4] ;  /* 0x0008f40001087983 */ /* 0x000ea80000100800 */
[----:B------:R0:W2:Y:S02]  /*13c00*/  @!P0 LDG.E.U8 R61, desc[UR6][R4.64] ;  /* 0x00000006043d8981 */ /* 0x0000a4000c1e1100 */
[----:B0-----:R-:W-:-:S02]  /*13c10*/  @!P0 IMAD.MOV.U32 R4, RZ, RZ, R46 ;  /* 0x000000ffff048224 */ /* 0x001fc400078e002e */
[----:B------:R-:W-:-:S05]  /*13c20*/  @!P0 IMAD.MOV.U32 R5, RZ, RZ, R47 ;  /* 0x000000ffff058224 */ /* 0x000fca00078e002f */
[----:B------:R0:W2:Y:S02]  /*13c30*/  @!P0 LDG.E.U8 R60, desc[UR6][R4.64] ;  /* 0x00000006043c8981 */ /* 0x0000a4000c1e1100 */
[----:B0-----:R-:W-:Y:S02]  /*13c40*/  @!P0 IMAD.MOV.U32 R4, RZ, RZ, R44 ;  /* 0x000000ffff048224 */ /* 0x001fe400078e002c */
[----:B------:R-:W-:-:S05]  /*13c50*/  @!P0 IMAD.MOV.U32 R5, RZ, RZ, R45 ;  /* 0x000000ffff058224 */ /* 0x000fca00078e002d */
[----:B------:R0:W2:Y:S02]  /*13c60*/  @!P0 LDG.E.U8 R59, desc[UR6][R4.64] ;  /* 0x00000006043b8981 */ /* 0x0000a4000c1e1100 */
[----:B0-----:R-:W-:Y:S02]  /*13c70*/  @!P0 IMAD.MOV.U32 R4, RZ, RZ, R42 ;  /* 0x000000ffff048224 */ /* 0x001fe400078e002a */
[----:B------:R-:W-:-:S05]  /*13c80*/  @!P0 IMAD.MOV.U32 R5, RZ, RZ, R43 ;  /* 0x000000ffff058224 */ /* 0x000fca00078e002b */
[----:B------:R0:W2:Y:S02]  /*13c90*/  @!P0 LDG.E.U8 R58, desc[UR6][R4.64] ;  /* 0x00000006043a8981 */ /* 0x0000a4000c1e1100 */
[----:B0-----:R-:W-:Y:S02]  /*13ca0*/  @!P0 IMAD.MOV.U32 R4, RZ, RZ, R40 ;  /* 0x000000ffff048224 */ /* 0x001fe400078e0028 */
[----:B------:R-:W-:-:S05]  /*13cb0*/  @!P0 IMAD.MOV.U32 R5, RZ, RZ, R41 ;  /* 0x000000ffff058224 */ /* 0x000fca00078e0029 */
[----:B------:R0:W2:Y:S01]  /*13cc0*/  @!P0 LDG.E.U8 R57, desc[UR6][R4.64] ;  /* 0x0000000604398981 */ /* 0x0000a2000c1e1100 */
[----:B------:R-:W-:Y:S01]  /*13cd0*/  PRMT R56, RZ, 0x7610, R56 ;  /* 0x00007610ff387816 */ /* 0x000fe20000000038 */
[----:B0-----:R-:W-:Y:S02]  /*13ce0*/  @!P0 IMAD.MOV.U32 R4, RZ, RZ, R31 ;  /* 0x000000ffff048224 */ /* 0x001fe400078e001f */
[----:B------:R-:W2:Y:S01]  /*13cf0*/  LDL.LU R31, [R1+0x8d8] ;  /* 0x0008d800011f7983 */ /* 0x000ea20000300800 */
[----:B------:R-:W-:Y:S01]  /*13d00*/  @!P0 IMAD.MOV.U32 R5, RZ, RZ, R39 ;  /* 0x000000ffff058224 */ /* 0x000fe200078e0027 */
[----:B------:R-:W-:Y:S02]  /*13d10*/  PRMT R55, RZ, 0x7610, R55 ;  /* 0x00007610ff377816 */ /* 0x000fe40000000037 */
[----:B------:R-:W-:Y:S01]  /*13d20*/  PRMT R54, RZ, 0x7610, R54 ;  /* 0x00007610ff367816 */ /* 0x000fe20000000036 */
[----:B------:R-:W2:Y:S04]  /*13d30*/  LDL R50, [R1+0x834] ;  /* 0x0008340001327983 */ /* 0x000ea80000100800 */
[----:B------:R0:W2:Y:S01]  /*13d40*/  @!P0 LDG.E.U8 R56, desc[UR6][R4.64] ;  /* 0x0000000604388981 */ /* 0x0000a2000c1e1100 */
[----:B------:R-:W-:-:S02]  /*13d50*/  PRMT R53, RZ, 0x7610, R53 ;  /* 0x00007610ff357816 */ /* 0x000fc40000000035 */
[----:B------:R-:W-:Y:S01]  /*13d60*/  PRMT R52, RZ, 0x7610, R52 ;  /* 0x00007610ff347816 */ /* 0x000fe20000000034 */
[----:B------:R-:W2:Y:S01]  /*13d70*/  LDL R48, [R1+0x838] ;  /* 0x0008380001307983 */ /* 0x000ea20000100800 */
[----:B------:R-:W-:-:S03]  /*13d80*/  PRMT R51, RZ, 0x7610, R51 ;  /* 0x00007610ff337816 */ /* 0x000fc60000000033 */
[----:B------:R-:W2:Y:S01]  /*13d90*/  LDL R47, [R1+0x814] ;  /* 0x00081400012f7983 */ /* 0x000ea20000100800 */
[----:B0-----:R-:W-:Y:S02]  /*13da0*/  @!P0 IMAD.MOV.U32 R4, RZ, RZ, R36 ;  /* 0x000000ffff048224 */ /* 0x001fe400078e0024 */
[----:B------:R-:W-:Y:S01]  /*13db0*/  @!P0 IMAD.MOV.U32 R5, RZ, RZ, R38 ;  /* 0x000000ffff058224 */ /* 0x000fe200078e0026 */
[----:B------:R-:W2:Y:S04]  /*13dc0*/  LDL R36, [R1+0x894] ;  /* 0x0008940001247983 */ /* 0x000ea80000100800 */
[----:B------:R0:W2:Y:S04]  /*13dd0*/  @!P0 LDG.E.U8 R55, desc[UR6][R4.64] ;  /* 0x0000000604378981 */ /* 0x0000a8000c1e1100 */
[----:B------:R-:W2:Y:S01]  /*13de0*/  LDL R46, [R1+0x818] ;  /* 0x00081800012e7983 */ /* 0x000ea20000100800 */
[----:B------:R-:W-:-:S03]  /*13df0*/  PRMT R252, RZ, 0x7610, R252 ;  /* 0x00007610fffc7816 */ /* 0x000fc600000000fc */
[----:B------:R-:W2:Y:S01]  /*13e00*/  LDL R45, [R1+0x7f4] ;  /* 0x0007f400012d7983 */ /* 0x000ea20000100800 */
[----:B0-----:R-:W-:Y:S02]  /*13e10*/  @!P0 IMAD.MOV.U32 R4, RZ, RZ, R34 ;  /* 0x000000ffff048224 */ /* 0x001fe400078e0022 */
[----:B------:R-:W-:Y:S01]  /*13e20*/  @!P0 IMAD.MOV.U32 R5, RZ, RZ, R35 ;  /* 0x000000ffff058224 */ /* 0x000fe200078e0023 */
[----:B------:R-:W2:Y:S04]  /*13e30*/  LDL R34, [R1+0x874] ;  /* 0x0008740001227983 */ /* 0x000ea80000100800 */
[----:B------:R-:W2:Y:S04]  /*13e40*/  LDL R35, [R1+0x898] ;  /* 0x0008980001237983 */ /* 0x000ea80000100800 */
[----:B------:R0:W2:Y:S01]  /*13e50*/  @!P0 LDG.E.U8 R54, desc[UR6][R4.64] ;  /* 0x0000000604368981 */ /* 0x0000a2000c1e1100 */
[----:B------:R-:W-:-:S03]  /*13e60*/  LOP3.LUT R216, R216, 0xffff, RZ, 0xc0, !PT ;  /* 0x0000ffffd8d87812 */ /* 0x000fc600078ec0ff */
[----:B------:R-:W2:Y:S01]  /*13e70*/  LDL R44, [R1+0x7f8] ;  /* 0x0007f800012c7983 */ /* 0x000ea20000100800 */
[----:B------:R-:W-:Y:S02]  /*13e80*/  LOP3.LUT R213, R213, 0xffff, RZ, 0xc0, !PT ;  /* 0x0000ffffd5d57812 */ /* 0x000fe400078ec0ff */
[----:B------:R-:W-:Y:S01]  /*13e90*/  LOP3.LUT R210, R210, 0xffff, RZ, 0xc0, !PT ;  /* 0x0000ffffd2d27812 */ /* 0x000fe200078ec0ff */
[----:B------:R-:W2:Y:S01]  /*13ea0*/  LDL R43, [R1+0x7d4] ;  /* 0x0007d400012b7983 */ /* 0x000ea20000100800 */
[----:B0-----:R-:W-:-:S03]  /*13eb0*/  @!P0 IMAD.MOV.U32 R5, RZ, RZ, R33 ;  /* 0x000000ffff058224 */ /* 0x001fc600078e0021 */
[----:B------:R-:W2:Y:S01]  /*13ec0*/  LDL R33, [R1+0x878] ;  /* 0x0008780001217983 */ /* 0x000ea20000100800 */
[----:B------:R-:W-:-:S03]  /*13ed0*/  @!P0 IMAD.MOV.U32 R4, RZ, RZ, R26 ;  /* 0x000000ffff048224 */ /* 0x000fc600078e001a */
[----:B------:R-:W2:Y:S04]  /*13ee0*/  LDL R26, [R1+0x854] ;  /* 0x00085400011a7983 */ /* 0x000ea80000100800 */
[----:B------:R4:W2:Y:S01]  /*13ef0*/  @!P0 LDG.E.U8 R53, desc[UR6][R4.64] ;  /* 0x0000000604358981 */ /* 0x0008a2000c1e1100 */
[----:B------:R-:W-:Y:S02]  /*13f00*/  LOP3.LUT R208, R208, 0xffff, RZ, 0xc0, !PT ;  /* 0x0000ffffd0d07812 */ /* 0x000fe400078ec0ff */
[----:B------:R-:W-:Y:S01]  /*13f10*/  LOP3.LUT R205, R205, 0xffff, RZ, 0xc0, !PT ;  /* 0x0000ffffcdcd7812 */ /* 0x000fe200078ec0ff */
[----:B------:R-:W2:Y:S01]  /*13f20*/  LDL R42, [R1+0x7d8] ;  /* 0x0007d800012a7983 */ /* 0x000ea20000100800 */
[----:B------:R-:W-:Y:S02]  /*13f30*/  LOP3.LUT R201, R201, 0xffff, RZ, 0xc0, !PT ;  /* 0x0000ffffc9c97812 */ /* 0x000fe400078ec0ff */
[----:B------:R-:W-:Y:S01]  /*13f40*/  LOP3.LUT R197, R197, 0xffff, RZ, 0xc0, !PT ;  /* 0x0000ffffc5c57812 */ /* 0x000fe200078ec0ff */
[----:B------:R-:W2:Y:S01]  /*13f50*/  LDL R41, [R1+0x7b4] ;  /* 0x0007b40001297983 */ /* 0x000ea20000100800 */
[----:B------:R-:W-:-:S02]  /*13f60*/  LOP3.LUT R192, R192, 0xffff, RZ, 0xc0, !PT ;  /* 0x0000ffffc0c07812 */ /* 0x000fc400078ec0ff */
[----:B------:R-:W-:Y:S01]  /*13f70*/  LOP3.LUT R186, R186, 0xffff, RZ, 0xc0, !PT ;  /* 0x0000ffffbaba7812 */ /* 0x000fe200078ec0ff */
[----:B------:R-:W2:Y:S01]  /*13f80*/  LDL R40, [R1+0x7b8] ;  /* 0x0007b80001287983 */ /* 0x000ea20000100800 */
[----:B------:R-:W-:Y:S02]  /*13f90*/  LOP3.LUT R181, R181, 0xffff, RZ, 0xc0, !PT ;  /* 0x0000ffffb5b57812 */ /* 0x000fe400078ec0ff */
[----:B------:R-:W-:Y:S01]  /*13fa0*/  LOP3.LUT R177, R177, 0xffff, RZ, 0xc0, !PT ;  /* 0x0000ffffb1b17812 */ /* 0x000fe200078ec0ff */
[----:B------:R-:W2:Y:S01]  /*13fb0*/  LDL R39, [R1+0x794] ;  /* 0x0007940001277983 */ /* 0x000ea20000100800 */
[----:B------:R-:W-:Y:S02]  /*13fc0*/  LOP3.LUT R173, R173, 0xffff, RZ, 0xc0, !PT ;  /* 0x0000ffffadad7812 */ /* 0x000fe400078ec0ff */
[----:B------:R-:W-:Y:S01]  /*13fd0*/  LOP3.LUT R169, R169, 0xffff, RZ, 0xc0, !PT ;  /* 0x0000ffffa9a97812 */ /* 0x000fe200078ec0ff */
[----:B------:R-:W2:Y:S01]  /*13fe0*/  LDL R38, [R1+0x774] ;  /* 0x0007740001267983 */ /* 0x000ea20000100800 */
[----:B----4-:R-:W-:-:S03]  /*13ff0*/  @!P0 IMAD.MOV.U32 R5, RZ, RZ, R10 ;  /* 0x000000ffff058224 */ /* 0x010fc600078e000a */
[----:B------:R-:W4:Y:S01]  /*14000*/  LDL R10, [R1+0x858] ;  /* 0x00085800010a7983 */ /* 0x000f220000100800 */
[----:B---3--:R-:W-:Y:S01]  /*14010*/  @!P0 IMAD.MOV.U32 R4, RZ, RZ, R9 ;  /* 0x000000ffff048224 */ /* 0x008fe200078e0009 */
[----:B------:R-:W-:Y:S02]  /*14020*/  LOP3.LUT R165, R165, 0xffff, RZ, 0xc0, !PT ;  /* 0x0000ffffa5a57812 */ /* 0x000fe400078ec0ff */
[----:B------:R-:W3:Y:S04]  /*14030*/  LDL R9, [R1+0x8b4] ;  /* 0x0008b40001097983 */ /* 0x000ee80000100800 */
[----:B------:R0:W3:Y:S01]  /*14040*/  @!P0 LDG.E.U8 R52, desc[UR6][R4.64] ;  /* 0x0000000604348981 */ /* 0x0000e2000c1e1100 */
[----:B------:R-:W-:Y:S01]  /*14050*/  LOP3.LUT R161, R161, 0xffff, RZ, 0xc0, !PT ;  /* 0x0000ffffa1a17812 */ /* 0x000fe200078ec0ff */
[----:B0-----:R-:W-:-:S02]  /*14060*/  @!P0 IMAD.MOV.U32 R4, RZ, RZ, R7 ;  /* 0x000000ffff048224 */ /* 0x001fc400078e0007 */
[----:B--2---:R-:W-:Y:S01]  /*14070*/  @!P0 IMAD.MOV.U32 R5, RZ, RZ, R8 ;  /* 0x000000ffff058224 */ /* 0x004fe200078e0008 */
[----:B------:R-:W-:Y:S01]  /*14080*/  LOP3.LUT R158, R158, 0xffff, RZ, 0xc0, !PT ;  /* 0x0000ffff9e9e7812 */ /* 0x000fe200078ec0ff */
[----:B------:R-:W3:Y:S04]  /*14090*/  LDL R8, [R1+0x8b8] ;  /* 0x0008b80001087983 */ /* 0x000ee80000100800 */
[----:B------:R0:W2:Y:S01]  /*140a0*/  @!P0 LDG.E.U8 R51, desc[UR6][R4.64] ;  /* 0x0000000604338981 */ /* 0x0000a2000c1e1100 */
[----:B------:R-:W-:Y:S02]  /*140b0*/  PRMT R213, R216, 0x3340, R213 ;  /* 0x00003340d8d57816 */ /* 0x000fe400000000d5 */
[----:B------:R-:W-:Y:S01]  /*140c0*/  PRMT R201, R205, 0x3340, R201 ;  /* 0x00003340cdc97816 */ /* 0x000fe200000000c9 */
[----:B0-----:R-:W-:Y:S01]  /*140d0*/  @!P0 IMAD.MOV.U32 R5, RZ, RZ, R6 ;  /* 0x000000ffff058224 */ /* 0x001fe200078e0006 */
[----:B------:R-:W-:-:S02]  /*140e0*/  PRMT R181, R186, 0x3340, R181 ;  /* 0x00003340bab57816 */ /* 0x000fc400000000b5 */
[----:B------:R-:W-:Y:S02]  /*140f0*/  PRMT R6, R177, 0x3340, R173 ;  /* 0x00003340b1067816 */ /* 0x000fe400000000ad */
[----:B------:R-:W-:Y:S02]  /*14100*/  PRMT R165, R169, 0x3340, R165 ;  /* 0x00003340a9a57816 */ /* 0x000fe400000000a5 */
[----:B------:R-:W-:Y:S02]  /*14110*/  PRMT R7, R161, 0x3340, R158 ;  /* 0x00003340a1077816 */ /* 0x000fe4000000009e */
[----:B------:R-:W-:Y:S02]  /*14120*/  PRMT R6, R181, 0x5410, R6 ;  /* 0x00005410b5067816 */ /* 0x000fe40000000006 */
[----:B------:R-:W-:Y:S02]  /*14130*/  PRMT R7, R165, 0x5410, R7 ;  /* 0x00005410a5077816 */ /* 0x000fe40000000007 */
[----:B------:R-:W-:-:S02]  /*14140*/  PRMT R250, RZ, 0x7610, R250 ;  /* 0x00007610fffa7816 */ /* 0x000fc400000000fa */
[----:B------:R-:W-:Y:S01]  /*14150*/  PRMT R249, RZ, 0x7610, R249 ;  /* 0x00007610fff97816 */ /* 0x000fe200000000f9 */
[----:B------:R-:W-:-:S05]  /*14160*/  @!P0 IMAD.MOV.U32 R4, RZ, RZ, R31 ;  /* 0x000000ffff048224 */ /* 0x000fca00078e001f */
[----:B------:R0:W2:Y:S02]  /*14170*/  @!P0 LDG.E.U8 R252, desc[UR6][R4.64] ;  /* 0x0000000604fc8981 */ /* 0x0000a4000c1e1100 */
[----:B0-----:R-:W-:Y:S02]  /*14180*/  PRMT R4, R210, 0x3340, R208 ;  /* 0x00003340d2047816 */ /* 0x001fe400000000d0 */
[----:B------:R-:W-:Y:S02]  /*14190*/  PRMT R5, R197, 0x3340, R192 ;  /* 0x00003340c5057816 */ /* 0x000fe400000000c0 */
[----:B------:R-:W-:Y:S02]  /*141a0*/  PRMT R4, R213, 0x5410, R4 ;  /* 0x00005410d5047816 */ /* 0x000fe40000000004 */
[----:B------:R-:W-:-:S05]  /*141b0*/  PRMT R5, R201, 0x5410, R5 ;  /* 0x00005410c9057816 */ /* 0x000fca0000000005 */
[----:B------:R0:W-:Y:S02]  /*141c0*/  STS.128 [R37+UR4+0x2000], R4 ;  /* 0x0020000425007988 */ /* 0x0001e40008000c04 */
[----:B0-----:R-:W-:Y:S02]  /*141d0*/  @!P0 IMAD.MOV.U32 R5, RZ, RZ, R36 ;  /* 0x000000ffff058224 */ /* 0x001fe400078e0024 */
[----:B------:R-:W2:Y:S04]  /*141e0*/  LDL R37, [R1+0x778] ;  /* 0x0007780001257983 */ /* 0x000ea80000100800 */
[----:B------:R-:W2:Y:S01]  /*141f0*/  LDL R36, [R1+0x798] ;  /* 0x0007980001247983 */ /* 0x000ea20000100800 */
[----:B------:R-:W-:-:S03]  /*14200*/  @!P0 IMAD.MOV.U32 R4, RZ, RZ, R35 ;  /* 0x000000ffff048224 */ /* 0x000fc600078e0023 */
[----:B------:R-:W2:Y:S04]  /*14210*/  LDL R35, [R1+0x754] ;  /* 0x0007540001237983 */ /* 0x000ea80000100800 */
[----:B------:R0:W2:Y:S01]  /*14220*/  @!P0 LDG.E.U8 R250, desc[UR6][R4.64] ;  /* 0x0000000604fa8981 */ /* 0x0000a2000c1e1100 */
[----:B------:R-:W-:Y:S02]  /*14230*/  PRMT R248, RZ, 0x7610, R248 ;  /* 0x00007610fff87816 */ /* 0x000fe400000000f8 */
[----:B------:R-:W-:Y:S01]  /*14240*/  PRMT R247, RZ, 0x7610, R247 ;  /* 0x00007610fff77816 */ /* 0x000fe200000000f7 */
[----:B------:R-:W2:Y:S01]  /*14250*/  LDL R7, [R1+0x6f8] ;  /* 0x0006f80001077983 */ /* 0x000ea20000100800 */
[----:B------:R-:W-:Y:S02]  /*14260*/  PRMT R246, RZ, 0x7610, R246 ;  /* 0x00007610fff67816 */ /* 0x000fe400000000f6 */
[----:B------:R-:W-:Y:S01]  /*14270*/  PRMT R245, RZ, 0x7610, R245 ;  /* 0x00007610fff57816 */ /* 0x000fe200000000f5 */
[----:B------:R-:W2:Y:S01]  /*14280*/  LDL R6, [R1+0x6d8] ;  /* 0x0006d80001067983 */ /* 0x000ea20000100800 */
[----:B0-----:R-:W-:-:S02]  /*14290*/  @!P0 IMAD.MOV.U32 R4, RZ, RZ, R33 ;  /* 0x000000ffff048224 */ /* 0x001fc400078e0021 */
[----:B------:R-:W-:Y:S01]  /*142a0*/  @!P0 IMAD.MOV.U32 R5, RZ, RZ, R34 ;  /* 0x000000ffff058224 */ /* 0x000fe200078e0022 */
[----:B------:R-:W2:Y:S04]  /*142b0*/  LDL R33, [R1+0x734] ;  /* 0x0007340001217983 */ /* 0x000ea80000100800 */
[----:B------:R-:W2:Y:S04]  /*142c0*/  LDL R34, [R1+0x758] ;  /* 0x0007580001227983 */ /* 0x000ea80000100800 */
[----:B------:R0:W2:Y:S02]  /*142d0*/  @!P0 LDG.E.U8 R249, desc[UR6][R4.64] ;  /* 0x0000000604f98981 */ /* 0x0000a4000c1e1100 */
[----:B0-----:R-:W-:-:S02]  /*142e0*/  @!P0 IMAD.MOV.U32 R5, RZ, RZ, R26 ;  /* 0x000000ffff058224 */ /* 0x001fc400078e001a */
[----:B------:R-:W2:Y:S01]  /*142f0*/  LDL R26, [R1+0x738] ;  /* 0x00073800011a7983 */ /* 0x000ea20000100800 */
[----:B----4-:R-:W-:-:S03]  /*14300*/  @!P0 IMAD.MOV.U32 R4, RZ, RZ, R10 ;  /* 0x000000ffff048224 */ /* 0x010fc600078e000a */
[----:B------:R-:W4:Y:S04]  /*14310*/  LDL R10, [R1+0x714] ;  /* 0x00071400010a7983 */ /* 0x000f280000100800 */
[----:B------:R0:W4:Y:S02]  /*14320*/  @!P0 LDG.E.U8 R248, desc[UR6][R4.64] ;  /* 0x0000000604f88981 */ /* 0x000124000c1e1100 */
[----:B0-----:R-:W-:Y:S02]  /*14330*/  @!P0 IMAD.MOV.U32 R4, RZ, RZ, R48 ;  /* 0x000000ffff048224 */ /* 0x001fe400078e0030 */
[----:B------:R-:W-:-:S05]  /*14340*/  @!P0 IMAD.MOV.U32 R5, RZ, RZ, R50 ;  /* 0x000000ffff058224 */ /* 0x000fca00078e0032 */
[----:B------:R0:W4:Y:S02]  /*14350*/  @!P0 LDG.E.U8 R247, desc[UR6][R4.64] ;  /* 0x0000000604f78981 */ /* 0x000124000c1e1100 */
[----:B0-----:R-:W-:Y:S02]  /*14360*/  @!P0 IMAD.MOV.U32 R4, RZ, RZ, R46 ;  /* 0x000000ffff048224 */ /* 0x001fe400078e002e */
[----:B------:R-:W-:-:S05]  /*14370*/  @!P0 IMAD.MOV.U32 R5, RZ, RZ, R47 ;  /* 0x000000ffff058224 */ /* 0x000fca00078e002f */
[----:B------:R0:W4:Y:S01]  /*14380*/  @!P0 LDG.E.U8 R246, desc[UR6][R4.64] ;  /* 0x0000000604f68981 */ /* 0x000122000c1e1100 */
[----:B------:R-:W-:Y:S01]  /*14390*/  PRMT R244, RZ, 0x7610, R244 ;  /* 0x00007610fff47816 */ /* 0x000fe200000000f4 */
[----:B0-----:R-:W-:Y:S02]  /*143a0*/  @!P0 IMAD.MOV.U32 R4, RZ, RZ, R44 ;  /* 0x000000ffff048224 */ /* 0x001fe400078e002c */
[----:B------:R-:W-:-:S05]  /*143b0*/  @!P0 IMAD.MOV.U32 R5, RZ, RZ, R45 ;  /* 0x000000ffff058224 */ /* 0x000fca00078e002d */
[----:B------:R0:W4:Y:S01]  /*143c0*/  @!P0 LDG.E.U8 R245, desc[UR6][R4.64] ;  /* 0x0000000604f58981 */ /* 0x000122000c1e1100 */
[----:B------:R-:W-:Y:S02]  /*143d0*/  PRMT R243, RZ, 0x7610, R243 ;  /* 0x00007610fff37816 */ /* 0x000fe400000000f3 */
[----:B------:R-:W-:Y:S02]  /*143e0*/  PRMT R251, RZ, 0x7610, R251 ;  /* 0x00007610fffb7816 */ /* 0x000fe400000000fb */
[----:B------:R-:W-:-:S04]  /*143f0*/  PRMT R242, RZ, 0x7610, R242 ;  /* 0x00007610fff27816 */ /* 0x000fc800000000f2 */
[----:B---3--:R-:W3:Y:S01]  /*14400*/  @!P0 LDG.E.U8 R251, desc[UR6][R8.64] ;  /* 0x0000000608fb8981 */ /* 0x008ee2000c1e1100 */
[----:B0-----:R-:W-:Y:S02]  /*14410*/  @!P0 IMAD.MOV.U32 R4, RZ, RZ, R42 ;  /* 0x000000ffff048224 */ /* 0x001fe400078e002a */
[----:B------:R-:W-:-:S05]  /*14420*/  @!P0 IMAD.MOV.U32 R5, RZ, RZ, R43 ;  /* 0x000000ffff058224 */ /* 0x000fca00078e002b */
[----:B------:R0:W3:Y:S01]  /*14430*/  @!P0 LDG.E.U8 R244, desc[UR6][R4.64] ;  /* 0x0000000604f48981 */ /* 0x0000e2000c1e1100 */
[----:B------:R-:W-:-:S03]  /*14440*/  PRMT R241, RZ, 0x7610, R241 ;  /* 0x00007610fff17816 */ /* 0x000fc600000000f1 */
[----:B------:R-:W3:Y:S01]  /*14450*/  LDL R9, [R1+0x718] ;  /* 0x0007180001097983 */ /* 0x000ee20000100800 */
[----:B------:R-:W-:-:S03]  /*14460*/  PRMT R240, RZ, 0x7610, R240 ;  /* 0x00007610fff07816 */ /* 0x000fc600000000f0 */
[----:B------:R-:W3:Y:S01]  /*14470*/  LDL R8, [R1+0x6f4] ;  /* 0x0006f40001087983 */ /* 0x000ee20000100800 */
[----:B0-----:R-:W-:Y:S02]  /*14480*/  @!P0 IMAD.MOV.U32 R4, RZ, RZ, R40 ;  /* 0x000000ffff048224 */ /* 0x001fe400078e0028 */
[----:B------:R-:W-:-:S05]  /*14490*/  @!P0 IMAD.MOV.U32 R5, RZ, RZ, R41 ;  /* 0x000000ffff058224 */ /* 0x000fca00078e0029 */
[----:B------:R0:W3:Y:S02]  /*144a0*/  @!P0 LDG.E.U8 R243, desc[UR6][R4.64] ;  /* 0x0000000604f38981 */ /* 0x0000e4000c1e1100 */
[----:B0-----:R-:W-:Y:S01]  /*144b0*/  @!P0 IMAD.MOV.U32 R5, RZ, RZ, R39 ;  /* 0x000000ffff058224 */ /* 0x001fe200078e0027 */
[----:B------:R-:W-:Y:S01]  /*144c0*/  PRMT R239, RZ, 0x7610, R239 ;  /* 0x00007610ffef7816 */ /* 0x000fe200000000ef */
[----:B------:R-:W-:Y:S02]  /*144d0*/  IMAD.MOV.U32 R151, RZ, RZ, R0 ;  /* 0x000000ffff977224 */ /* 0x000fe400078e0000 */
[----:B--2---:R-:W-:Y:S02]  /*144e0*/  @!P0 IMAD.MOV.U32 R4, RZ, RZ, R36 ;  /* 0x000000ffff048224 */ /* 0x004fe400078e0024 */
[----:B------:R-:W2:Y:S04]  /*144f0*/  LDL.LU R36, [R1+0x6d4] ;  /* 0x0006d40001247983 */ /* 0x000ea80000300800 */
[----:B------:R0:W2:Y:S04]  /*14500*/  @!P0 LDG.E.U8 R242, desc[UR6][R4.64] ;  /* 0x0000000604f28981 */ /* 0x0000a8000c1e1100 */
[----:B------:R-:W2:Y:S04]  /*14510*/  LDL R67, [R1+0xa0c] ;  /* 0x000a0c0001437983 */ /* 0x000ea80000100800 */
[----:B------:R-:W2:Y:S01]  /*14520*/  LDL R66, [R1+0xa10] ;  /* 0x000a100001427983 */ /* 0x000ea20000100800 */
[----:B0-----:R-:W-:-:S02]  /*14530*/  @!P0 IMAD.MOV.U32 R4, RZ, RZ, R37 ;  /* 0x000000ffff048224 */ /* 0x001fc400078e0025 */
[----:B------:R-:W-:Y:S01]  /*14540*/  @!P0 IMAD.MOV.U32 R5, RZ, RZ, R38 ;  /* 0x000000ffff058224 */ /* 0x000fe200078e0026 */
[----:B------:R-:W2:Y:S04]  /*14550*/  LDL R37, [R1+0xa34] ;  /* 0x000a340001257983 */ /* 0x000ea80000100800 */
        /* <DEDUP_REMOVED lines=12> */
[----:B------:R4:W2:Y:S02]  /*14620*/  @!P0 LDG.E.U8 R239, desc[UR6][R4.64] ;  /* 0x0000000604ef8981 */ /* 0x0008a4000c1e1100 */
[----:B----4-:R-:W-:Y:S02]  /*14630*/  @!P0 IMAD.MOV.U32 R5, RZ, RZ, R10 ;  /* 0x000000ffff058224 */ /* 0x010fe400078e000a */
[----:B------:R-:W4:Y:S04]  /*14640*/  LDL R10, [R1+0xa30] ;  /* 0x000a3000010a7983 */ /* 0x000f280000100800 */
[----:B------:R-:W4:Y:S04]  /*14650*/  LDL.LU R45, [R1+0x678] ;  /* 0x00067800012d7983 */ /* 0x000f280000300800 */
[----:B------:R-:W4:Y:S04]  /*14660*/  LDL.LU R44, [R1+0x6b4] ;  /* 0x0006b400012c7983 */ /* 0x000f280000300800 */
[----:B------:R-:W4:Y:S04]  /*14670*/  LDL.LU R41, [R1+0x698] ;  /* 0x0006980001297983 */ /* 0x000f280000300800 */
[----:B------:R-:W4:Y:S04]  /*14680*/  LDL.LU R33, [R1+0x6b8] ;  /* 0x0006b80001217983 */ /* 0x000f280000300800 */
[----:B------:R-:W4:Y:S01]  /*14690*/  LDL.LU R26, [R1+0x694] ;  /* 0x00069400011a7983 */ /* 0x000f220000300800 */
[----:B------:R-:W-:-:S02]  /*146a0*/  PRMT R238, RZ, 0x7610, R238 ;  /* 0x00007610ffee7816 */ /* 0x000fc400000000ee */
[----:B------:R-:W-:Y:S01]  /*146b0*/  PRMT R237, RZ, 0x7610, R237 ;  /* 0x00007610ffed7816 */ /* 0x000fe200000000ed */
[----:B------:R-:W4:Y:S01]  /*146c0*/  LDL R63, [R1+0x9cc] ;  /* 0x0009cc00013f7983 */ /* 0x000f220000100800 */
[----:B------:R-:W-:-:S03]  /*146d0*/  PRMT R236, RZ, 0x7610, R236 ;  /* 0x00007610ffec7816 */ /* 0x000fc600000000ec */
[----:B------:R-:W4:Y:S01]  /*146e0*/  LDL R50, [R1+0x9d0] ;  /* 0x0009d00001327983 */ /* 0x000f220000100800 */
[----:B------:R-:W-:Y:S02]  /*146f0*/  LOP3.LUT R194, R194, 0xffff, RZ, 0xc0, !PT ;  /* 0x0000ffffc2c27812 */ /* 0x000fe400078ec0ff */
        /* <DEDUP_REMOVED lines=22> */
[----:B---3--:R-:W-:-:S05]  /*14860*/  @!P0 IMAD.MOV.U32 R4, RZ, RZ, R9 ;  /* 0x000000ffff048224 */ /* 0x008fca00078e0009 */
[----:B------:R0:W3:Y:S02]  /*14870*/  @!P0 LDG.E.U8 R238, desc[UR6][R4.64] ;  /* 0x0000000604ee8981 */ /* 0x0000e4000c1e1100 */
[----:B0-----:R-:W-:Y:S02]  /*14880*/  @!P0 IMAD.MOV.U32 R4, RZ, RZ, R7 ;  /* 0x000000ffff048224 */ /* 0x001fe400078e0007 */
[----:B------:R-:W-:-:S05]  /*14890*/  @!P0 IMAD.MOV.U32 R5, RZ, RZ, R8 ;  /* 0x000000ffff058224 */ /* 0x000fca00078e0008 */
[----:B------:R0:W3:Y:S01]  /*148a0*/  @!P0 LDG.E.U8 R237, desc[UR6][R4.64] ;  /* 0x0000000604ed8981 */ /* 0x0000e2000c1e1100 */
[----:B------:R-:W-:Y:S02]  /*148b0*/  PRMT R188, R194, 0x3340, R188 ;  /* 0x00003340c2bc7816 */ /* 0x000fe400000000bc */
[----:B------:R-:W-:Y:S01]  /*148c0*/  PRMT R170, R174, 0x3340, R170 ;  /* 0x00003340aeaa7816 */ /* 0x000fe200000000aa */
[----:B0-----:R-:W-:Y:S01]  /*148d0*/  @!P0 IMAD.MOV.U32 R4, RZ, RZ, R6 ;  /* 0x000000ffff048224 */ /* 0x001fe200078e0006 */
[----:B------:R-:W-:Y:S02]  /*148e0*/  PRMT R156, R159, 0x3340, R156 ;  /* 0x000033409f9c7816 */ /* 0x000fe4000000009c */
[----:B------:R-:W-:Y:S02]  /*148f0*/  PRMT R6, R154, 0x3340, R152 ;  /* 0x000033409a067816 */ /* 0x000fe40000000098 */
[----:B------:R-:W-:Y:S02]  /*14900*/  PRMT R20, R22, 0x3340, R20 ;  /* 0x0000334016147816 */ /* 0x000fe40000000014 */
[----:B------:R-:W-:-:S02]  /*14910*/  PRMT R7, R18, 0x3340, R16 ;  /* 0x0000334012077816 */ /* 0x000fc40000000010 */
[----:B------:R-:W-:Y:S02]  /*14920*/  PRMT R6, R156, 0x5410, R6 ;  /* 0x000054109c067816 */ /* 0x000fe40000000006 */
[----:B------:R-:W-:Y:S02]  /*14930*/  PRMT R7, R20, 0x5410, R7 ;  /* 0x0000541014077816 */ /* 0x000fe40000000007 */
[----:B------:R-:W-:Y:S02]  /*14940*/  PRMT R234, RZ, 0x7610, R234 ;  /* 0x00007610ffea7816 */ /* 0x000fe400000000ea */
[----:B------:R-:W-:Y:S01]  /*14950*/  PRMT R233, RZ, 0x7610, R233 ;  /* 0x00007610ffe97816 */ /* 0x000fe200000000e9 */
[----:B--2---:R-:W-:-:S05]  /*14960*/  @!P0 IMAD.MOV.U32 R5, RZ, RZ, R36 ;  /* 0x000000ffff058224 */ /* 0x004fca00078e0024 */
[----:B------:R0:W2:Y:S02]  /*14970*/  @!P0 LDG.E.U8 R236, desc[UR6][R4.64] ;  /* 0x0000000604ec8981 */ /* 0x0000a4000c1e1100 */
[----:B0-----:R-:W-:Y:S02]  /*14980*/  PRMT R4, R182, 0x3340, R178 ;  /* 0x00003340b6047816 */ /* 0x001fe400000000b2 */
[----:B------:R-:W-:Y:S02]  /*14990*/  PRMT R5, R166, 0x3340, R162 ;  /* 0x00003340a6057816 */ /* 0x000fe400000000a2 */
[----:B------:R-:W-:Y:S02]  /*149a0*/  PRMT R4, R188, 0x5410, R4 ;  /* 0x00005410bc047816 */ /* 0x000fe40000000004 */
[----:B------:R-:W-:Y:S02]  /*149b0*/  PRMT R5, R170, 0x5410, R5 ;  /* 0x00005410aa057816 */ /* 0x000fe40000000005 */
[----:B------:R-:W-:-:S02]  /*149c0*/  PRMT R232, RZ, 0x7610, R232 ;  /* 0x00007610ffe87816 */ /* 0x000fc400000000e8 */
[----:B------:R-:W-:Y:S01]  /*149d0*/  PRMT R235, RZ, 0x7610, R235 ;  /* 0x00007610ffeb7816 */ /* 0x000fe200000000eb */
[----:B------:R0:W-:Y:S04]  /*149e0*/  STS.128 [R0+UR4], R4 ;  /* 0x0000000400007988 */ /* 0x0001e80008000c04 */
[----:B0-----:R-:W3:Y:S04]  /*149f0*/  LDL R7, [R1+0x8cc] ;  /* 0x0008cc0001077983 */ /* 0x001ee80000100800 */
[----:B------:R-:W2:Y:S01]  /*14a00*/  LDL R6, [R1+0x8d0] ;  /* 0x0008d00001067983 */ /* 0x000ea20000100800 */
[----:B----4-:R-:W-:-:S02]  /*14a10*/  @!P0 IMAD.MOV.U32 R4, RZ, RZ, R41 ;  /* 0x000000ffff048224 */ /* 0x010fc400078e0029 */
[----:B------:R-:W-:-:S05]  /*14a20*/  @!P0 IMAD.MOV.U32 R5, RZ, RZ, R26 ;  /* 0x000000ffff058224 */ /* 0x000fca00078e001a */
[----:B------:R0:W4:Y:S02]  /*14a30*/  @!P0 LDG.E.U8 R234, desc[UR6][R4.64] ;  /* 0x0000000604ea8981 */ /* 0x000124000c1e1100 */
[----:B0-----:R-:W-:Y:S02]  /*14a40*/  @!P0 IMAD.MOV.U32 R4, RZ, RZ, R45 ;  /* 0x000000ffff048224 */ /* 0x001fe400078e002d */
[----:B------:R-:W-:Y:S02]  /*14a50*/  @!P0 IMAD.MOV.U32 R5, RZ, RZ, R38 ;  /* 0x000000ffff058224 */ /* 0x000fe400078e0026 */
[----:B------:R-:W3:Y:S04]  /*14a60*/  LDL R38, [R1+0x950] ;  /* 0x0009500001267983 */ /* 0x000ee80000100800 */
[----:B------:R0:W4:Y:S01]  /*14a70*/  @!P0 LDG.E.U8 R233, desc[UR6][R4.64] ;  /* 0x0000000604e98981 */ /* 0x000122000c1e1100 */
[----:B------:R-:W-:-:S02]  /*14a80*/  @!P0 IMAD.MOV.U32 R8, RZ, RZ, R33 ;  /* 0x000000ffff088224 */ /* 0x000fc400078e0021 */
[----:B------:R-:W-:-:S05]  /*14a90*/  @!P0 IMAD.MOV.U32 R9, RZ, RZ, R44 ;  /* 0x000000ffff098224 */ /* 0x000fca00078e002c */
[----:B------:R-:W4:Y:S01]  /*14aa0*/  @!P0 LDG.E.U8 R235, desc[UR6][R8.64] ;  /* 0x0000000608eb8981 */ /* 0x000f22000c1e1100 */
[----:B0-----:R-:W-:Y:S02]  /*14ab0*/  @!P0 IMAD.MOV.U32 R4, RZ, RZ, R35 ;  /* 0x000000ffff048224 */ /* 0x001fe400078e0023 */
[----:B------:R-:W-:Y:S01]  /*14ac0*/  @!P0 IMAD.MOV.U32 R5, RZ, RZ, R37 ;  /* 0x000000ffff058224 */ /* 0x000fe200078e0025 */
[----:B------:R-:W2:Y:S04]  /*14ad0*/  LDL R35, [R1+0x930] ;  /* 0x0009300001237983 */ /* 0x000ea80000100800 */
[----:B------:R-:W4:Y:S04]  /*14ae0*/  LDL R37, [R1+0x92c] ;  /* 0x00092c0001257983 */ /* 0x000f280000100800 */
[----:B------:R0:W4:Y:S04]  /*14af0*/  @!P0 LDG.E.U8 R232, desc[UR6][R4.64] ;  /* 0x0000000604e88981 */ /* 0x000128000c1e1100 */
[----:B------:R-:W4:Y:S04]  /*14b00*/  LDL R9, [R1+0x8ec] ;  /* 0x0008ec0001097983 */ /* 0x000f280000100800 */
[----:B------:R-:W4:Y:S01]  /*14b10*/  LDL R8, [R1+0x8f0] ;  /* 0x0008f00001087983 */ /* 0x000f220000100800 */
[----:B0-----:R-:W-:-:S02]  /*14b20*/  @!P0 IMAD.MOV.U32 R4, RZ, RZ, R10 ;  /* 0x000000ffff048224 */ /* 0x001fc400078e000a */
[----:B------:R-:W-:Y:S01]  /*14b30*/  @!P0 IMAD.MOV.U32 R5, RZ, RZ, R34 ;  /* 0x000000ffff058224 */ /* 0x000fe200078e0022 */
[----:B------:R-:W4:Y:S04]  /*14b40*/  LDL R10, [R1+0x910] ;  /* 0x00091000010a7983 */ /* 0x000f280000100800 */
[----:B------:R-:W4:Y:S01]  /*14b50*/  LDL R34, [R1+0x90c] ;  /* 0x00090c0001227983 */ /* 0x000f220000100800 */
[----:B------:R-:W-:Y:S02]  /*14b60*/  PRMT R231, RZ, 0x7610, R231 ;  /* 0x00007610ffe77816 */ /* 0x000fe400000000e7 */
[----:B------:R-:W-:-:S04]  /*14b70*/  PRMT R230, RZ, 0x7610, R230 ;  /* 0x00007610ffe67816 */ /* 0x000fc800000000e6 */
[----:B------:R0:W4:Y:S01]  /*14b80*/  @!P0 LDG.E.U8 R231, desc[UR6][R4.64] ;  /* 0x0000000604e78981 */ /* 0x000122000c1e1100 */
[----:B------:R-:W-:Y:S01]  /*14b90*/  PRMT R229, RZ, 0x7610, R229 ;  /* 0x00007610ffe57816 */ /* 0x000fe200000000e5 */
[----:B0-----:R-:W-:Y:S02]  /*14ba0*/  @!P0 IMAD.MOV.U32 R4, RZ, RZ, R66 ;  /* 0x000000ffff048224 */ /* 0x001fe400078e0042 */
[----:B------:R-:W-:-:S05]  /*14bb0*/  @!P0 IMAD.MOV.U32 R5, RZ, RZ, R67 ;  /* 0x000000ffff058224 */ /* 0x000fca00078e0043 */
        /* <DEDUP_REMOVED lines=15> */
[----:B------:R-:W-:Y:S01]  /*14cb0*/  @!P0 IMAD.MOV.U32 R5, RZ, RZ, R46 ;  /* 0x000000ffff058224 */ /* 0x000fe200078e002e */
[----:B------:R-:W-:Y:S02]  /*14cc0*/  PRMT R224, RZ, 0x7610, R224 ;  /* 0x00007610ffe07816 */ /* 0x000fe400000000e0 */
[----:B------:R-:W-:Y:S02]  /*14cd0*/  PRMT R223, RZ, 0x7610, R223 ;  /* 0x00007610ffdf7816 */ /* 0x000fe400000000df */
[----:B------:R-:W-:Y:S01]  /*14ce0*/  PRMT R222, RZ, 0x7610, R222 ;  /* 0x00007610ffde7816 */ /* 0x000fe200000000de */
[----:B------:R0:W4:Y:S01]  /*14cf0*/  @!P0 LDG.E.U8 R226, desc[UR6][R4.64] ;  /* 0x0000000604e28981 */ /* 0x000122000c1e1100 */
[----:B------:R-:W-:-:S02]  /*14d00*/  PRMT R221, RZ, 0x7610, R221 ;  /* 0x00007610ffdd7816 */ /* 0x000fc400000000dd */
[----:B------:R-:W-:Y:S01]  /*14d10*/  PRMT R220, RZ, 0x7610, R220 ;  /* 0x00007610ffdc7816 */ /* 0x000fe200000000dc */
[----:B------:R-:W-:Y:S01]  /*14d20*/  IMAD.MOV.U32 R150, RZ, RZ, R151 ;  /* 0x000000ffff967224 */ /* 0x000fe200078e0097 */
[----:B------:R-:W-:Y:S01]  /*14d30*/  LOP3.LUT R204, R204, 0xffff, RZ, 0xc0, !PT ;  /* 0x0000ffffcccc7812 */ /* 0x000fe200078ec0ff */
[----:B------:R-:W4:Y:S01]  /*14d40*/  LDL R46, [R1+0x80c] ;  /* 0x00080c00012e7983 */ /* 0x000f220000100800 */
[----:B0-----:R-:W-:Y:S01]  /*14d50*/  @!P0 IMAD.MOV.U32 R4, RZ, RZ, R40 ;  /* 0x000000ffff048224 */ /* 0x001fe200078e0028 */
[----:B------:R-:W-:Y:S01]  /*14d60*/  LOP3.LUT R200, R200, 0xffff, RZ, 0xc0, !PT ;  /* 0x0000ffffc8c87812 */ /* 0x000fe200078ec0ff */
[----:B------:R-:W-:Y:S01]  /*14d70*/  @!P0 IMAD.MOV.U32 R5, RZ, RZ, R42 ;  /* 0x000000ffff058224 */ /* 0x000fe200078e002a */
[----:B------:R-:W-:Y:S01]  /*14d80*/  LOP3.LUT R196, R196, 0xffff, RZ, 0xc0, !PT ;  /* 0x0000ffffc4c47812 */ /* 0x000fe200078ec0ff */
[----:B------:R-:W4:Y:S04]  /*14d90*/  LDL R43, [R1+0x810] ;  /* 0x00081000012b7983 */ /* 0x000f280000100800 */
[----:B------:R0:W4:Y:S02]  /*14da0*/  @!P0 LDG.E.U8 R225, desc[UR6][R4.64] ;  /* 0x0000000604e18981 */ /* 0x000124000c1e1100 */
[----:B0-----:R-:W-:-:S02]  /*14db0*/  @!P0 IMAD.MOV.U32 R5, RZ, RZ, R39 ;  /* 0x000000ffff058224 */ /* 0x001fc400078e0027 */
[----:B---3--:R-:W-:-:S05]  /*14dc0*/  @!P0 IMAD.MOV.U32 R4, RZ, RZ, R38 ;  /* 0x000000ffff048224 */ /* 0x008fca00078e0026 */
[----:B------:R2:W3:Y:S02]  /*14dd0*/  @!P0 LDG.E.U8 R224, desc[UR6][R4.64] ;  /* 0x0000000604e08981 */ /* 0x0004e4000c1e1100 */
[----:B--2---:R-:W-:Y:S02]  /*14de0*/  @!P0 IMAD.MOV.U32 R4, RZ, RZ, R35 ;  /* 0x000000ffff048224 */ /* 0x004fe400078e0023 */
[----:B------:R-:W2:Y:S01]  /*14df0*/  LDL R35, [R1+0x86c] ;  /* 0x00086c0001237983 */ /* 0x000ea20000100800 */
[----:B----4-:R-:W-:-:S03]  /*14e00*/  @!P0 IMAD.MOV.U32 R5, RZ, RZ, R37 ;  /* 0x000000ffff058224 */ /* 0x010fc600078e0025 */
[----:B------:R-:W4:Y:S04]  /*14e10*/  LDL R37, [R1+0x88c] ;  /* 0x00088c0001257983 */ /* 0x000f280000100800 */
[----:B------:R0:W3:Y:S02]  /*14e20*/  @!P0 LDG.E.U8 R223, desc[UR6][R4.64] ;  /* 0x0000000604df8981 */ /* 0x0000e4000c1e1100 */
[----:B0-----:R-:W-:Y:S02]  /*14e30*/  @!P0 IMAD.MOV.U32 R4, RZ, RZ, R10 ;  /* 0x000000ffff048224 */ /* 0x001fe400078e000a */
[----:B------:R-:W-:Y:S02]  /*14e40*/  @!P0 IMAD.MOV.U32 R5, RZ, RZ, R34 ;  /* 0x000000ffff058224 */ /* 0x000fe400078e0022 */
[----:B------:R-:W3:Y:S04]  /*14e50*/  LDL R34, [R1+0x84c] ;  /* 0x00084c0001227983 */ /* 0x000ee80000100800 */
[----:B------:R0:W3:Y:S02]  /*14e60*/  @!P0 LDG.E.U8 R222, desc[UR6][R4.64] ;  /* 0x0000000604de8981 */ /* 0x0000e4000c1e1100 */
[----:B0-----:R-:W-:-:S02]  /*14e70*/  @!P0 IMAD.MOV.U32 R4, RZ, RZ, R8 ;  /* 0x000000ffff048224 */ /* 0x001fc400078e0008 */
[----:B------:R-:W-:-:S05]  /*14e80*/  @!P0 IMAD.MOV.U32 R5, RZ, RZ, R9 ;  /* 0x000000ffff058224 */ /* 0x000fca00078e0009 */
[----:B------:R0:W3:Y:S02]  /*14e90*/  @!P0 LDG.E.U8 R221, desc[UR6][R4.64] ;  /* 0x0000000604dd8981 */ /* 0x0000e4000c1e1100 */
[----:B0-----:R-:W-:Y:S02]  /*14ea0*/  @!P0 IMAD.MOV.U32 R4, RZ, RZ, R6 ;  /* 0x000000ffff048224 */ /* 0x001fe400078e0006 */
[----:B------:R-:W-:-:S05]  /*14eb0*/  @!P0 IMAD.MOV.U32 R5, RZ, RZ, R7 ;  /* 0x000000ffff058224 */ /* 0x000fca00078e0007 */
[----:B------:R0:W3:Y:S02]  /*14ec0*/  @!P0 LDG.E.U8 R220, desc[UR6][R4.64] ;  /* 0x0000000604dc8981 */ /* 0x0000e4000c1e1100 */
[----:B0-----:R-:W-:Y:S02]  /*14ed0*/  LOP3.LUT R5, R28, 0xffff, RZ, 0xc0, !PT ;  /* 0x0000ffff1c057812 */ /* 0x001fe400078ec0ff */
[----:B------:R-:W-:Y:S01]  /*14ee0*/  LOP3.LUT R4, R12, 0xffff, RZ, 0xc0, !PT ;  /* 0x0000ffff0c047812 */ /* 0x000fe200078ec0ff */
[----:B------:R-:W2:Y:S04]  /*14ef0*/  LDL R28, [R1+0x8ac] ;  /* 0x0008ac00011c7983 */ /* 0x000ea80000100800 */
[----:B------:R-:W3:Y:S01]  /*14f00*/  LDL R12, [R1+0x8b0] ;  /* 0x0008b000010c7983 */ /* 0x000ee20000100800 */
[----:B------:R-:W-:-:S02]  /*14f10*/  PRMT R9, R5, 0x3340, R4 ;  /* 0x0000334005097816 */ /* 0x000fc40000000004 */
[----:B------:R-:W-:Y:S02]  /*14f20*/  LOP3.LUT R5, R25, 0xffff, RZ, 0xc0, !PT ;  /* 0x0000ffff19057812 */ /* 0x000fe400078ec0ff */
[----:B------:R-:W3:Y:S01]  /*14f30*/  LDL R25, [R1+0x890] ;  /* 0x0008900001197983 */ /* 0x000ee20000100800 */
[----:B------:R-:W-:-:S03]  /*14f40*/  LOP3.LUT R4, R24, 0xffff, RZ, 0xc0, !PT ;  /* 0x0000ffff18047812 */ /* 0x000fc600078ec0ff */
[----:B------:R-:W3:Y:S01]  /*14f50*/  LDL R24, [R1+0x870] ;  /* 0x0008700001187983 */ /* 0x000ee20000100800 */
[----:B------:R-:W-:-:S03]  /*14f60*/  LOP3.LUT R7, R32, 0xffff, RZ, 0xc0, !PT ;  /* 0x0000ffff20077812 */ /* 0x000fc600078ec0ff */
[----:B------:R-:W3:Y:S01]  /*14f70*/  LDL R32, [R1+0x850] ;  /* 0x0008500001207983 */ /* 0x000ee20000100800 */
[----:B------:R-:W-:Y:S01]  /*14f80*/  LOP3.LUT R6, R29, 0xffff, RZ, 0xc0, !PT ;  /* 0x0000ffff1d067812 */ /* 0x000fe200078ec0ff */
[----:B------:R-:W-:Y:S02]  /*14f90*/  IMAD.MOV.U32 R151, RZ, RZ, R14 ;  /* 0x000000ffff977224 */ /* 0x000fe400078e000e */
[----:B------:R-:W3:Y:S01]  /*14fa0*/  LDL R29, [R1+0x82c] ;  /* 0x00082c00011d7983 */ /* 0x000ee20000100800 */
[----:B------:R-:W-:-:S03]  /*14fb0*/  LOP3.LUT R191, R191, 0xffff, RZ, 0xc0, !PT ;  /* 0x0000ffffbfbf7812 */ /* 0x000fc600078ec0ff */
[----:B------:R-:W3:Y:S01]  /*14fc0*/  LDL R14, [R1+0x830] ;  /* 0x00083000010e7983 */ /* 0x000ee20000100800 */
[----:B------:R-:W-:Y:S02]  /*14fd0*/  LOP3.LUT R185, R185, 0xffff, RZ, 0xc0, !PT ;  /* 0x0000ffffb9b97812 */ /* 0x000fe400078ec0ff */
[----:B------:R-:W-:Y:S02]  /*14fe0*/  LOP3.LUT R180, R180, 0xffff, RZ, 0xc0, !PT ;  /* 0x0000ffffb4b47812 */ /* 0x000fe400078ec0ff */
[----:B------:R-:W-:Y:S02]  /*14ff0*/  LOP3.LUT R176, R176, 0xffff, RZ, 0xc0, !PT ;  /* 0x0000ffffb0b07812 */ /* 0x000fe400078ec0ff */
[----:B------:R-:W-:Y:S02]  /*15000*/  LOP3.LUT R172, R172, 0xffff, RZ, 0xc0, !PT ;  /* 0x0000ffffacac7812 */ /* 0x000fe400078ec0ff */
[----:B------:R-:W-:Y:S02]  /*15010*/  LOP3.LUT R168, R168, 0xffff, RZ, 0xc0, !PT ;  /* 0x0000ffffa8a87812 */ /* 0x000fe400078ec0ff */
[----:B------:R-:W-:-:S02]  /*15020*/  LOP3.LUT R164, R164, 0xffff, RZ, 0xc0, !PT ;  /* 0x0000ffffa4a47812 */ /* 0x000fc400078ec0ff */
        /* <DEDUP_REMOVED lines=10> */
[----:B------:R-:W-:Y:S01]  /*150d0*/  PRMT R7, R172, 0x5410, R7 ;  /* 0x00005410ac077816 */ /* 0x000fe20000000007 */
[----:B------:R-:W-:Y:S02]  /*150e0*/  IMAD.MOV.U32 R148, RZ, RZ, R3 ;  /* 0x000000ffff947224 */ /* 0x000fe400078e0003 */
[----:B------:R-:W-:-:S02]  /*150f0*/  IMAD.MOV.U32 R149, RZ, RZ, R2 ;  /* 0x000000ffff957224 */ /* 0x000fc400078e0002 */
[----:B------:R4:W-:Y:S01]  /*15100*/  STS.128 [R0+UR4+0x2000], R4 ;  /* 0x0020000400007988 */ /* 0x0009e20008000c04 */
[----:B------:R-:W-:Y:S01]  /*15110*/  PRMT R218, RZ, 0x7610, R218 ;  /* 0x00007610ffda7816 */ /* 0x000fe200000000da */
[----:B----4-:R-:W-:Y:S02]  /*15120*/  @!P0 IMAD.MOV.U32 R5, RZ, RZ, R37 ;  /* 0x000000ffff058224 */ /* 0x010fe400078e0025 */
[----:B--2---:R-:W-:Y:S02]  /*15130*/  @!P0 IMAD.MOV.U32 R9, RZ, RZ, R28 ;  /* 0x000000ffff098224 */ /* 0x004fe400078e001c */
[----:B------:R-:W2:Y:S01]  /*15140*/  LDL R28, [R1+0x7ec] ;  /* 0x0007ec00011c7983 */ /* 0x000ea20000100800 */
[----:B---3--:R-:W-:-:S03]  /*15150*/  @!P0 IMAD.MOV.U32 R8, RZ, RZ, R12 ;  /* 0x000000ffff088224 */ /* 0x008fc600078e000c */
[----:B------:R-:W3:Y:S04]  /*15160*/  LDL R12, [R1+0x7f0] ;  /* 0x0007f000010c7983 */ /* 0x000ee80000100800 */
[----:B------:R-:W4:Y:S01]  /*15170*/  LDL.LU R3, [R1+0x6c8] ;  /* 0x0006c80001037983 */ /* 0x000f220000300800 */
[----:B------:R-:W-:-:S03]  /*15180*/  @!P0 IMAD.MOV.U32 R4, RZ, RZ, R25 ;  /* 0x000000ffff048224 */ /* 0x000fc600078e0019 */
[----:B------:R-:W4:Y:S04]  /*15190*/  LDL.LU R2, [R1+0x6ec] ;  /* 0x0006ec0001027983 */ /* 0x000f280000300800 */
[----:B------:R-:W4:Y:S04]  /*151a0*/  LDL.LU R0, [R1+0x6c0] ;  /* 0x0006c00001007983 */ /* 0x000f280000300800 */
[----:B------:R-:W4:Y:S04]  /*151b0*/  LDL R42, [R1+0x7cc] ;  /* 0x0007cc00012a7983 */ /* 0x000f280000100800 */
[----:B------:R-:W4:Y:S04]  /*151c0*/  LDL R25, [R1+0x7d0] ;  /* 0x0007d00001197983 */ /* 0x000f280000100800 */
[----:B------:R-:W4:Y:S04]  /*151d0*/  LDL R40, [R1+0x7ac] ;  /* 0x0007ac0001287983 */ /* 0x000f280000100800 */
[----:B------:R-:W4:Y:S04]  /*151e0*/  LDL R39, [R1+0x7b0] ;  /* 0x0007b00001277983 */ /* 0x000f280000100800 */
[----:B------:R0:W4:Y:S01]  /*151f0*/  @!P0 LDG.E.U8 R218, desc[UR6][R4.64] ;  /* 0x0000000604da8981 */ /* 0x000122000c1e1100 */
[----:B------:R-:W-:-:S02]  /*15200*/  PRMT R217, RZ, 0x7610, R217 ;  /* 0x00007610ffd97816 */ /* 0x000fc400000000d9 */
[----:B------:R-:W-:Y:S01]  /*15210*/  PRMT R216, RZ, 0x7610, R216 ;  /* 0x00007610ffd87816 */ /* 0x000fe200000000d8 */
[----:B------:R-:W4:Y:S01]  /*15220*/  LDL R38, [R1+0x78c] ;  /* 0x00078c0001267983 */ /* 0x000f220000100800 */
[----:B------:R-:W-:-:S03]  /*15230*/  PRMT R215, RZ, 0x7610, R215 ;  /* 0x00007610ffd77816 */ /* 0x000fc600000000d7 */
[----:B------:R-:W4:Y:S01]  /*15240*/  LDL R37, [R1+0x76c] ;  /* 0x00076c0001257983 */ /* 0x000f220000100800 */
[----:B0-----:R-:W-:-:S03]  /*15250*/  @!P0 IMAD.MOV.U32 R4, RZ, RZ, R24 ;  /* 0x000000ffff048224 */ /* 0x001fc600078e0018 */
[----:B------:R-:W4:Y:S01]  /*15260*/  LDL R24, [R1+0x790] ;  /* 0x0007900001187983 */ /* 0x000f220000100800 */
[----:B------:R-:W-:-:S03]  /*15270*/  @!P0 IMAD.MOV.U32 R5, RZ, RZ, R35 ;  /* 0x000000ffff058224 */ /* 0x000fc600078e0023 */
[----:B------:R-:W4:Y:S04]  /*15280*/  LDL R35, [R1+0x770] ;  /* 0x0007700001237983 */ /* 0x000f280000100800 */
[----:B------:R0:W4:Y:S02]  /*15290*/  @!P0 LDG.E.U8 R217, desc[UR6][R4.64] ;  /* 0x0000000604d98981 */ /* 0x000124000c1e1100 */
[----:B0-----:R-:W-:Y:S02]  /*152a0*/  @!P0 IMAD.MOV.U32 R4, RZ, RZ, R32 ;  /* 0x000000ffff048224 */ /* 0x001fe400078e0020 */
[----:B------:R-:W-:Y:S01]  /*152b0*/  @!P0 IMAD.MOV.U32 R5, RZ, RZ, R34 ;  /* 0x000000ffff058224 */ /* 0x000fe200078e0022 */
[----:B------:R-:W-:Y:S01]  /*152c0*/  PRMT R214, RZ, 0x7610, R214 ;  /* 0x00007610ffd67816 */ /* 0x000fe200000000d6 */
[----:B------:R-:W4:Y:S04]  /*152d0*/  LDL R34, [R1+0x74c] ;  /* 0x00074c0001227983 */ /* 0x000f280000100800 */
[----:B------:R0:W4:Y:S04]  /*152e0*/  @!P0 LDG.E.U8 R216, desc[UR6][R4.64] ;  /* 0x0000000604d88981 */ /* 0x000128000c1e1100 */
[----:B------:R-:W4:Y:S01]  /*152f0*/  LDL R32, [R1+0x750] ;  /* 0x0007500001207983 */ /* 0x000f220000100800 */
[----:B0-----:R-:W-:-:S02]  /*15300*/  @!P0 IMAD.MOV.U32 R4, RZ, RZ, R14 ;  /* 0x000000ffff048224 */ /* 0x001fc400078e000e */
[----:B------:R-:W-:Y:S01]  /*15310*/  @!P0 IMAD.MOV.U32 R5, RZ, RZ, R29 ;  /* 0x000000ffff058224 */ /* 0x000fe200078e001d */
[----:B------:R-:W-:Y:S01]  /*15320*/  PRMT R213, RZ, 0x7610, R213 ;  /* 0x00007610ffd57816 */ /* 0x000fe200000000d5 */
[----:B------:R-:W4:Y:S04]  /*15330*/  LDL R14, [R1+0x730] ;  /* 0x00073000010e7983 */ /* 0x000f280000100800 */
[----:B------:R0:W4:Y:S04]  /*15340*/  @!P0 LDG.E.U8 R215, desc[UR6][R4.64] ;  /* 0x0000000604d78981 */ /* 0x000128000c1e1100 */
[----:B------:R-:W4:Y:S01]  /*15350*/  LDL R29, [R1+0x72c] ;  /* 0x00072c00011d7983 */ /* 0x000f220000100800 */
[----:B0-----:R-:W-:-:S02]  /*15360*/  @!P0 IMAD.MOV.U32 R4, RZ, RZ, R43 ;  /* 0x000000ffff048224 */ /* 0x001fc400078e002b */
[----:B------:R-:W-:-:S05]  /*15370*/  @!P0 IMAD.MOV.U32 R5, RZ, RZ, R46 ;  /* 0x000000ffff058224 */ /* 0x000fca00078e002e */
[----:B------:R2:W4:Y:S01]  /*15380*/  @!P0 LDG.E.U8 R214, desc[UR6][R4.64] ;  /* 0x0000000604d68981 */ /* 0x000522000c1e1100 */
[----:B------:R-:W-:Y:S02]  /*15390*/  PRMT R212, RZ, 0x7610, R212 ;  /* 0x00007610ffd47816 */ /* 0x000fe400000000d4 */
[----:B------:R-:W-:Y:S01]  /*153a0*/  PRMT R211, RZ, 0x7610, R211 ;  /* 0x00007610ffd37816 */ /* 0x000fe200000000d3 */
[----:B--2---:R-:W-:Y:S02]  /*153b0*/  @!P0 IMAD.MOV.U32 R5, RZ, RZ, R28 ;  /* 0x000000ffff058224 */ /* 0x004fe400078e001c */
[----:B------:R-:W2:Y:S01]  /*153c0*/  LDL R28, [R1+0x70c] ;  /* 0x00070c00011c7983 */ /* 0x000ea20000100800 */
[----:B---3--:R-:W-:-:S03]  /*153d0*/  @!P0 IMAD.MOV.U32 R4, RZ, RZ, R12 ;  /* 0x000000ffff048224 */ /* 0x008fc600078e000c */
[----:B------:R-:W3:Y:S04]  /*153e0*/  LDL R12, [R1+0x710] ;  /* 0x00071000010c7983 */ /* 0x000ee80000100800 */
[----:B------:R4:W3:Y:S02]  /*153f0*/  @!P0 LDG.E.U8 R213, desc[UR6][R4.64] ;  /* 0x0000000604d58981 */ /* 0x0008e4000c1e1100 */
[----:B----4-:R-:W-:Y:S02]  /*15400*/  @!P0 IMAD.MOV.U32 R5, RZ, RZ, R42 ;  /* 0x000000ffff058224 */ /* 0x010fe400078e002a */
[----:B------:R-:W-:Y:S02]  /*15410*/  @!P0 IMAD.MOV.U32 R4, RZ, RZ, R25 ;  /* 0x000000ffff048224 */ /* 0x000fe400078e0019 */
[----:B------:R-:W4:Y:S04]  /*15420*/  LDL R25, [R1+0x6f0] ;  /* 0x0006f00001197983 */ /* 0x000f280000100800 */
[----:B------:R0:W4:Y:S02]  /*15430*/  @!P0 LDG.E.U8 R212, desc[UR6][R4.64] ;  /* 0x0000000604d48981 */ /* 0x000124000c1e1100 */
[----:B0-----:R-:W-:-:S02]  /*15440*/  @!P0 IMAD.MOV.U32 R4, RZ, RZ, R39 ;  /* 0x000000ffff048224 */ /* 0x001fc400078e0027 */
[----:B------:R-:W-:-:S05]  /*15450*/  @!P0 IMAD.MOV.U32 R5, RZ, RZ, R40 ;  /* 0x000000ffff058224 */ /* 0x000fca00078e0028 */
[----:B------:R0:W4:Y:S02]  /*15460*/  @!P0 LDG.E.U8 R211, desc[UR6][R4.64] ;  /* 0x0000000604d38981 */ /* 0x000124000c1e1100 */
[----:B0-----:R-:W-:Y:S02]  /*15470*/  @!P0 IMAD.MOV.U32 R4, RZ, RZ, R24 ;  /* 0x000000ffff048224 */ /* 0x001fe400078e0018 */
[----:B------:R-:W4:Y:S01]  /*15480*/  LDL R24, [R1+0x6d0] ;  /* 0x0006d00001187983 */ /* 0x000f220000100800 */
[----:B------:R-:W-:Y:S01]  /*15490*/  PRMT R210, RZ, 0x7610, R210 ;  /* 0x00007610ffd27816 */ /* 0x000fe200000000d2 */
[----:B------:R-:W-:Y:S01]  /*154a0*/  @!P0 IMAD.MOV.U32 R5, RZ, RZ, R38 ;  /* 0x000000ffff058224 */ /* 0x000fe200078e0026 */
[----:B------:R-:W-:Y:S01]  /*154b0*/  PRMT R209, RZ, 0x7610, R209 ;  /* 0x00007610ffd17816 */ /* 0x000fe200000000d1 */
[----:B------:R-:W4:Y:S04]  /*154c0*/  LDL.LU R38, [R1+0x6cc] ;  /* 0x0006cc0001267983 */ /* 0x000f280000300800 */
[----:B------:R0:W4:Y:S01]  /*154d0*/  @!P0 LDG.E.U8 R210, desc[UR6][R4.64] ;  /* 0x0000000604d28981 */ /* 0x000122000c1e1100 */
[----:B------:R-:W-:-:S03]  /*154e0*/  PRMT R208, RZ, 0x7610, R208 ;  /* 0x00007610ffd07816 */ /* 0x000fc600000000d0 */
[----:B------:R-:W4:Y:S01]  /*154f0*/  LDL.LU R47, [R1+0x6ac] ;  /* 0x0006ac00012f7983 */ /* 0x000f220000300800 */
[----:B0-----:R-:W-:Y:S02]  /*15500*/  @!P0 IMAD.MOV.U32 R4, RZ, RZ, R35 ;  /* 0x000000ffff048224 */ /* 0x001fe400078e0023 */
[----:B------:R-:W-:Y:S01]  /*15510*/  @!P0 IMAD.MOV.U32 R5, RZ, RZ, R37 ;  /* 0x000000ffff058224 */ /* 0x000fe200078e0025 */
[----:B------:R-:W4:Y:S04]  /*15520*/  LDL.LU R35, [R1+0x6b0] ;  /* 0x0006b00001237983 */ /* 0x000f280000300800 */
[----:B------:R0:W4:Y:S01]  /*15530*/  @!P0 LDG.E.U8 R209, desc[UR6][R4.64] ;  /* 0x0000000604d18981 */ /* 0x000122000c1e1100 */
[----:B------:R-:W-:Y:S01]  /*15540*/  PRMT R207, RZ, 0x7610, R207 ;  /* 0x00007610ffcf7816 */ /* 0x000fe200000000cf */
[----:B0-----:R-:W-:-:S02]  /*15550*/  @!P0 IMAD.MOV.U32 R4, RZ, RZ, R32 ;  /* 0x000000ffff048224 */ /* 0x001fc400078e0020 */
[----:B------:R-:W-:-:S05]  /*15560*/  @!P0 IMAD.MOV.U32 R5, RZ, RZ, R34 ;  /* 0x000000ffff058224 */ /* 0x000fca00078e0022 */
[----:B------:R0:W4:Y:S01]  /*15570*/  @!P0 LDG.E.U8 R208, desc[UR6][R4.64] ;  /* 0x0000000604d08981 */ /* 0x000122000c1e1100 */
[----:B------:R-:W-:Y:S01]  /*15580*/  PRMT R206, RZ, 0x7610, R206 ;  /* 0x00007610ffce7816 */ /* 0x000fe200000000ce */
[----:B0-----:R-:W-:Y:S02]  /*15590*/  @!P0 IMAD.MOV.U32 R4, RZ, RZ, R14 ;  /* 0x000000ffff048224 */ /* 0x001fe400078e000e */
[----:B------:R-:W-:Y:S01]  /*155a0*/  @!P0 IMAD.MOV.U32 R5, RZ, RZ, R29 ;  /* 0x000000ffff058224 */ /* 0x000fe200078e001d */
[----:B------:R-:W4:Y:S04]  /*155b0*/  LDL.LU R14, [R1+0x68c] ;  /* 0x00068c00010e7983 */ /* 0x000f280000300800 */
[----:B------:R-:W4:Y:S04]  /*155c0*/  LDL.LU R43, [R1+0x690] ;  /* 0x00069000012b7983 */ /* 0x000f280000300800 */
[----:B------:R2:W4:Y:S04]  /*155d0*/  @!P0 LDG.E.U8 R207, desc[UR6][R4.64] ;  /* 0x0000000604cf8981 */ /* 0x000528000c1e1100 */
[----:B------:R-:W4:Y:S01]  /*155e0*/  LDL.LU R29, [R1+0x66c] ;  /* 0x00066c00011d7983 */ /* 0x000f220000300800 */
[----:B------:R-:W-:Y:S01]  /*155f0*/  PRMT R205, RZ, 0x7610, R205 ;  /* 0x00007610ffcd7816 */ /* 0x000fe200000000cd */
[----:B--2---:R-:W-:-:S02]  /*15600*/  @!P0 IMAD.MOV.U32 R5, RZ, RZ, R28 ;  /* 0x000000ffff058224 */ /* 0x004fc400078e001c */
[----:B---3--:R-:W-:Y:S02]  /*15610*/  @!P0 IMAD.MOV.U32 R4, RZ, RZ, R12 ;  /* 0x000000ffff048224 */ /* 0x008fe400078e000c */
[----:B------:R-:W2:Y:S04]  /*15620*/  LDL.LU R12, [R1+0x670] ;  /* 0x00067000010c7983 */ /* 0x000ea80000300800 */
[----:B------:R0:W3:Y:S04]  /*15630*/  @!P0 LDG.E.U8 R206, desc[UR6][R4.64] ;  /* 0x0000000604ce8981 */ /* 0x0000e8000c1e1100 */
[----:B------:R-:W3:Y:S04]  /*15640*/  LDL R48, [R1+0xe38] ;  /* 0x000e380001307983 */ /* 0x000ee80000100800 */
[----:B------:R-:W3:Y:S01]  /*15650*/  LDL R46, [R1+0xe3c] ;  /* 0x000e3c00012e7983 */ /* 0x000ee20000100800 */
[----:B0-----:R-:W-:-:S02]  /*15660*/  @!P0 IMAD.MOV.U32 R5, RZ, RZ, R2 ;  /* 0x000000ffff058224 */ /* 0x001fc400078e0002 */
[----:B----4-:R-:W-:Y:S01]  /*15670*/  @!P0 IMAD.MOV.U32 R4, RZ, RZ, R25 ;  /* 0x000000ffff048224 */ /* 0x010fe200078e0019 */
[----:B------:R0:W-:Y:S04]  /*15680*/  STL [R1+0x1268], R2 ;  /* 0x0012680201007387 */ /* 0x0001e80000100800 */
[----:B------:R1:W4:Y:S04]  /*15690*/  @!P0 LDG.E.U8 R205, desc[UR6][R4.64] ;  /* 0x0000000604cd8981 */ /* 0x000328000c1e1100 */
[----:B------:R-:W4:Y:S01]  /*156a0*/  LDL R34, [R1+0xa24] ;  /* 0x000a240001227983 */ /* 0x000f220000100800 */
[----:B------:R-:W-:-:S03]  /*156b0*/  IMAD.MOV.U32 R147, RZ, RZ, R148 ;  /* 0x000000ffff937224 */ /* 0x000fc600078e0094 */
[----:B------:R-:W4:Y:S01]  /*156c0*/  LDL R28, [R1+0xa04] ;  /* 0x000a0400011c7983 */ /* 0x000f220000100800 */
[----:B------:R-:W-:Y:S02]  /*156d0*/  PRMT R204, RZ, 0x7610, R204 ;  /* 0x00007610ffcc7816 */ /* 0x000fe400000000cc */
[----:B------:R-:W-:Y:S01]  /*156e0*/  PRMT R203, RZ, 0x7610, R203 ;  /* 0x00007610ffcb7816 */ /* 0x000fe200000000cb */
[----:B------:R-:W4:Y:S04]  /*156f0*/  LDL R42, [R1+0x9e4] ;  /* 0x0009e400012a7983 */ /* 0x000f280000100800 */
[----:B------:R-:W4:Y:S01]  /*15700*/  LDL R25, [R1+0x9e8] ;  /* 0x0009e80001197983 */ /* 0x000f220000100800 */
[----:B------:R-:W-:-:S03]  /*15710*/  PRMT R202, RZ, 0x7610, R202 ;  /* 0x00007610ffca7816 */ /* 0x000fc600000000ca */
[----:B------:R-:W4:Y:S04]  /*15720*/  LDL R40, [R1+0x9c4] ;  /* 0x0009c40001287983 */ /* 0x000f280000100800 */
[----:B------:R-:W4:Y:S01]  /*15730*/  LDL R32, [R1+0x9c8] ;  /* 0x0009c80001207983 */ /* 0x000f220000100800 */
[----:B-1----:R-:W-:Y:S01]  /*15740*/  @!P0 IMAD.MOV.U32 R4, RZ, RZ, R24 ;  /* 0x000000ffff048224 */ /* 0x002fe200078e0018 */
[----:B------:R-:W-:Y:S02]  /*15750*/  PRMT R201, RZ, 0x7610, R201 ;  /* 0x00007610ffc97816 */ /* 0x000fe400000000c9 */
[----:B------:R-:W4:Y:S01]  /*15760*/  LDL R24, [R1+0xa28] ;  /* 0x000a280001187983 */ /* 0x000f220000100800 */
[----:B------:R-:W-:-:S03]  /*15770*/  IMAD.MOV.U32 R148, RZ, RZ, R13 ;  /* 0x000000ffff947224 */ /* 0x000fc600078e000d */
[----:B------:R-:W4:Y:S01]  /*15780*/  LDL R13, [R1+0xa08] ;  /* 0x000a0800010d7983 */ /* 0x000f220000100800 */
[----:B------:R-:W-:-:S03]  /*15790*/  @!P0 IMAD.MOV.U32 R5, RZ, RZ, R38 ;  /* 0x000000ffff058224 */ /* 0x000fc600078e0026 */
[----:B------:R-:W4:Y:S04]  /*157a0*/  LDL R39, [R1+0x9a4] ;  /* 0x0009a40001277983 */ /* 0x000f280000100800 */
[----:B------:R1:W4:Y:S04]  /*157b0*/  @!P0 LDG.E.U8 R204, desc[UR6][R4.64] ;  /* 0x0000000604cc8981 */ /* 0x000328000c1e1100 */
[----:B------:R-:W4:Y:S01]  /*157c0*/  LDL R37, [R1+0x9a8] ;  /* 0x0009a80001257983 */ /* 0x000f220000100800 */
[----:B------:R-:W-:-:S03]  /*157d0*/  PRMT R200, RZ, 0x7610, R200 ;  /* 0x00007610ffc87816 */ /* 0x000fc600000000c8 */
[----:B0-----:R-:W4:Y:S01]  /*157e0*/  LDL.LU R2, [R1+0x6fc] ;  /* 0x0006fc0001027983 */ /* 0x001f220000300800 */
[----:B-1----:R-:W-:Y:S02]  /*157f0*/  @!P0 IMAD.MOV.U32 R4, RZ, RZ, R35 ;  /* 0x000000ffff048224 */ /* 0x002fe400078e0023 */
[----:B------:R-:W-:Y:S01]  /*15800*/  @!P0 IMAD.MOV.U32 R5, RZ, RZ, R47 ;  /* 0x000000ffff058224 */ /* 0x000fe200078e002f */
[----:B------:R-:W-:Y:S01]  /*15810*/  PRMT R199, RZ, 0x7610, R199 ;  /* 0x00007610ffc77816 */ /* 0x000fe200000000c7 */
[----:B------:R-:W4:Y:S04]  /*15820*/  LDL R63, [R1+0x7c4] ;  /* 0x0007c400013f7983 */ /* 0x000f280000100800 */
[----:B------:R0:W4:Y:S01]  /*15830*/  @!P0 LDG.E.U8 R203, desc[UR6][R4.64] ;  /* 0x0000000604cb8981 */ /* 0x000122000c1e1100 */
[----:B------:R-:W-:-:S02]  /*15840*/  PRMT R198, RZ, 0x7610, R198 ;  /* 0x00007610ffc67816 */ /* 0x000fc400000000c6 */
[----:B------:R-:W-:Y:S01]  /*15850*/  PRMT R197, RZ, 0x7610, R197 ;  /* 0x00007610ffc57816 */ /* 0x000fe200000000c5 */
[----:B------:R-:W4:Y:S01]  /*15860*/  LDL R50, [R1+0x7c8] ;  /* 0x0007c80001327983 */ /* 0x000f220000100800 */
[----:B0-----:R-:W-:Y:S02]  /*15870*/  @!P0 IMAD.MOV.U32 R5, RZ, RZ, R14 ;  /* 0x000000ffff058224 */ /* 0x001fe400078e000e */
[----:B------:R-:W-:-:S05]  /*15880*/  @!P0 IMAD.MOV.U32 R4, RZ, RZ, R43 ;  /* 0x000000ffff048224 */ /* 0x000fca00078e002b */
[----:B------:R0:W4:Y:S02]  /*15890*/  @!P0 LDG.E.U8 R202, desc[UR6][R4.64] ;  /* 0x0000000604ca8981 */ /* 0x000124000c1e1100 */
[----:B0-----:R-:W-:Y:S02]  /*158a0*/  @!P0 IMAD.MOV.U32 R5, RZ, RZ, R29 ;  /* 0x000000ffff058224 */ /* 0x001fe400078e001d */
[----:B--2---:R-:W-:-:S05]  /*158b0*/  @!P0 IMAD.MOV.U32 R4, RZ, RZ, R12 ;  /* 0x000000ffff048224 */ /* 0x004fca00078e000c */
[----:B------:R3:W2:Y:S02]  /*158c0*/  @!P0 LDG.E.U8 R201, desc[UR6][R4.64] ;  /* 0x0000000604c98981 */ /* 0x0006a4000c1e1100 */
[----:B---3--:R-:W-:Y:S02]  /*158d0*/  @!P0 IMAD.MOV.U32 R4, RZ, RZ, R46 ;  /* 0x000000ffff048224 */ /* 0x008fe400078e002e */
[----:B------:R-:W-:Y:S01]  /*158e0*/  @!P0 IMAD.MOV.U32 R5, RZ, RZ, R48 ;  /* 0x000000ffff058224 */ /* 0x000fe200078e0030 */
[----:B------:R-:W3:Y:S04]  /*158f0*/  LDL R46, [R1+0x988] ;  /* 0x00098800012e7983 */ /* 0x000ee80000100800 */
[----:B------:R-:W2:Y:S04]  /*15900*/  LDL R48, [R1+0x984] ;  /* 0x0009840001307983 */ /* 0x000ea80000100800 */
[----:B------:R4:W2:Y:S02]  /*15910*/  @!P0 LDG.E.U8 R200, desc[UR6][R4.64] ;  /* 0x0000000604c88981 */ /* 0x0008a4000c1e1100 */
[----:B----4-:R-:W-:-:S02]  /*15920*/  @!P0 IMAD.MOV.U32 R4, RZ, RZ, R24 ;  /* 0x000000ffff048224 */ /* 0x010fc400078e0018 */
[----:B------:R-:W4:Y:S01]  /*15930*/  LDL R24, [R1+0x968] ;  /* 0x0009680001187983 */ /* 0x000f220000100800 */
[----:B------:R-:W-:-:S03]  /*15940*/  @!P0 IMAD.MOV.U32 R5, RZ, RZ, R34 ;  /* 0x000000ffff058224 */ /* 0x000fc600078e0022 */
[----:B------:R-:W4:Y:S04]  /*15950*/  LDL R34, [R1+0x964] ;  /* 0x0009640001227983 */ /* 0x000f280000100800 */
[----:B------:R0:W4:Y:S02]  /*15960*/  @!P0 LDG.E.U8 R199, desc[UR6][R4.64] ;  /* 0x0000000604c78981 */ /* 0x000124000c1e1100 */
[----:B0-----:R-:W-:Y:S02]  /*15970*/  @!P0 IMAD.MOV.U32 R4, RZ, RZ, R13 ;  /* 0x000000ffff048224 */ /* 0x001fe400078e000d */
[----:B------:R-:W4:Y:S01]  /*15980*/  LDL R13, [R1+0x948] ;  /* 0x00094800010d7983 */ /* 0x000f220000100800 */
[----:B------:R-:W-:-:S03]  /*15990*/  @!P0 IMAD.MOV.U32 R5, RZ, RZ, R28 ;  /* 0x000000ffff058224 */ /* 0x000fc600078e001c */
[----:B------:R-:W4:Y:S04]  /*159a0*/  LDL R28, [R1+0x944] ;  /* 0x00094400011c7983 */ /* 0x000f280000100800 */
[----:B------:R0:W4:Y:S01]  /*159b0*/  @!P0 LDG.E.U8 R198, desc[UR6][R4.64] ;  /* 0x0000000604c68981 */ /* 0x000122000c1e1100 */
[----:B------:R-:W-:Y:S01]  /*159c0*/  PRMT R196, RZ, 0x7610, R196 ;  /* 0x00007610ffc47816 */ /* 0x000fe200000000c4 */
[----:B0-----:R-:W-:Y:S02]  /*159d0*/  @!P0 IMAD.MOV.U32 R4, RZ, RZ, R25 ;  /* 0x000000ffff048224 */ /* 0x001fe400078e0019 */
[----:B------:R-:W-:Y:S01]  /*159e0*/  @!P0 IMAD.MOV.U32 R5, RZ, RZ, R42 ;  /* 0x000000ffff058224 */ /* 0x000fe200078e002a */
[----:B------:R-:W4:Y:S04]  /*159f0*/  LDL R25, [R1+0x928] ;  /* 0x0009280001197983 */ /* 0x000f280000100800 */
[----:B------:R-:W4:Y:S04]  /*15a00*/  LDL R42, [R1+0x924] ;  /* 0x00092400012a7983 */ /* 0x000f280000100800 */
[----:B------:R0:W4:Y:S01]  /*15a10*/  @!P0 LDG.E.U8 R197, desc[UR6][R4.64] ;  /* 0x0000000604c58981 */ /* 0x000122000c1e1100 */
[----:B------:R-:W-:Y:S01]  /*15a20*/  PRMT R195, RZ, 0x7610, R195 ;  /* 0x00007610ffc37816 */ /* 0x000fe200000000c3 */
[----:B0-----:R-:W-:-:S02]  /*15a30*/  @!P0 IMAD.MOV.U32 R4, RZ, RZ, R32 ;  /* 0x000000ffff048224 */ /* 0x001fc400078e0020 */
        /* <DEDUP_REMOVED lines=9> */
[----:B------:R3:W4:Y:S02]  /*15ad0*/  @!P0 LDG.E.U8 R195, desc[UR6][R4.64] ;  /* 0x0000000604c38981 */ /* 0x000724000c1e1100 */
[----:B---3--:R-:W-:-:S02]  /*15ae0*/  @!P0 IMAD.MOV.U32 R4, RZ, RZ, R46 ;  /* 0x000000ffff048224 */ /* 0x008fc400078e002e */
[----:B------:R-:W3:Y:S01]  /*15af0*/  LDL R46, [R1+0x8c8] ;  /* 0x0008c800012e7983 */ /* 0x000ee20000100800 */
[----:B--2---:R-:W-:-:S03]  /*15b00*/  @!P0 IMAD.MOV.U32 R5, RZ, RZ, R48 ;  /* 0x000000ffff058224 */ /* 0x004fc600078e0030 */
[----:B------:R-:W2:Y:S04]  /*15b10*/  LDL R48, [R1+0x8c4] ;  /* 0x0008c40001307983 */ /* 0x000ea80000100800 */
[----:B------:R4:W2:Y:S02]  /*15b20*/  @!P0 LDG.E.U8 R194, desc[UR6][R4.64] ;  /* 0x0000000604c28981 */ /* 0x0008a4000c1e1100 */
[----:B----4-:R-:W-:Y:S02]  /*15b30*/  @!P0 IMAD.MOV.U32 R4, RZ, RZ, R24 ;  /* 0x000000ffff048224 */ /* 0x010fe400078e0018 */
[----:B------:R-:W4:Y:S01]  /*15b40*/  LDL R24, [R1+0x8a8] ;  /* 0x0008a80001187983 */ /* 0x000f220000100800 */
[----:B------:R-:W-:Y:S01]  /*15b50*/  PRMT R193, RZ, 0x7610, R193 ;  /* 0x00007610ffc17816 */ /* 0x000fe200000000c1 */
[----:B------:R-:W-:-:S02]  /*15b60*/  @!P0 IMAD.MOV.U32 R5, RZ, RZ, R34 ;  /* 0x000000ffff058224 */ /* 0x000fc400078e0022 */
[----:B------:R-:W4:Y:S04]  /*15b70*/  LDL R34, [R1+0x8a4] ;  /* 0x0008a40001227983 */ /* 0x000f280000100800 */
[----:B------:R0:W4:Y:S02]  /*15b80*/  @!P0 LDG.E.U8 R193, desc[UR6][R4.64] ;  /* 0x0000000604c18981 */ /* 0x000124000c1e1100 */
[----:B0-----:R-:W-:Y:S02]  /*15b90*/  @!P0 IMAD.MOV.U32 R4, RZ, RZ, R13 ;  /* 0x000000ffff048224 */ /* 0x001fe400078e000d */
[----:B------:R-:W4:Y:S01]  /*15ba0*/  LDL R13, [R1+0x888] ;  /* 0x00088800010d7983 */ /* 0x000f220000100800 */
[----:B------:R-:W-:-:S03]  /*15bb0*/  @!P0 IMAD.MOV.U32 R5, RZ, RZ, R28 ;  /* 0x000000ffff058224 */ /* 0x000fc600078e001c */
[----:B------:R-:W4:Y:S01]  /*15bc0*/  LDL R28, [R1+0x884] ;  /* 0x00088400011c7983 */ /* 0x000f220000100800 */
[----:B------:R-:W-:Y:S02]  /*15bd0*/  PRMT R192, RZ, 0x7610, R192 ;  /* 0x00007610ffc07816 */ /* 0x000fe400000000c0 */
[----:B------:R-:W-:-:S04]  /*15be0*/  PRMT R191, RZ, 0x7610, R191 ;  /* 0x00007610ffbf7816 */ /* 0x000fc800000000bf */
        /* <DEDUP_REMOVED lines=11> */
[----:B------:R0:W4:Y:S04]  /*15ca0*/  @!P0 LDG.E.U8 R190, desc[UR6][R4.64] ;  /* 0x0000000604be8981 */ /* 0x000128000c1e1100 */
[----:B------:R-:W4:Y:S01]  /*15cb0*/  LDL R40, [R1+0x844] ;  /* 0x0008440001287983 */ /* 0x000f220000100800 */
[----:B------:R-:W-:Y:S01]  /*15cc0*/  PRMT R188, RZ, 0x7610, R188 ;  /* 0x00007610ffbc7816 */ /* 0x000fe200000000bc */
[----:B0-----:R-:W-:-:S02]  /*15cd0*/  @!P0 IMAD.MOV.U32 R4, RZ, RZ, R37 ;  /* 0x000000ffff048224 */ /* 0x001fc400078e0025 */
[----:B------:R-:W4:Y:S01]  /*15ce0*/  LDL R37, [R1+0x828] ;  /* 0x0008280001257983 */ /* 0x000f220000100800 */
[----:B------:R-:W-:-:S03]  /*15cf0*/  @!P0 IMAD.MOV.U32 R5, RZ, RZ, R39 ;  /* 0x000000ffff058224 */ /* 0x000fc600078e0027 */
[----:B------:R-:W4:Y:S04]  /*15d00*/  LDL R39, [R1+0x824] ;  /* 0x0008240001277983 */ /* 0x000f280000100800 */
[----:B------:R3:W4:Y:S02]  /*15d10*/  @!P0 LDG.E.U8 R189, desc[UR6][R4.64] ;  /* 0x0000000604bd8981 */ /* 0x000724000c1e1100 */
[----:B---3--:R-:W-:Y:S01]  /*15d20*/  @!P0 IMAD.MOV.U32 R4, RZ, RZ, R46 ;  /* 0x000000ffff048224 */ /* 0x008fe200078e002e */
[----:B------:R-:W-:Y:S01]  /*15d30*/  PRMT R187, RZ, 0x7610, R187 ;  /* 0x00007610ffbb7816 */ /* 0x000fe200000000bb */
[----:B------:R-:W3:Y:S01]  /*15d40*/  LDL R46, [R1+0x784] ;  /* 0x00078400012e7983 */ /* 0x000ee20000100800 */
[----:B--2---:R-:W-:Y:S01]  /*15d50*/  @!P0 IMAD.MOV.U32 R5, RZ, RZ, R48 ;  /* 0x000000ffff058224 */ /* 0x004fe200078e0030 */
[----:B------:R-:W-:-:S02]  /*15d60*/  PRMT R186, RZ, 0x7610, R186 ;  /* 0x00007610ffba7816 */ /* 0x000fc400000000ba */
[----:B------:R-:W2:Y:S04]  /*15d70*/  LDL R48, [R1+0x7a4] ;  /* 0x0007a40001307983 */ /* 0x000ea80000100800 */
[----:B------:R4:W3:Y:S02]  /*15d80*/  @!P0 LDG.E.U8 R188, desc[UR6][R4.64] ;  /* 0x0000000604bc8981 */ /* 0x0008e4000c1e1100 */
[----:B----4-:R-:W-:Y:S02]  /*15d90*/  @!P0 IMAD.MOV.U32 R4, RZ, RZ, R24 ;  /* 0x000000ffff048224 */ /* 0x010fe400078e0018 */
[----:B------:R-:W4:Y:S01]  /*15da0*/  LDL R24, [R1+0x808] ;  /* 0x0008080001187983 */ /* 0x000f220000100800 */
[----:B------:R-:W-:-:S03]  /*15db0*/  @!P0 IMAD.MOV.U32 R5, RZ, RZ, R34 ;  /* 0x000000ffff058224 */ /* 0x000fc600078e0022 */
[----:B------:R-:W2:Y:S04]  /*15dc0*/  LDL R34, [R1+0x804] ;  /* 0x0008040001227983 */ /* 0x000ea80000100800 */
[----:B------:R0:W3:Y:S02]  /*15dd0*/  @!P0 LDG.E.U8 R187, desc[UR6][R4.64] ;  /* 0x0000000604bb8981 */ /* 0x0000e4000c1e1100 */
[----:B0-----:R-:W-:Y:S02]  /*15de0*/  @!P0 IMAD.MOV.U32 R4, RZ, RZ, R13 ;  /* 0x000000ffff048224 */ /* 0x001fe400078e000d */
[----:B------:R-:W3:Y:S01]  /*15df0*/  LDL R13, [R1+0x7e8] ;  /* 0x0007e800010d7983 */ /* 0x000ee20000100800 */
[----:B------:R-:W-:-:S03]  /*15e00*/  @!P0 IMAD.MOV.U32 R5, RZ, RZ, R28 ;  /* 0x000000ffff058224 */ /* 0x000fc600078e001c */
[----:B------:R-:W3:Y:S01]  /*15e10*/  LDL R28, [R1+0x7e4] ;  /* 0x0007e400011c7983 */ /* 0x000ee20000100800 */
[----:B------:R-:W-:-:S03]  /*15e20*/  PRMT R185, RZ, 0x7610, R185 ;  /* 0x00007610ffb97816 */ /* 0x000fc600000000b9 */
[----:B------:R0:W3:Y:S01]  /*15e30*/  @!P0 LDG.E.U8 R186, desc[UR6][R4.64] ;  /* 0x0000000604ba8981 */ /* 0x0000e2000c1e1100 */
[----:B------:R-:W-:Y:S01]  /*15e40*/  PRMT R184, RZ, 0x7610, R184 ;  /* 0x00007610ffb87816 */ /* 0x000fe200000000b8 */
[----:B0-----:R-:W-:Y:S02]  /*15e50*/  @!P0 IMAD.MOV.U32 R4, RZ, RZ, R25 ;  /* 0x000000ffff048224 */ /* 0x001fe400078e0019 */
[----:B------:R-:W3:Y:S01]  /*15e60*/  LDL R25, [R1+0x7a8] ;  /* 0x0007a80001197983 */ /* 0x000ee20000100800 */
[----:B------:R-:W-:-:S03]  /*15e70*/  @!P0 IMAD.MOV.U32 R5, RZ, RZ, R42 ;  /* 0x000000ffff058224 */ /* 0x000fc600078e002a */
[----:B------:R-:W3:Y:S04]  /*15e80*/  LDL R42, [R1+0x764] ;  /* 0x00076400012a7983 */ /* 0x000ee80000100800 */
[----:B------:R0:W3:Y:S02]  /*15e90*/  @!P0 LDG.E.U8 R185, desc[UR6][R4.64] ;  /* 0x0000000604b98981 */ /* 0x0000e4000c1e1100 */
[----:B0-----:R-:W-:Y:S02]  /*15ea0*/  @!P0 IMAD.MOV.U32 R4, RZ, RZ, R32 ;  /* 0x000000ffff048224 */ /* 0x001fe400078e0020 */
[----:B------:R-:W3:Y:S01]  /*15eb0*/  LDL R32, [R1+0x788] ;  /* 0x0007880001207983 */ /* 0x000ee20000100800 */
[----:B------:R-:W-:Y:S01]  /*15ec0*/  PRMT R183, RZ, 0x7610, R183 ;  /* 0x00007610ffb77816 */ /* 0x000fe200000000b7 */
[----:B------:R-:W-:-:S02]  /*15ed0*/  @!P0 IMAD.MOV.U32 R5, RZ, RZ, R40 ;  /* 0x000000ffff058224 */ /* 0x000fc400078e0028 */
[----:B------:R-:W3:Y:S04]  /*15ee0*/  LDL R40, [R1+0x768] ;  /* 0x0007680001287983 */ /* 0x000ee80000100800 */
[----:B------:R0:W3:Y:S02]  /*15ef0*/  @!P0 LDG.E.U8 R184, desc[UR6][R4.64] ;  /* 0x0000000604b88981 */ /* 0x0000e4000c1e1100 */
[----:B0-----:R-:W-:Y:S02]  /*15f00*/  @!P0 IMAD.MOV.U32 R4, RZ, RZ, R37 ;  /* 0x000000ffff048224 */ /* 0x001fe400078e0025 */
[----:B------:R-:W-:Y:S01]  /*15f10*/  @!P0 IMAD.MOV.U32 R5, RZ, RZ, R39 ;  /* 0x000000ffff058224 */ /* 0x000fe200078e0027 */
[----:B------:R-:W3:Y:S04]  /*15f20*/  LDL R37, [R1+0x748] ;  /* 0x0007480001257983 */ /* 0x000ee80000100800 */
[----:B------:R-:W3:Y:S04]  /*15f30*/  LDL R39, [R1+0x744] ;  /* 0x0007440001277983 */ /* 0x000ee80000100800 */
[----:B------:R4:W3:Y:S02]  /*15f40*/  @!P0 LDG.E.U8 R183, desc[UR6][R4.64] ;  /* 0x0000000604b78981 */ /* 0x0008e4000c1e1100 */
[----:B----4-:R-:W-:-:S02]  /*15f50*/  @!P0 IMAD.MOV.U32 R4, RZ, RZ, R24 ;  /* 0x000000ffff048224 */ /* 0x010fc400078e0018 */
[----:B------:R-:W4:Y:S01]  /*15f60*/  LDL R24, [R1+0x728] ;  /* 0x0007280001187983 */ /* 0x000f220000100800 */
[----:B------:R-:W-:Y:S01]  /*15f70*/  PRMT R182, RZ, 0x7610, R182 ;  /* 0x00007610ffb67816 */ /* 0x000fe200000000b6 */
[----:B--2---:R-:W-:Y:S02]  /*15f80*/  @!P0 IMAD.MOV.U32 R5, RZ, RZ, R34 ;  /* 0x000000ffff058224 */ /* 0x004fe400078e0022 */
[----:B------:R-:W2:Y:S04]  /*15f90*/  LDL R34, [R1+0x724] ;  /* 0x0007240001227983 */ /* 0x000ea80000100800 */
[----:B------:R3:W2:Y:S02]  /*15fa0*/  @!P0 LDG.E.U8 R182, desc[UR6][R4.64] ;  /* 0x0000000604b68981 */ /* 0x0006a4000c1e1100 */
[----:B---3--:R-:W-:-:S02]  /*15fb0*/  @!P0 IMAD.MOV.U32 R4, RZ, RZ, R13 ;  /* 0x000000ffff048224 */ /* 0x008fc400078e000d */
[----:B------:R-:W3:Y:S01]  /*15fc0*/  LDL R13, [R1+0x708] ;  /* 0x00070800010d7983 */ /* 0x000ee20000100800 */
[----:B------:R-:W-:Y:S01]  /*15fd0*/  PRMT R181, RZ, 0x7610, R181 ;  /* 0x00007610ffb57816 */ /* 0x000fe200000000b5 */
[----:B------:R-:W-:Y:S01]  /*15fe0*/  @!P0 IMAD.MOV.U32 R5, RZ, RZ, R28 ;  /* 0x000000ffff058224 */ /* 0x000fe200078e001c */
[----:B------:R-:W-:Y:S01]  /*15ff0*/  PRMT R180, RZ, 0x7610, R180 ;  /* 0x00007610ffb47816 */ /* 0x000fe200000000b4 */
[----:B------:R-:W3:Y:S04]  /*16000*/  LDL R28, [R1+0x704] ;  /* 0x00070400011c7983 */ /* 0x000ee80000100800 */
[----:B------:R0:W3:Y:S01]  /*16010*/  @!P0 LDG.E.U8 R181, desc[UR6][R4.64] ;  /* 0x0000000604b58981 */ /* 0x0000e2000c1e1100 */
[----:B------:R-:W-:Y:S01]  /*16020*/  PRMT R179, RZ, 0x7610, R179 ;  /* 0x00007610ffb37816 */ /* 0x000fe200000000b3 */
[----:B0-----:R-:W-:-:S02]  /*16030*/  @!P0 IMAD.MOV.U32 R4, RZ, RZ, R50 ;  /* 0x000000ffff048224 */ /* 0x001fc400078e0032 */
[----:B------:R-:W-:-:S05]  /*16040*/  @!P0 IMAD.MOV.U32 R5, RZ, RZ, R63 ;  /* 0x000000ffff058224 */ /* 0x000fca00078e003f */
[----:B------:R0:W3:Y:S01]  /*16050*/  @!P0 LDG.E.U8 R180, desc[UR6][R4.64] ;  /* 0x0000000604b48981 */ /* 0x0000e2000c1e1100 */
[----:B------:R-:W-:Y:S01]  /*16060*/  PRMT R178, RZ, 0x7610, R178 ;  /* 0x00007610ffb27816 */ /* 0x000fe200000000b2 */
[----:B0-----:R-:W-:Y:S02]  /*16070*/  @!P0 IMAD.MOV.U32 R4, RZ, RZ, R25 ;  /* 0x000000ffff048224 */ /* 0x001fe400078e0019 */
[----:B------:R-:W-:Y:S01]  /*16080*/  @!P0 IMAD.MOV.U32 R5, RZ, RZ, R48 ;  /* 0x000000ffff058224 */ /* 0x000fe200078e0030 */
[----:B------:R-:W3:Y:S04]  /*16090*/  LDL R25, [R1+0x6e8] ;  /* 0x0006e80001197983 */ /* 0x000ee80000100800 */
[----:B------:R0:W3:Y:S01]  /*160a0*/  @!P0 LDG.E.U8 R179, desc[UR6][R4.64] ;  /* 0x0000000604b38981 */ /* 0x0000e2000c1e1100 */
[----:B------:R-:W-:Y:S01]  /*160b0*/  PRMT R177, RZ, 0x7610, R177 ;  /* 0x00007610ffb17816 */ /* 0x000fe200000000b1 */
[----:B0-----:R-:W-:-:S02]  /*160c0*/  @!P0 IMAD.MOV.U32 R4, RZ, RZ, R32 ;  /* 0x000000ffff048224 */ /* 0x001fc400078e0020 */
[----:B------:R-:W-:Y:S01]  /*160d0*/  @!P0 IMAD.MOV.U32 R5, RZ, RZ, R46 ;  /* 0x000000ffff058224 */ /* 0x000fe200078e002e */
[----:B------:R-:W3:Y:S04]  /*160e0*/  LDL.LU R32, [R1+0x6e4] ;  /* 0x0006e40001207983 */ /* 0x000ee80000300800 */
[----:B------:R0:W3:Y:S01]  /*160f0*/  @!P0 LDG.E.U8 R178, desc[UR6][R4.64] ;  /* 0x0000000604b28981 */ /* 0x0000e2000c1e1100 */
[----:B------:R-:W-:Y:S01]  /*16100*/  PRMT R176, RZ, 0x7610, R176 ;  /* 0x00007610ffb07816 */ /* 0x000fe200000000b0 */
[----:B0-----:R-:W-:Y:S02]  /*16110*/  @!P0 IMAD.MOV.U32 R4, RZ, RZ, R40 ;  /* 0x000000ffff048224 */ /* 0x001fe400078e0028 */
[----:B------:R-:W-:Y:S01]  /*16120*/  @!P0 IMAD.MOV.U32 R5, RZ, RZ, R42 ;  /* 0x000000ffff058224 */ /* 0x000fe200078e002a */
[----:B------:R-:W3:Y:S04]  /*16130*/  LDL.LU R40, [R1+0x6c4] ;  /* 0x0006c40001287983 */ /* 0x000ee80000300800 */
[----:B------:R0:W3:Y:S04]  /*16140*/  @!P0 LDG.E.U8 R177, desc[UR6][R4.64] ;  /* 0x0000000604b18981 */ /* 0x0000e8000c1e1100 */
[----:B------:R-:W3:Y:S01]  /*16150*/  LDL.LU R46, [R1+0x6a4] ;  /* 0x0006a400012e7983 */ /* 0x000ee20000300800 */
[----:B0-----:R-:W-:-:S02]  /*16160*/  @!P0 IMAD.MOV.U32 R4, RZ, RZ, R37 ;  /* 0x000000ffff048224 */ /* 0x001fc400078e0025 */
[----:B------:R-:W-:Y:S01]  /*16170*/  @!P0 IMAD.MOV.U32 R5, RZ, RZ, R39 ;  /* 0x000000ffff058224 */ /* 0x000fe200078e0027 */
[----:B------:R-:W3:Y:S04]  /*16180*/  LDL.LU R37, [R1+0x6a8] ;  /* 0x0006a80001257983 */ /* 0x000ee80000300800 */
[----:B------:R4:W3:Y:S02]  /*16190*/  @!P0 LDG.E.U8 R176, desc[UR6][R4.64] ;  /* 0x0000000604b08981 */ /* 0x0008e4000c1e1100 */
[----:B----4-:R-:W-:Y:S02]  /*161a0*/  @!P0 IMAD.MOV.U32 R4, RZ, RZ, R24 ;  /* 0x000000ffff048224 */ /* 0x010fe400078e0018 */
[----:B------:R-:W4:Y:S01]  /*161b0*/  LDL R24, [R1+0x684] ;  /* 0x0006840001187983 */ /* 0x000f220000100800 */
[----:B------:R-:W-:Y:S01]  /*161c0*/  PRMT R175, RZ, 0x7610, R175 ;  /* 0x00007610ffaf7816 */ /* 0x000fe200000000af */
[----:B--2---:R-:W-:-:S02]  /*161d0*/  @!P0 IMAD.MOV.U32 R5, RZ, RZ, R34 ;  /* 0x000000ffff058224 */ /* 0x004fc400078e0022 */
[----:B------:R-:W2:Y:S04]  /*161e0*/  LDL.LU R48, [R1+0x688] ;  /* 0x0006880001307983 */ /* 0x000ea80000300800 */
[----:B------:R3:W2:Y:S04]  /*161f0*/  @!P0 LDG.E.U8 R175, desc[UR6][R4.64] ;  /* 0x0000000604af8981 */ /* 0x0006a8000c1e1100 */
[----:B------:R-:W2:Y:S01]  /*16200*/  LDL R64, [R1+0x664] ;  /* 0x0006640001407983 */ /* 0x000ea20000100800 */
[----:B---3--:R-:W-:-:S03]  /*16210*/  @!P0 IMAD.MOV.U32 R4, RZ, RZ, R13 ;  /* 0x000000ffff048224 */ /* 0x008fc600078e000d */
[----:B------:R-:W3:Y:S04]  /*16220*/  LDL.LU R13, [R1+0x668] ;  /* 0x00066800010d7983 */ /* 0x000ee80000300800 */
[----:B------:R-:W3:Y:S04]  /*16230*/  LDL R50, [R1+0xe30] ;  /* 0x000e300001327983 */ /* 0x000ee80000100800 */
[----:B------:R-:W3:Y:S04]  /*16240*/  LDL R34, [R1+0xe34] ;  /* 0x000e340001227983 */ /* 0x000ee80000100800 */
[----:B------:R-:W3:Y:S04]  /*16250*/  LDL R67, [R1+0xa1c] ;  /* 0x000a1c0001437983 */ /* 0x000ee80000100800 */
[----:B------:R-:W3:Y:S01]  /*16260*/  LDL R66, [R1+0xa20] ;  /* 0x000a200001427983 */ /* 0x000ee20000100800 */
[----:B------:R-:W-:Y:S01]  /*16270*/  PRMT R174, RZ, 0x7610, R174 ;  /* 0x00007610ffae7816 */ /* 0x000fe200000000ae */
[----:B------:R-:W-:-:S02]  /*16280*/  @!P0 IMAD.MOV.U32 R5, RZ, RZ, R28 ;  /* 0x000000ffff058224 */ /* 0x000fc400078e001c */
[----:B------:R-:W3:Y:S01]  /*16290*/  LDL R63, [R1+0x9fc] ;  /* 0x0009fc00013f7983 */ /* 0x000ee20000100800 */
[----:B------:R-:W-:-:S03]  /*162a0*/  PRMT R173, RZ, 0x7610, R173 ;  /* 0x00007610ffad7816 */ /* 0x000fc600000000ad */
[----:B------:R0:W3:Y:S01]  /*162b0*/  @!P0 LDG.E.U8 R174, desc[UR6][R4.64] ;  /* 0x0000000604ae8981 */ /* 0x0000e2000c1e1100 */
[----:B------:R-:W-:-:S03]  /*162c0*/  PRMT R172, RZ, 0x7610, R172 ;  /* 0x00007610ffac7816 */ /* 0x000fc600000000ac */
[----:B------:R-:W3:Y:S01]  /*162d0*/  LDL R42, [R1+0xa00] ;  /* 0x000a0000012a7983 */ /* 0x000ee20000100800 */
[----:B------:R-:W-:-:S03]  /*162e0*/  PRMT R171, RZ, 0x7610, R171 ;  /* 0x00007610ffab7816 */ /* 0x000fc600000000ab */
[----:B------:R-:W3:Y:S01]  /*162f0*/  LDL R39, [R1+0x9dc] ;  /* 0x0009dc0001277983 */ /* 0x000ee20000100800 */
[----:B0-----:R-:W-:-:S03]  /*16300*/  @!P0 IMAD.MOV.U32 R4, RZ, RZ, R25 ;  /* 0x000000ffff048224 */ /* 0x001fc600078e0019 */
[----:B------:R-:W3:Y:S01]  /*16310*/  LDL R25, [R1+0x9e0] ;  /* 0x0009e00001197983 */ /* 0x000ee20000100800 */
[----:B------:R-:W-:-:S05]  /*16320*/  @!P0 IMAD.MOV.U32 R5, RZ, RZ, R32 ;  /* 0x000000ffff058224 */ /* 0x000fca00078e0020 */
[----:B------:R0:W3:Y:S02]  /*16330*/  @!P0 LDG.E.U8 R173, desc[UR6][R4.64] ;  /* 0x0000000604ad8981 */ /* 0x0000e4000c1e1100 */
[----:B0-----:R-:W-:Y:S02]  /*16340*/  @!P0 IMAD.MOV.U32 R4, RZ, RZ, R3 ;  /* 0x000000ffff048224 */ /* 0x001fe400078e0003 */
[----:B------:R-:W-:-:S05]  /*16350*/  @!P0 IMAD.MOV.U32 R5, RZ, RZ, R40 ;  /* 0x000000ffff058224 */ /* 0x000fca00078e0028 */
[----:B------:R0:W3:Y:S04]  /*16360*/  @!P0 LDG.E.U8 R172, desc[UR6][R4.64] ;  /* 0x0000000604ac8981 */ /* 0x0000e8000c1e1100 */
[----:B------:R1:W-:Y:S01]  /*16370*/  STL [R1+0x126c], R3 ;  /* 0x00126c0301007387 */ /* 0x0003e20000100800 */
[----:B0-----:R-:W-:Y:S02]  /*16380*/  @!P0 IMAD.MOV.U32 R5, RZ, RZ, R46 ;  /* 0x000000ffff058224 */ /* 0x001fe400078e002e */
[----:B------:R-:W-:Y:S01]  /*16390*/  @!P0 IMAD.MOV.U32 R4, RZ, RZ, R37 ;  /* 0x000000ffff048224 */ /* 0x000fe200078e0025 */
[----:B-1----:R-:W3:Y:S04]  /*163a0*/  LDL.LU R3, [R1+0x6e0] ;  /* 0x0006e00001037983 */ /* 0x002ee80000300800 */
[----:B------:R4:W3:Y:S04]  /*163b0*/  @!P0 LDG.E.U8 R171, desc[UR6][R4.64] ;  /* 0x0000000604ab8981 */ /* 0x0008e8000c1e1100 */
[----:B------:R-:W3:Y:S01]  /*163c0*/  LDL R28, [R1+0x9bc] ;  /* 0x0009bc00011c7983 */ /* 0x000ee20000100800 */
[----:B------:R-:W-:-:S02]  /*163d0*/  PRMT R170, RZ, 0x7610, R170 ;  /* 0x00007610ffaa7816 */ /* 0x000fc400000000aa */
[----:B------:R-:W-:Y:S01]  /*163e0*/  PRMT R169, RZ, 0x7610, R169 ;  /* 0x00007610ffa97816 */ /* 0x000fe200000000a9 */
[----:B------:R-:W3:Y:S01]  /*163f0*/  LDL R65, [R1+0x99c] ;  /* 0x00099c0001417983 */ /* 0x000ee20000100800 */
[----:B------:R-:W-:Y:S02]  /*16400*/  PRMT R168, RZ, 0x7610, R168 ;  /* 0x00007610ffa87816 */ /* 0x000fe400000000a8 */
[----:B------:R-:W-:Y:S01]  /*16410*/  PRMT R167, RZ, 0x7610, R167 ;  /* 0x00007610ffa77816 */ /* 0x000fe200000000a7 */
[----:B------:R-:W3:Y:S01]  /*16420*/  LDL R70, [R1+0x77c] ;  /* 0x00077c0001467983 */ /* 0x000ee20000100800 */
[----:B------:R-:W-:Y:S02]  /*16430*/  PRMT R166, RZ, 0x7610, R166 ;  /* 0x00007610ffa67816 */ /* 0x000fe400000000a6 */
[----:B------:R-:W-:Y:S01]  /*16440*/  PRMT R165, RZ, 0x7610, R165 ;  /* 0x00007610ffa57816 */ /* 0x000fe200000000a5 */
[----:B------:R-:W3:Y:S01]  /*16450*/  LDL R69, [R1+0x780] ;  /* 0x0007800001457983 */ /* 0x000ee20000100800 */
[----:B------:R-:W-:-:S02]  /*16460*/  PRMT R164, RZ, 0x7610, R164 ;  /* 0x00007610ffa47816 */ /* 0x000fc400000000a4 */
[----:B------:R-:W-:Y:S01]  /*16470*/  PRMT R163, RZ, 0x7610, R163 ;  /* 0x00007610ffa37816 */ /* 0x000fe200000000a3 */
[----:B------:R-:W3:Y:S01]  /*16480*/  LDL R68, [R1+0x75c] ;  /* 0x00075c0001447983 */ /* 0x000ee20000100800 */
[----:B----4-:R-:W-:-:S03]  /*16490*/  @!P0 IMAD.MOV.U32 R5, RZ, RZ, R24 ;  /* 0x000000ffff058224 */ /* 0x010fc600078e0018 */
[----:B------:R-:W4:Y:S01]  /*164a0*/  LDL R24, [R1+0x9c0] ;  /* 0x0009c00001187983 */ /* 0x000f220000100800 */
[----:B--2---:R-:W-:-:S05]  /*164b0*/  @!P0 IMAD.MOV.U32 R4, RZ, RZ, R48 ;  /* 0x000000ffff048224 */ /* 0x004fca00078e0030 */
[----:B------:R0:W2:Y:S02]  /*164c0*/  @!P0 LDG.E.U8 R170, desc[UR6][R4.64] ;  /* 0x0000000604aa8981 */ /* 0x0000a4000c1e1100 */
[----:B0-----:R-:W-:Y:S02]  /*164d0*/  @!P0 IMAD.MOV.U32 R5, RZ, RZ, R64 ;  /* 0x000000ffff058224 */ /* 0x001fe400078e0040 */
[----:B---3--:R-:W-:Y:S01]  /*164e0*/  @!P0 IMAD.MOV.U32 R4, RZ, RZ, R13 ;  /* 0x000000ffff048224 */ /* 0x008fe200078e000d */
[----:B------:R-:W3:Y:S04]  /*164f0*/  LDL R64, [R1+0x9a0] ;  /* 0x0009a00001407983 */ /* 0x000ee80000100800 */
[----:B------:R0:W2:Y:S02]  /*16500*/  @!P0 LDG.E.U8 R169, desc[UR6][R4.64] ;  /* 0x0000000604a98981 */ /* 0x0000a4000c1e1100 */
[----:B0-----:R-:W-:-:S02]  /*16510*/  @!P0 IMAD.MOV.U32 R5, RZ, RZ, R50 ;  /* 0x000000ffff058224 */ /* 0x001fc400078e0032 */
[----:B------:R-:W2:Y:S01]  /*16520*/  LDL R50, [R1+0x97c] ;  /* 0x00097c0001327983 */ /* 0x000ea20000100800 */
[----:B------:R-:W-:-:S03]  /*16530*/  @!P0 IMAD.MOV.U32 R4, RZ, RZ, R34 ;  /* 0x000000ffff048224 */ /* 0x000fc600078e0022 */
[----:B------:R-:W2:Y:S04]  /*16540*/  LDL R34, [R1+0x980] ;  /* 0x0009800001227983 */ /* 0x000ea80000100800 */
[----:B------:R0:W2:Y:S02]  /*16550*/  @!P0 LDG.E.U8 R168, desc[UR6][R4.64] ;  /* 0x0000000604a88981 */ /* 0x0000a4000c1e1100 */
[----:B0-----:R-:W-:Y:S02]  /*16560*/  @!P0 IMAD.MOV.U32 R4, RZ, RZ, R66 ;  /* 0x000000ffff048224 */ /* 0x001fe400078e0042 */
[----:B------:R-:W-:Y:S01]  /*16570*/  @!P0 IMAD.MOV.U32 R5, RZ, RZ, R67 ;  /* 0x000000ffff058224 */ /* 0x000fe200078e0043 */
[----:B------:R-:W2:Y:S04]  /*16580*/  LDL R66, [R1+0x960] ;  /* 0x0009600001427983 */ /* 0x000ea80000100800 */
[----:B------:R-:W2:Y:S04]  /*16590*/  LDL R67, [R1+0x95c] ;  /* 0x00095c0001437983 */ /* 0x000ea80000100800 */
        /* <DEDUP_REMOVED lines=17> */
[----:B------:R-:W4:Y:S01]  /*166b0*/  LDL R65, [R1+0x8dc] ;  /* 0x0008dc0001417983 */ /* 0x000f220000100800 */
[----:B---3--:R-:W-:-:S03]  /*166c0*/  @!P0 IMAD.MOV.U32 R4, RZ, RZ, R64 ;  /* 0x000000ffff048224 */ /* 0x008fc600078e0040 */
[----:B------:R-:W3:Y:S04]  /*166d0*/  LDL R64, [R1+0x8e0] ;  /* 0x0008e00001407983 */ /* 0x000ee80000100800 */
[----:B------:R2:W3:Y:S02]  /*166e0*/  @!P0 LDG.E.U8 R163, desc[UR6][R4.64] ;  /* 0x0000000604a38981 */ /* 0x0004e4000c1e1100 */
[----:B--2---:R-:W-:Y:S02]  /*166f0*/  @!P0 IMAD.MOV.U32 R5, RZ, RZ, R50 ;  /* 0x000000ffff058224 */ /* 0x004fe400078e0032 */
[----:B------:R-:W2:Y:S01]  /*16700*/  LDL R50, [R1+0x8bc] ;  /* 0x0008bc0001327983 */ /* 0x000ea20000100800 */
[----:B------:R-:W-:Y:S01]  /*16710*/  PRMT R162, RZ, 0x7610, R162 ;  /* 0x00007610ffa27816 */ /* 0x000fe200000000a2 */
[----:B------:R-:W-:-:S02]  /*16720*/  @!P0 IMAD.MOV.U32 R4, RZ, RZ, R34 ;  /* 0x000000ffff048224 */ /* 0x000fc400078e0022 */
[----:B------:R-:W2:Y:S01]  /*16730*/  LDL R34, [R1+0x8c0] ;  /* 0x0008c00001227983 */ /* 0x000ea20000100800 */
[----:B------:R-:W-:-:S03]  /*16740*/  PRMT R161, RZ, 0x7610, R161 ;  /* 0x00007610ffa17816 */ /* 0x000fc600000000a1 */
[----:B------:R0:W2:Y:S02]  /*16750*/  @!P0 LDG.E.U8 R162, desc[UR6][R4.64] ;  /* 0x0000000604a28981 */ /* 0x0000a4000c1e1100 */
[----:B0-----:R-:W-:Y:S02]  /*16760*/  @!P0 IMAD.MOV.U32 R4, RZ, RZ, R66 ;  /* 0x000000ffff048224 */ /* 0x001fe400078e0042 */
[----:B------:R-:W2:Y:S01]  /*16770*/  LDL R66, [R1+0x8a0] ;  /* 0x0008a00001427983 */ /* 0x000ea20000100800 */
[----:B------:R-:W-:-:S03]  /*16780*/  @!P0 IMAD.MOV.U32 R5, RZ, RZ, R67 ;  /* 0x000000ffff058224 */ /* 0x000fc600078e0043 */
[----:B------:R-:W2:Y:S04]  /*16790*/  LDL R67, [R1+0x89c] ;  /* 0x00089c0001437983 */ /* 0x000ea80000100800 */
[----:B------:R0:W2:Y:S02]  /*167a0*/  @!P0 LDG.E.U8 R161, desc[UR6][R4.64] ;  /* 0x0000000604a18981 */ /* 0x0000a4000c1e1100 */
[----:B0-----:R-:W-:Y:S02]  /*167b0*/  @!P0 IMAD.MOV.U32 R5, RZ, RZ, R63 ;  /* 0x000000ffff058224 */ /* 0x001fe400078e003f */
        /* <DEDUP_REMOVED lines=13> */
[----:B----4-:R-:W-:-:S03]  /*16890*/  @!P0 IMAD.MOV.U32 R4, RZ, RZ, R24 ;  /* 0x000000ffff048224 */ /* 0x010fc600078e0018 */
[----:B------:R-:W4:Y:S01]  /*168a0*/  LDL R24, [R1+0x840] ;  /* 0x0008400001187983 */ /* 0x000f220000100800 */
[----:B------:R-:W-:Y:S02]  /*168b0*/  PRMT R158, RZ, 0x7610, R158 ;  /* 0x00007610ff9e7816 */ /* 0x000fe4000000009e */
[----:B------:R-:W-:-:S04]  /*168c0*/  PRMT R157, RZ, 0x7610, R157 ;  /* 0x00007610ff9d7816 */ /* 0x000fc8000000009d */
[----:B------:R0:W4:Y:S02]  /*168d0*/  @!P0 LDG.E.U8 R158, desc[UR6][R4.64] ;  /* 0x00000006049e8981 */ /* 0x000124000c1e1100 */
[----:B0-----:R-:W-:Y:S02]  /*168e0*/  @!P0 IMAD.MOV.U32 R5, RZ, RZ, R65 ;  /* 0x000000ffff058224 */ /* 0x001fe400078e0041 */
[----:B---3--:R-:W-:Y:S01]  /*168f0*/  @!P0 IMAD.MOV.U32 R4, RZ, RZ, R64 ;  /* 0x000000ffff048224 */ /* 0x008fe200078e0040 */
[----:B------:R-:W3:Y:S04]  /*16900*/  LDL R65, [R1+0x81c] ;  /* 0x00081c0001417983 */ /* 0x000ee80000100800 */
[----:B------:R-:W3:Y:S04]  /*16910*/  LDL R64, [R1+0x820] ;  /* 0x0008200001407983 */ /* 0x000ee80000100800 */
[----:B------:R2:W3:Y:S02]  /*16920*/  @!P0 LDG.E.U8 R157, desc[UR6][R4.64] ;  /* 0x00000006049d8981 */ /* 0x0004e4000c1e1100 */
[----:B--2---:R-:W-:-:S02]  /*16930*/  @!P0 IMAD.MOV.U32 R5, RZ, RZ, R50 ;  /* 0x000000ffff058224 */ /* 0x004fc400078e0032 */
[----:B------:R-:W2:Y:S01]  /*16940*/  LDL R50, [R1+0x7fc] ;  /* 0x0007fc0001327983 */ /* 0x000ea20000100800 */
[----:B------:R-:W-:Y:S01]  /*16950*/  PRMT R156, RZ, 0x7610, R156 ;  /* 0x00007610ff9c7816 */ /* 0x000fe2000000009c */
[----:B------:R-:W-:Y:S01]  /*16960*/  @!P0 IMAD.MOV.U32 R4, RZ, RZ, R34 ;  /* 0x000000ffff048224 */ /* 0x000fe200078e0022 */
[----:B------:R-:W-:Y:S01]  /*16970*/  PRMT R155, RZ, 0x7610, R155 ;  /* 0x00007610ff9b7816 */ /* 0x000fe2000000009b */
[----:B------:R-:W2:Y:S04]  /*16980*/  LDL R34, [R1+0x800] ;  /* 0x0008000001227983 */ /* 0x000ea80000100800 */
[----:B------:R0:W2:Y:S02]  /*16990*/  @!P0 LDG.E.U8 R156, desc[UR6][R4.64] ;  /* 0x00000006049c8981 */ /* 0x0000a4000c1e1100 */
[----:B0-----:R-:W-:-:S02]  /*169a0*/  @!P0 IMAD.MOV.U32 R4, RZ, RZ, R66 ;  /* 0x000000ffff048224 */ /* 0x001fc400078e0042 */
[----:B------:R-:W-:Y:S01]  /*169b0*/  @!P0 IMAD.MOV.U32 R5, RZ, RZ, R67 ;  /* 0x000000ffff058224 */ /* 0x000fe200078e0043 */
[----:B------:R-:W-:Y:S01]  /*169c0*/  PRMT R154, RZ, 0x7610, R154 ;  /* 0x00007610ff9a7816 */ /* 0x000fe2000000009a */
[----:B------:R-:W2:Y:S04]  /*169d0*/  LDL R67, [R1+0x760] ;  /* 0x0007600001437983 */ /* 0x000ea80000100800 */
[----:B------:R0:W2:Y:S01]  /*169e0*/  @!P0 LDG.E.U8 R155, desc[UR6][R4.64] ;  /* 0x00000006049b8981 */ /* 0x0000a2000c1e1100 */
[----:B------:R-:W-:Y:S02]  /*169f0*/  PRMT R153, RZ, 0x7610, R153 ;  /* 0x00007610ff997816 */ /* 0x000fe40000000099 */
[----:B------:R-:W-:Y:S01]  /*16a00*/  PRMT R152, RZ, 0x7610, R152 ;  /* 0x00007610ff987816 */ /* 0x000fe20000000098 */
[----:B------:R-:W2:Y:S01]  /*16a10*/  LDL R66, [R1+0x73c] ;  /* 0x00073c0001427983 */ /* 0x000ea20000100800 */
[----:B0-----:R-:W-:-:S03]  /*16a20*/  @!P0 IMAD.MOV.U32 R5, RZ, RZ, R63 ;  /* 0x000000ffff058224 */ /* 0x001fc600078e003f */
[----:B------:R-:W2:Y:S01]  /*16a30*/  LDL R63, [R1+0x7dc] ;  /* 0x0007dc00013f7983 */ /* 0x000ea20000100800 */
[----:B------:R-:W-:-:S03]  /*16a40*/  @!P0 IMAD.MOV.U32 R4, RZ, RZ, R42 ;  /* 0x000000ffff048224 */ /* 0x000fc600078e002a */
[----:B------:R-:W2:Y:S04]  /*16a50*/  LDL R42, [R1+0x7e0] ;  /* 0x0007e000012a7983 */ /* 0x000ea80000100800 */
        /* <DEDUP_REMOVED lines=10> */
[----:B------:R-:W-:-:S03]  /*16b00*/  PRMT R23, RZ, 0x7610, R23 ;  /* 0x00007610ff177816 */ /* 0x000fc60000000017 */
[----:B------:R3:W4:Y:S02]  /*16b10*/  @!P0 LDG.E.U8 R152, desc[UR6][R4.64] ;  /* 0x0000000604988981 */ /* 0x000724000c1e1100 */
[----:B---3--:R-:W-:Y:S02]  /*16b20*/  @!P0 IMAD.MOV.U32 R5, RZ, RZ, R65 ;  /* 0x000000ffff058224 */ /* 0x008fe400078e0041 */
[----:B------:R-:W3:Y:S01]  /*16b30*/  LDL R65, [R1+0x740] ;  /* 0x0007400001417983 */ /* 0x000ee20000100800 */
[----:B------:R-:W-:Y:S01]  /*16b40*/  @!P0 IMAD.MOV.U32 R4, RZ, RZ, R64 ;  /* 0x000000ffff048224 */ /* 0x000fe200078e0040 */
[----:B------:R-:W-:Y:S02]  /*16b50*/  PRMT R22, RZ, 0x7610, R22 ;  /* 0x00007610ff167816 */ /* 0x000fe40000000016 */
[----:B------:R-:W3:Y:S04]  /*16b60*/  LDL R64, [R1+0x71c] ;  /* 0x00071c0001407983 */ /* 0x000ee80000100800 */
[----:B------:R2:W3:Y:S02]  /*16b70*/  @!P0 LDG.E.U8 R23, desc[UR6][R4.64] ;  /* 0x0000000604178981 */ /* 0x0004e4000c1e1100 */
[----:B--2---:R-:W-:-:S02]  /*16b80*/  @!P0 IMAD.MOV.U32 R5, RZ, RZ, R50 ;  /* 0x000000ffff058224 */ /* 0x004fc400078e0032 */
[----:B------:R-:W2:Y:S01]  /*16b90*/  LDL R50, [R1+0x720] ;  /* 0x0007200001327983 */ /* 0x000ea20000100800 */
[----:B------:R-:W-:-:S03]  /*16ba0*/  @!P0 IMAD.MOV.U32 R4, RZ, RZ, R34 ;  /* 0x000000ffff048224 */ /* 0x000fc600078e0022 */
[----:B------:R-:W2:Y:S04]  /*16bb0*/  LDL.LU R34, [R1+0x6dc] ;  /* 0x0006dc0001227983 */ /* 0x000ea80000300800 */
[----:B------:R0:W2:Y:S01]  /*16bc0*/  @!P0 LDG.E.U8 R22, desc[UR6][R4.64] ;  /* 0x0000000604168981 */ /* 0x0000a2000c1e1100 */
[----:B------:R-:W-:Y:S02]  /*16bd0*/  PRMT R21, RZ, 0x7610, R21 ;  /* 0x00007610ff157816 */ /* 0x000fe40000000015 */
[----:B------:R-:W-:Y:S01]  /*16be0*/  PRMT R20, RZ, 0x7610, R20 ;  /* 0x00007610ff147816 */ /* 0x000fe20000000014 */
[----:B0-----:R-:W-:Y:S02]  /*16bf0*/  @!P0 IMAD.MOV.U32 R5, RZ, RZ, R63 ;  /* 0x000000ffff058224 */ /* 0x001fe400078e003f */
[----:B------:R-:W2:Y:S01]  /*16c00*/  LDL R63, [R1+0x700] ;  /* 0x00070000013f7983 */ /* 0x000ea20000100800 */
[----:B------:R-:W-:-:S03]  /*16c10*/  @!P0 IMAD.MOV.U32 R4, RZ, RZ, R42 ;  /* 0x000000ffff048224 */ /* 0x000fc600078e002a */
[----:B------:R-:W2:Y:S04]  /*16c20*/  LDL.LU R42, [R1+0x6bc] ;  /* 0x0006bc00012a7983 */ /* 0x000ea80000300800 */
[----:B------:R0:W2:Y:S02]  /*16c30*/  @!P0 LDG.E.U8 R21, desc[UR6][R4.64] ;  /* 0x0000000604158981 */ /* 0x0000a4000c1e1100 */
[----:B0-----:R-:W-:Y:S02]  /*16c40*/  @!P0 IMAD.MOV.U32 R4, RZ, RZ, R25 ;  /* 0x000000ffff048224 */ /* 0x001fe400078e0019 */
[----:B------:R-:W-:Y:S02]  /*16c50*/  @!P0 IMAD.MOV.U32 R5, RZ, RZ, R39 ;  /* 0x000000ffff058224 */ /* 0x000fe400078e0027 */
[----:B------:R-:W2:Y:S04]  /*16c60*/  LDL.LU R39, [R1+0x6a0] ;  /* 0x0006a00001277983 */ /* 0x000ea80000300800 */
[----:B------:R-:W2:Y:S04]  /*16c70*/  LDL.LU R25, [R1+0x69c] ;  /* 0x00069c0001197983 */ /* 0x000ea80000300800 */
[----:B------:R0:W2:Y:S02]  /*16c80*/  @!P0 LDG.E.U8 R20, desc[UR6][R4.64] ;  /* 0x0000000604148981 */ /* 0x0000a4000c1e1100 */
[----:B0-----:R-:W-:-:S02]  /*16c90*/  @!P0 IMAD.MOV.U32 R5, RZ, RZ, R28 ;  /* 0x000000ffff058224 */ /* 0x001fc400078e001c */
[----:B------:R-:W2:Y:S01]  /*16ca0*/  LDL.LU R28, [R1+0x67c] ;  /* 0x00067c00011c7983 */ /* 0x000ea20000300800 */
[----:B------:R-:W-:-:S06]  /*16cb0*/  PRMT R219, RZ, 0x7610, R219 ;  /* 0x00007610ffdb7816 */ /* 0x000fcc00000000db */
[----:B------:R-:W2:Y:S01]  /*16cc0*/  @!P0 LDG.E.U8 R219, desc[UR6][R8.64] ;  /* 0x0000000608db8981 */ /* 0x000ea2000c1e1100 */
[----:B----4-:R-:W-:-:S03]  /*16cd0*/  @!P0 IMAD.MOV.U32 R4, RZ, RZ, R24 ;  /* 0x000000ffff048224 */ /* 0x010fc600078e0018 */
[----:B------:R-:W4:Y:S01]  /*16ce0*/  LDL.LU R24, [R1+0x680] ;  /* 0x0006800001187983 */ /* 0x000f220000300800 */
        /* <DEDUP_REMOVED lines=10> */
[----:B------:R3:W4:Y:S02]  /*16d90*/  @!P0 LDG.E.U8 R17, desc[UR6][R4.64] ;  /* 0x0000000604118981 */ /* 0x000724000c1e1100 */
[----:B---3--:R-:W-:Y:S02]  /*16da0*/  @!P0 IMAD.MOV.U32 R4, RZ, RZ, R65 ;  /* 0x000000ffff048224 */ /* 0x008fe400078e0041 */
[----:B------:R-:W-:-:S05]  /*16db0*/  @!P0 IMAD.MOV.U32 R5, RZ, RZ, R66 ;  /* 0x000000ffff058224 */ /* 0x000fca00078e0042 */
[----:B------:R2:W3:Y:S02]  /*16dc0*/  @!P0 LDG.E.U8 R16, desc[UR6][R4.64] ;  /* 0x0000000604108981 */ /* 0x0004e4000c1e1100 */
[----:B--2---:R-:W-:Y:S02]  /*16dd0*/  @!P0 IMAD.MOV.U32 R4, RZ, RZ, R50 ;  /* 0x000000ffff048224 */ /* 0x004fe400078e0032 */
[----:B------:R-:W0:Y:S01]  /*16de0*/  S2R R50, SR_TID.X ;  /* 0x0000000000327919 */ /* 0x000e220000002100 */
[----:B------:R-:W-:Y:S01]  /*16df0*/  PRMT R11, RZ, 0x7610, R11 ;  /* 0x00007610ff0b7816 */ /* 0x000fe2000000000b */
[----:B------:R-:W-:Y:S01]  /*16e00*/  @!P0 IMAD.MOV.U32 R5, RZ, RZ, R64 ;  /* 0x000000ffff058224 */ /* 0x000fe200078e0040 */
[----:B------:R-:W1:Y:S01]  /*16e10*/  S2R R146, SR_TID.X ;  /* 0x0000000000927919 */ /* 0x000e620000002100 */
[----:B------:R-:W-:-:S03]  /*16e20*/  PRMT R10, RZ, 0x7610, R10 ;  /* 0x00007610ff0a7816 */ /* 0x000fc6000000000a */
[----:B------:R2:W3:Y:S01]  /*16e30*/  @!P0 LDG.E.U8 R11, desc[UR6][R4.64] ;  /* 0x00000006040b8981 */ /* 0x0004e2000c1e1100 */
[----:B------:R-:W-:Y:S01]  /*16e40*/  PRMT R9, RZ, 0x7610, R9 ;  /* 0x00007610ff097816 */ /* 0x000fe20000000009 */
[----:B--2---:R-:W-:Y:S02]  /*16e50*/  @!P0 IMAD.MOV.U32 R4, RZ, RZ, R63 ;  /* 0x000000ffff048224 */ /* 0x004fe400078e003f */
[----:B------:R-:W-:-:S05]  /*16e60*/  @!P0 IMAD.MOV.U32 R5, RZ, RZ, R2 ;  /* 0x000000ffff058224 */ /* 0x000fca00078e0002 */
[----:B------:R2:W3:Y:S01]  /*16e70*/  @!P0 LDG.E.U8 R10, desc[UR6][R4.64] ;  /* 0x00000006040a8981 */ /* 0x0004e2000c1e1100 */
[----:B0-----:R-:W-:-:S05]  /*16e80*/  LOP3.LUT R50, R50, 0x7f, RZ, 0xc0, !PT ;  /* 0x0000007f32327812 */ /* 0x001fca00078ec0ff */
[----:B------:R-:W-:Y:S01]  /*16e90*/  STS.U8 [R50+UR4+0x4000], R62 ;  /* 0x0040003e32007988 */ /* 0x000fe20008000004 */
[----:B--2---:R-:W-:-:S03]  /*16ea0*/  @!P0 IMAD.MOV.U32 R4, RZ, RZ, R3 ;  /* 0x000000ffff048224 */ /* 0x004fc600078e0003 */
[----:B------:R-:W-:Y:S01]  /*16eb0*/  STS.U8 [R50+UR4+0x4200], R61 ;  /* 0x0042003d32007988 */ /* 0x000fe20008000004 */
[----:B------:R-:W-:-:S03]  /*16ec0*/  @!P0 IMAD.MOV.U32 R5, RZ, RZ, R34 ;  /* 0x000000ffff058224 */ /* 0x000fc600078e0022 */
[----:B------:R-:W-:Y:S04]  /*16ed0*/  STS.U8 [R50+UR4+0x4400], R60 ;  /* 0x0044003c32007988 */ /* 0x000fe80008000004 */
[----:B------:R-:W-:Y:S04]  /*16ee0*/  STS.U8 [R50+UR4+0x4600], R59 ;  /* 0x0046003b32007988 */ /* 0x000fe80008000004 */
[----:B------:R-:W-:Y:S01]  /*16ef0*/  STS.U8 [R50+UR4+0x4800], R58 ;  /* 0x0048003a32007988 */ /* 0x000fe20008000004 */
[----:B------:R-:W-:-:S03]  /*16f00*/  PRMT R8, RZ, 0x7610, R8 ;  /* 0x00007610ff087816 */ /* 0x000fc60000000008 */
[----:B------:R-:W-:Y:S04]  /*16f10*/  STS.U8 [R50+UR4+0x4a00], R57 ;  /* 0x004a003932007988 */ /* 0x000fe80008000004 */
[----:B------:R-:W-:Y:S04]  /*16f20*/  STS.U8 [R50+UR4+0x4c00], R56 ;  /* 0x004c003832007988 */ /* 0x000fe80008000004 */
[----:B------:R-:W-:Y:S04]  /*16f30*/  STS.U8 [R50+UR4+0x4e00], R55 ;  /* 0x004e003732007988 */ /* 0x000fe80008000004 */
[----:B------:R0:W2:Y:S04]  /*16f40*/  @!P0 LDG.E.U8 R9, desc[UR6][R4.64] ;  /* 0x0000000604098981 */ /* 0x0000a8000c1e1100 */
[----:B------:R-:W-:Y:S04]  /*16f50*/  STS.U8 [R50+UR4+0x5000], R54 ;  /* 0x0050003632007988 */ /* 0x000fe80008000004 */
[----:B------:R-:W-:Y:S01]  /*16f60*/  STS.U8 [R50+UR4+0x5200], R53 ;  /* 0x0052003532007988 */ /* 0x000fe20008000004 */
[----:B0-----:R-:W-:-:S02]  /*16f70*/  @!P0 IMAD.MOV.U32 R4, RZ, RZ, R0 ;  /* 0x000000ffff048224 */ /* 0x001fc400078e0000 */
[----:B------:R-:W-:Y:S01]  /*16f80*/  @!P0 IMAD.MOV.U32 R5, RZ, RZ, R42 ;  /* 0x000000ffff058224 */ /* 0x000fe200078e002a */
        /* <DEDUP_REMOVED lines=14> */
[----:B------:R-:W-:Y:S01]  /*17070*/  STS.U8 [R50+UR4+0x6600], R245 ;  /* 0x006600f532007988 */ /* 0x000fe20008000004 */
[----:B-1----:R-:W-:-:S03]  /*17080*/  LOP3.LUT R146, R146, 0x7f, RZ, 0xc0, !PT ;  /* 0x0000007f92927812 */ /* 0x002fc600078ec0ff */
[----:B------:R0:W2:Y:S04]  /*17090*/  @!P0 LDG.E.U8 R7, desc[UR6][R4.64] ;  /* 0x0000000604078981 */ /* 0x0000a8000c1e1100 */
[----:B------:R-:W-:Y:S04]  /*170a0*/  STS.U8 [R50+UR4+0x6800], R244 ;  /* 0x006800f432007988 */ /* 0x000fe80008000004 */
[----:B------:R-:W-:Y:S01]  /*170b0*/  STS.U8 [R50+UR4+0x6a00], R243 ;  /* 0x006a00f332007988 */ /* 0x000fe20008000004 */
[----:B0-----:R-:W-:-:S03]  /*170c0*/  @!P0 IMAD.MOV.U32 R5, RZ, RZ, R28 ;  /* 0x000000ffff058224 */ /* 0x001fc600078e001c */
[----:B------:R-:W-:Y:S04]  /*170d0*/  STS.U8 [R50+UR4+0x6c00], R242 ;  /* 0x006c00f232007988 */ /* 0x000fe80008000004 */
        /* <DEDUP_REMOVED lines=8> */
[----:B------:R-:W-:Y:S01]  /*17160*/  STS.U8 [R50+UR4+0x7e00], R233 ;  /* 0x007e00e932007988 */ /* 0x000fe20008000004 */
[----:B----4-:R-:W-:-:S05]  /*17170*/  @!P0 IMAD.MOV.U32 R4, RZ, RZ, R24 ;  /* 0x000000ffff048224 */ /* 0x010fca00078e0018 */
[----:B------:R0:W4:Y:S02]  /*17180*/  @!P0 LDG.E.U8 R6, desc[UR6][R4.64] ;  /* 0x0000000604068981 */ /* 0x000124000c1e1100 */
[----:B0-----:R-:W-:-:S05]  /*17190*/  LOP3.LUT R4, R146, 0x10, RZ, 0x3c, !PT ;  /* 0x0000001092047812 */ /* 0x001fca00078e3cff */
        /* <DEDUP_REMOVED lines=31> */
[----:B------:R0:W-:Y:S02]  /*17390*/  STS.U8 [R4+UR4+0x7e80], R201 ;  /* 0x007e80c904007988 */ /* 0x0001e40008000004 */
        /* <DEDUP_REMOVED lines=28> */
[----:B------:R-:W-:-:S03]  /*17560*/  IMAD.MOV.U32 R248, RZ, RZ, R25 ;  /* 0x000000fffff87224 */ /* 0x000fc600078e0019 */
        /* <DEDUP_REMOVED lines=8> */
[----:B------:R0:W-:Y:S01]  /*175f0*/  STS.U8 [R4+UR4+0x7f00], R169 ;  /* 0x007f00a904007988 */ /* 0x0001e20008000004 */
[----:B------:R-:W-:-:S03]  /*17600*/  IMAD.MOV.U32 R229, RZ, RZ, R31 ;  /* 0x000000ffffe57224 */ /* 0x000fc600078e001f */
[----:B------:R-:W3:Y:S01]  /*17610*/  LDL.LU.64 R24, [R1] ;  /* 0x0000000001187983 */ /* 0x000ee20000300a00 */
[----:B------:R-:W-:-:S03]  /*17620*/  IMAD.MOV.U32 R5, RZ, RZ, R30 ;  /* 0x000000ffff057224 */ /* 0x000fc600078e001e */
[----:B------:R-:W2:Y:S01]  /*17630*/  LDL.LU.64 R26, [R1+0x8] ;  /* 0x00000800011a7983 */ /* 0x000ea20000300a00 */
[----:B0-----:R-:W-:-:S03]  /*17640*/  IMAD.MOV.U32 R4, RZ, RZ, R29 ;  /* 0x000000ffff047224 */ /* 0x001fc600078e001d */
[----:B------:R-:W4:Y:S01]  /*17650*/  LDL.LU.64 R28, [R1+0x10] ;  /* 0x00001000011c7983 */ /* 0x000f220000300a00 */
[----:B------:R-:W-:Y:S02]  /*17660*/  IMAD.MOV.U32 R231, RZ, RZ, R33 ;  /* 0x000000ffffe77224 */ /* 0x000fe400078e0021 */
[----:B------:R-:W-:Y:S01]  /*17670*/  IMAD.MOV.U32 R230, RZ, RZ, R32 ;  /* 0x000000ffffe67224 */ /* 0x000fe200078e0020 */
[----:B------:R-:W3:Y:S01]  /*17680*/  LDL.LU.64 R30, [R1+0x18] ;  /* 0x00001800011e7983 */ /* 0x000ee20000300a00 */
[----:B------:R-:W-:Y:S02]  /*17690*/  IMAD.MOV.U32 R233, RZ, RZ, R35 ;  /* 0x000000ffffe97224 */ /* 0x000fe400078e0023 */
[----:B------:R-:W-:Y:S01]  /*176a0*/  IMAD.MOV.U32 R232, RZ, RZ, R34 ;  /* 0x000000ffffe87224 */ /* 0x000fe200078e0022 */
[----:B------:R-:W2:Y:S01]  /*176b0*/  LDL.LU.64 R32, [R1+0x20] ;  /* 0x0000200001207983 */ /* 0x000ea20000300a00 */
[----:B------:R-:W-:Y:S01]  /*176c0*/  IMAD.MOV.U32 R235, RZ, RZ, R37 ;  /* 0x000000ffffeb7224 */ /* 0x000fe200078e0025 */
[----:B------:R-:W-:Y:S01]  /*176d0*/  LOP3.LUT R202, R50, 0x30, RZ, 0x3c, !PT ;  /* 0x0000003032ca7812 */ /* 0x000fe200078e3cff */
[----:B------:R-:W-:Y:S01]  /*176e0*/  IMAD.MOV.U32 R234, RZ, RZ, R36 ;  /* 0x000000ffffea7224 */ /* 0x000fe200078e0024 */
[----:B------:R-:W4:Y:S01]  /*176f0*/  LDL.LU.64 R34, [R1+0x28] ;  /* 0x0000280001227983 */ /* 0x000f220000300a00 */
[----:B------:R-:W-:-:S02]  /*17700*/  IMAD.MOV.U32 R237, RZ, RZ, R39 ;  /* 0x000000ffffed7224 */ /* 0x000fc400078e0027 */
[----:B------:R-:W-:Y:S01]  /*17710*/  IMAD.MOV.U32 R236, RZ, RZ, R38 ;  /* 0x000000ffffec7224 */ /* 0x000fe200078e0026 */
[----:B------:R-:W3:Y:S01]  /*17720*/  LDL.LU.64 R36, [R1+0x30] ;  /* 0x0000300001247983 */ /* 0x000ee20000300a00 */
[----:B------:R-:W-:Y:S02]  /*17730*/  IMAD.MOV.U32 R239, RZ, RZ, R41 ;  /* 0x000000ffffef7224 */ /* 0x000fe400078e0029 */
[----:B------:R-:W-:Y:S01]  /*17740*/  IMAD.MOV.U32 R238, RZ, RZ, R40 ;  /* 0x000000ffffee7224 */ /* 0x000fe200078e0028 */
[----:B------:R-:W2:Y:S01]  /*17750*/  LDL.LU.64 R38, [R1+0x38] ;  /* 0x0000380001267983 */ /* 0x000ea20000300a00 */
[----:B------:R-:W-:Y:S02]  /*17760*/  IMAD.MOV.U32 R241, RZ, RZ, R43 ;  /* 0x000000fffff17224 */ /* 0x000fe400078e002b */
        /* <DEDUP_REMOVED lines=8> */
[----:B------:R-:W-:-:S03]  /*177f0*/  IMAD.MOV.U32 R250, RZ, RZ, R48 ;  /* 0x000000fffffa7224 */ /* 0x000fc600078e0030 */
[----:B------:R0:W-:Y:S04]  /*17800*/  STS.U8 [R202+UR4+0x7f80], R49 ;  /* 0x007f8031ca007988 */ /* 0x0001e80008000004 */
[----:B------:R-:W4:Y:S04]  /*17810*/  LDL.LU.64 R46, [R1+0x58] ;  /* 0x00005800012e7983 */ /* 0x000f280000300a00 */
[----:B0-----:R-:W3:Y:S04]  /*17820*/  LDL.LU.64 R48, [R1+0x60] ;  /* 0x0000600001307983 */ /* 0x001ee80000300a00 */
[----:B------:R-:W2:Y:S04]  /*17830*/  LDL.LU.64 R50, [R1+0x68] ;  /* 0x0000680001327983 */ /* 0x000ea80000300a00 */
[----:B------:R-:W4:Y:S04]  /*17840*/  LDL.LU.64 R52, [R1+0x70] ;  /* 0x0000700001347983 */ /* 0x000f280000300a00 */
[----:B------:R-:W3:Y:S04]  /*17850*/  LDL.LU.64 R54, [R1+0x78] ;  /* 0x0000780001367983 */ /* 0x000ee80000300a00 */
        /* <DEDUP_REMOVED lines=40> */
[----:B------:R-:W4:Y:S01]  /*17ae0*/  LDL.LU.64 R136, [R1+0x1c0] ;  /* 0x0001c00001887983 */ /* 0x000f220000300a00 */
[----:B------:R-:W-:-:S03]  /*17af0*/  IMAD.MOV.U32 R243, RZ, RZ, R147 ;  /* 0x000000fffff37224 */ /* 0x000fc600078e0093 */
[----:B------:R-:W3:Y:S01]  /*17b00*/  LDL.LU.64 R138, [R1+0x1c8] ;  /* 0x0001c800018a7983 */ /* 0x000ee20000300a00 */
[----:B------:R-:W-:-:S03]  /*17b10*/  IMAD.MOV.U32 R228, RZ, RZ, R148 ;  /* 0x000000ffffe47224 */ /* 0x000fc600078e0094 */
[----:B------:R-:W2:Y:S01]  /*17b20*/  LDL.LU.64 R140, [R1+0x1d0] ;  /* 0x0001d000018c7983 */ /* 0x000ea20000300a00 */
[----:B------:R-:W-:-:S03]  /*17b30*/  IMAD.MOV.U32 R227, RZ, RZ, R149 ;  /* 0x000000ffffe37224 */ /* 0x000fc600078e0095 */
[----:B------:R-:W4:Y:S01]  /*17b40*/  LDL.LU.64 R142, [R1+0x1d8] ;  /* 0x0001d800018e7983 */ /* 0x000f220000300a00 */
[----:B------:R-:W-:-:S03]  /*17b50*/  IMAD.MOV.U32 R226, RZ, RZ, R150 ;  /* 0x000000ffffe27224 */ /* 0x000fc600078e0096 */
[----:B------:R-:W3:Y:S01]  /*17b60*/  LDL.LU.64 R144, [R1+0x1e0] ;  /* 0x0001e00001907983 */ /* 0x000ee20000300a00 */
[----:B------:R-:W-:-:S03]  /*17b70*/  IMAD.MOV.U32 R225, RZ, RZ, R151 ;  /* 0x000000ffffe17224 */ /* 0x000fc600078e0097 */
[----:B------:R-:W2:Y:S04]  /*17b80*/  LDL.LU.64 R146, [R1+0x1e8] ;  /* 0x0001e80001927983 */ /* 0x000ea80000300a00 */
[----:B------:R-:W4:Y:S04]  /*17b90*/  LDL.LU.64 R148, [R1+0x1f0] ;  /* 0x0001f00001947983 */ /* 0x000f280000300a00 */
[----:B------:R-:W3:Y:S04]  /*17ba0*/  LDL.LU.64 R150, [R1+0x1f8] ;  /* 0x0001f80001967983 */ /* 0x000ee80000300a00 */
[----:B---3--:R-:W-:Y:S04]  /*17bb0*/  STL.64 [R1+0x16e8], R150 ;  /* 0x0016e89601007387 */ /* 0x008fe80000100a00 */
[----:B----4-:R-:W-:Y:S04]  /*17bc0*/  STL.64 [R1+0x16e0], R148 ;  /* 0x0016e09401007387 */ /* 0x010fe80000100a00 */
[----:B--2---:R-:W-:Y:S04]  /*17bd0*/  STL.64 [R1+0x16d8], R146 ;  /* 0x0016d89201007387 */ /* 0x004fe80000100a00 */
        /* <DEDUP_REMOVED lines=61> */
[----:B0-----:R-:W2:Y:S04]  /*17fb0*/  LDL.LU.64 R24, [R1+0x400] ;  /* 0x0004000001187983 */ /* 0x001ea80000300a00 */
[----:B------:R-:W2:Y:S04]  /*17fc0*/  LDL.LU.64 R26, [R1+0x408] ;  /* 0x00040800011a7983 */ /* 0x000ea80000300a00 */
        /* <DEDUP_REMOVED lines=93> */
[----:B------:R0:W-:Y:S06]  /*185a0*/  MEMBAR.ALL.CTA ;  /* 0x0000000000007992 */ /* 0x0001ec0000008000 */
[----:B0-----:R-:W0:Y:S02]  /*185b0*/  FENCE.VIEW.ASYNC.S ;  /* 0x00000000000073c6 */ /* 0x001e240000000000 */
[----:B0-----:R-:W-:Y:S06]  /*185c0*/  BAR.SYNC.DEFER_BLOCKING 0x0 ;  /* 0x0000000000007b1d */ /* 0x001fec0000010000 */
[----:B------:R-:W-:Y:S01]  /*185d0*/  UMOV UR41, 0x80000020 ;  /* 0x8000002000297882 */ /* 0x000fe20000000000 */
[----:B--2---:R-:W-:-:S06]  /*185e0*/  WARPGROUP.ARRIVE ;  /* 0x00000000000079c5 */ /* 0x004fcc0000000000 */
[----:B------:R-:W-:Y:S03]  /*185f0*/  QGMMA.64x256x32.F32.E5M2.E5M2 R24, gdesc[UR40], R24, gsb0 ;  /* 0x03e00000281879f3 */ /* 0x000fe60008003818 */
[----:B------:R-:W-:Y:S02]  /*18600*/  WARPGROUP.DEPBAR.LE gsb0, 0x0 ;  /* 0x00008000000079c5 */ /* 0x000fe40000010000 */
[----:B------:R-:W-:-:S15]  /*18610*/  WARPGROUP.ARRIVE ;  /* 0x00000000000079c5 */ /* 0x000fde0000000000 */
[----:B------:R-:W-:-:S08]  /*18620*/  NOP ;  /* 0x0000000000007918 */ /* 0x000fd00000000000 */
[----:B------:R-:W-:Y:S03]  /*18630*/  QGMMA.64x256x32.F32.E5M2.E5M2 R24, gdesc[UR12], R24, gsb0 ;  /* 0x03e000000c1879f3 */ /* 0x000fe60008003818 */
[----:B------:R-:W-:Y:S02]  /*18640*/  WARPGROUP.DEPBAR.LE gsb0, 0x0 ;  /* 0x00008000000079c5 */ /* 0x000fe40000010000 */
[----:B------:R0:W-:Y:S04]  /*18650*/  STL.64 [R1+0x400], R24 ;  /* 0x0004001801007387 */ /* 0x0001e80000100a00 */
        /* <DEDUP_REMOVED lines=63> */
[----:B0-----:R-:W4:Y:S04]  /*18a50*/  LDL.LU.64 R24, [R1+0x200] ;  /* 0x0002000001187983 */ /* 0x001f280000300a00 */
[----:B-1----:R-:W4:Y:S04]  /*18a60*/  LDL.LU.64 R26, [R1+0x208] ;  /* 0x00020800011a7983 */ /* 0x002f280000300a00 */
[----:B--2---:R-:W2:Y:S04]  /*18a70*/  LDL.LU.64 R28, [R1+0x210] ;  /* 0x00021000011c7983 */ /* 0x004ea80000300a00 */
[----:B---3--:R-:W2:Y:S04]  /*18a80*/  LDL.LU.64 R30, [R1+0x218] ;  /* 0x00021800011e7983 */ /* 0x008ea80000300a00 */
[----:B----4-:R-:W2:Y:S04]  /*18a90*/  LDL.LU.64 R32, [R1+0x220] ;  /* 0x0002200001207983 */ /* 0x010ea80000300a00 */
        /* <DEDUP_REMOVED lines=58> */
[----:B------:R-:W2:Y:S01]  /*18e40*/  LDL.LU.64 R150, [R1+0x3f8] ;  /* 0x0003f80001967983 */ /* 0x000ea20000300a00 */
[----:B------:R-:W-:Y:S01]  /*18e50*/  UMOV UR18, UR42 ;  /* 0x0000002a00127c82 */ /* 0x000fe20008000000 */
[----:B------:R-:W-:Y:S01]  /*18e60*/  UMOV UR19, UR43 ;  /* 0x0000002b00137c82 */ /* 0x000fe20008000000 */
[----:B------:R-:W-:Y:S01]  /*18e70*/  UMOV UR22, UR14 ;  /* 0x0000000e00167c82 */ /* 0x000fe20008000000 */
[----:B------:R-:W-:Y:S01]  /*18e80*/  UMOV UR23, UR15 ;  /* 0x0000000f00177c82 */ /* 0x000fe20008000000 */
[----:B--2---:R-:W-:-:S06]  /*18e90*/  WARPGROUP.ARRIVE ;  /* 0x00000000000079c5 */ /* 0x004fcc0000000000 */
[----:B------:R-:W-:Y:S03]  /*18ea0*/  QGMMA.64x256x32.F32.E5M2.E5M2 R24, gdesc[UR16], R24, gsb0 ;  /* 0x03e00000101879f3 */ /* 0x000fe60008003818 */
[----:B------:R-:W-:Y:S02]  /*18eb0*/  WARPGROUP.DEPBAR.LE gsb0, 0x0 ;  /* 0x00008000000079c5 */ /* 0x000fe40000010000 */
[----:B------:R-:W-:-:S15]  /*18ec0*/  WARPGROUP.ARRIVE ;  /* 0x00000000000079c5 */ /* 0x000fde0000000000 */
[----:B------:R-:W-:-:S08]  /*18ed0*/  NOP ;  /* 0x0000000000007918 */ /* 0x000fd00000000000 */
[----:B------:R-:W-:Y:S01]  /*18ee0*/  QGMMA.64x256x32.F32.E5M2.E5M2 R24, gdesc[UR20], R24, gsb0 ;  /* 0x03e00000141879f3 */ /* 0x000fe20008003818 */
[----:B------:R-:W-:Y:S02]  /*18ef0*/  IMAD.MOV.U32 R224, RZ, RZ, R243 ;  /* 0x000000ffffe07224 */ /* 0x000fe400078e00f3 */
[----:B------:R-:W-:Y:S02]  /*18f00*/  IMAD.MOV.U32 R243, RZ, RZ, R250 ;  /* 0x000000fffff37224 */ /* 0x000fe400078e00fa */
[----:B------:R-:W-:Y:S01]  /*18f10*/  IMAD.MOV.U32 R250, RZ, RZ, R13 ;  /* 0x000000fffffa7224 */ /* 0x000fe200078e000d */
[----:B------:R-:W-:Y:S02]  /*18f20*/  WARPGROUP.DEPBAR.LE gsb0, 0x0 ;  /* 0x00008000000079c5 */ /* 0x000fe40000010000 */
        /* <DEDUP_REMOVED lines=128> */
[----:B------:R-:W3:Y:S04]  /*19730*/  LDL.LU R13, [R1+0x14ec] ;  /* 0x0014ec00010d7983 */ /* 0x000ee80000300800 */
[----:B------:R-:W4:Y:S01]  /*19740*/  LDL R6, [R1+0xe60] ;  /* 0x000e600001067983 */ /* 0x000f220000100800 */
[----:B------:R-:W-:-:S05]  /*19750*/  VIADD R224, R224, 0x1 ;  /* 0x00000001e0e07836 */ /* 0x000fca0000000000 */
[----:B------:R0:W-:Y:S01]  /*19760*/  STL [R1+0x64c], R224 ;  /* 0x00064ce001007387 */ /* 0x0001e20000100800 */
[----:B----4-:R-:W-:Y:S01]  /*19770*/  ISETP.NE.U32.AND P0, PT, R224, R6, PT ;  /* 0x00000006e000720c */ /* 0x010fe20003f05070 */
[----:B0-----:R-:W-:Y:S02]  /*19780*/  IMAD.MOV.U32 R224, RZ, RZ, R225 ;  /* 0x000000ffffe07224 */ /* 0x001fe400078e00e1 */
[----:B------:R-:W-:Y:S02]  /*19790*/  IMAD.MOV.U32 R225, RZ, RZ, R226 ;  /* 0x000000ffffe17224 */ /* 0x000fe400078e00e2 */
[----:B------:R-:W-:Y:S02]  /*197a0*/  IMAD.MOV.U32 R226, RZ, RZ, R227 ;  /* 0x000000ffffe27224 */ /* 0x000fe400078e00e3 */
[----:B------:R-:W-:Y:S02]  /*197b0*/  IMAD.MOV.U32 R227, RZ, RZ, R228 ;  /* 0x000000ffffe37224 */ /* 0x000fe400078e00e4 */
[----:B------:R-:W-:-:S02]  /*197c0*/  IMAD.MOV.U32 R228, RZ, RZ, R229 ;  /* 0x000000ffffe47224 */ /* 0x000fc400078e00e5 */
[----:B------:R-:W-:Y:S02]  /*197d0*/  IMAD.MOV.U32 R229, RZ, RZ, R230 ;  /* 0x000000ffffe57224 */ /* 0x000fe400078e00e6 */
[----:B------:R-:W-:Y:S02]  /*197e0*/  IMAD.MOV.U32 R230, RZ, RZ, R231 ;  /* 0x000000ffffe67224 */ /* 0x000fe400078e00e7 */
        /* <DEDUP_REMOVED lines=12> */
[----:B------:R-:W-:Y:S01]  /*198b0*/  IMAD.MOV.U32 R243, RZ, RZ, R244 ;  /* 0x000000fffff37224 */ /* 0x000fe200078e00f4 */
[----:B------:R-:W-:Y:S01]  /*198c0*/  IADD3 R224, P4, R224, UR11, RZ ;  /* 0x0000000be0e07c10 */ /* 0x000fe2000ff9e0ff */
[----:B------:R-:W-:Y:S02]  /*198d0*/  IMAD.MOV.U32 R244, RZ, RZ, R245 ;  /* 0x000000fffff47224 */ /* 0x000fe400078e00f5 */
[----:B------:R-:W-:Y:S02]  /*198e0*/  IMAD.MOV.U32 R245, RZ, RZ, R246 ;  /* 0x000000fffff57224 */ /* 0x000fe400078e00f6 */
[----:B------:R-:W-:-:S02]  /*198f0*/  IMAD.MOV.U32 R246, RZ, RZ, R247 ;  /* 0x000000fffff67224 */ /* 0x000fc400078e00f7 */
[----:B------:R-:W-:Y:S02]  /*19900*/  IMAD.MOV.U32 R247, RZ, RZ, R248 ;  /* 0x000000fffff77224 */ /* 0x000fe400078e00f8 */
[----:B------:R-:W-:Y:S02]  /*19910*/  IMAD.MOV.U32 R248, RZ, RZ, R12 ;  /* 0x000000fffff87224 */ /* 0x000fe400078e000c */
[----:B------:R-:W4:Y:S04]  /*19920*/  LDL.LU R12, [R1+0x14e8] ;  /* 0x0014e800010c7983 */ /* 0x000f280000300800 */
[----:B------:R0:W-:Y:S04]  /*19930*/  STL [R1+0xe24], R224 ;  /* 0x000e24e001007387 */ /* 0x0001e80000100800 */
[----:B0-----:R-:W2:Y:S02]  /*19940*/  LDL.LU R224, [R1+0xe1c] ;  /* 0x000e1c0001e07983 */ /* 0x001ea40000300800 */
[----:B--2---:R-:W-:-:S05]  /*19950*/  IADD3 R224, P5, R224, UR11, RZ ;  /* 0x0000000be0e07c10 */ /* 0x004fca000ffbe0ff */
[----:B------:R0:W-:Y:S04]  /*19960*/  STL [R1+0xe1c], R224 ;  /* 0x000e1ce001007387 */ /* 0x0001e80000100800 */
[----:B0-----:R-:W2:Y:S01]  /*19970*/  LDL.LU R224, [R1+0xe14] ;  /* 0x000e140001e07983 */ /* 0x001ea20000300800 */
[----:B----4-:R-:W-:Y:S02]  /*19980*/  IADD3 R12, P1, R12, UR11, RZ ;  /* 0x0000000b0c0c7c10 */ /* 0x010fe4000ff3e0ff */
[----:B--2---:R-:W-:-:S05]  /*19990*/  IADD3 R224, P6, R224, UR11, RZ ;  /* 0x0000000be0e07c10 */ /* 0x004fca000ffde0ff */
[----:B------:R0:W-:Y:S04]  /*199a0*/  STL [R1+0xe14], R224 ;  /* 0x000e14e001007387 */ /* 0x0001e80000100800 */
[----:B------:R1:W-:Y:S01]  /*199b0*/  STL [R1+0xe0c], R12 ;  /* 0x000e0c0c01007387 */ /* 0x0003e20000100800 */
[----:B0-----:R-:W-:-:S03]  /*199c0*/  IMAD.MOV.U32 R224, RZ, RZ, R225 ;  /* 0x000000ffffe07224 */ /* 0x001fc600078e00e1 */
[----:B-1----:R-:W2:Y:S01]  /*199d0*/  LDL.LU R12, [R1+0x14e4] ;  /* 0x0014e400010c7983 */ /* 0x002ea20000300800 */
        /* <DEDUP_REMOVED lines=26> */
[----:B------:R-:W4:Y:S01]  /*19b80*/  LDL.LU R14, [R1+0x14e0] ;  /* 0x0014e000010e7983 */ /* 0x000f220000300800 */
[----:B---3--:R-:W-:Y:S02]  /*19b90*/  IADD3 R13, P2, R13, UR11, RZ ;  /* 0x0000000b0d0d7c10 */ /* 0x008fe4000ff5e0ff */
[----:B------:R-:W-:Y:S02]  /*19ba0*/  IADD3 R15, P3, R15, UR11, RZ ;  /* 0x0000000b0f0f7c10 */ /* 0x000fe4000ff7e0ff */
[----:B--2---:R-:W-:Y:S02]  /*19bb0*/  IADD3.X R12, R12, UR9, RZ, P2, !PT ;  /* 0x000000090c0c7c10 */ /* 0x004fe400097fe4ff */
[----:B------:R-:W-:-:S05]  /*19bc0*/  IADD3 R224, P2, R224, UR11, RZ ;  /* 0x0000000be0e07c10 */ /* 0x000fca000ff5e0ff */
[----:B------:R0:W-:Y:S02]  /*19bd0*/  STL [R1+0xe04], R224 ;  /* 0x000e04e001007387 */ /* 0x0001e40000100800 */
        /* <DEDUP_REMOVED lines=20> */
[----:B------:R-:W-:Y:S01]  /*19d20*/  IMAD.MOV.U32 R244, RZ, RZ, R245 ;  /* 0x000000fffff47224 */ /* 0x000fe200078e00f5 */
[----:B----4-:R-:W-:Y:S01]  /*19d30*/  IADD3.X R14, R14, UR9, RZ, P3, !PT ;  /* 0x000000090e0e7c10 */ /* 0x010fe20009ffe4ff */
[----:B------:R-:W-:Y:S01]  /*19d40*/  IMAD.MOV.U32 R245, RZ, RZ, R246 ;  /* 0x000000fffff57224 */ /* 0x000fe200078e00f6 */
[----:B------:R-:W-:Y:S01]  /*19d50*/  IADD3 R224, P3, R224, UR11, RZ ;  /* 0x0000000be0e07c10 */ /* 0x000fe2000ff7e0ff */
[----:B------:R-:W-:-:S02]  /*19d60*/  IMAD.MOV.U32 R246, RZ, RZ, R247 ;  /* 0x000000fffff67224 */ /* 0x000fc400078e00f7 */
[----:B------:R-:W-:Y:S02]  /*19d70*/  IMAD.MOV.U32 R247, RZ, RZ, R248 ;  /* 0x000000fffff77224 */ /* 0x000fe400078e00f8 */
[----:B------:R-:W-:Y:S02]  /*19d80*/  IMAD.MOV.U32 R248, RZ, RZ, R249 ;  /* 0x000000fffff87224 */ /* 0x000fe400078e00f9 */
[----:B------:R-:W-:Y:S02]  /*19d90*/  IMAD.MOV.U32 R249, RZ, RZ, R250 ;  /* 0x000000fffff97224 */ /* 0x000fe400078e00fa */
[----:B------:R-:W-:Y:S02]  /*19da0*/  IMAD.MOV.U32 R250, RZ, RZ, R251 ;  /* 0x000000fffffa7224 */ /* 0x000fe400078e00fb */
[----:B------:R-:W2:Y:S04]  /*19db0*/  LDL.LU R251, [R1+0x684] ;  /* 0x0006840001fb7983 */ /* 0x000ea80000300800 */
[----:B------:R0:W-:Y:S04]  /*19dc0*/  STL [R1+0xdfc], R224 ;  /* 0x000dfce001007387 */ /* 0x0001e80000100800 */
[----:B0-----:R-:W3:Y:S02]  /*19dd0*/  LDL.LU R224, [R1+0xe20] ;  /* 0x000e200001e07983 */ /* 0x001ee40000300800 */
[----:B---3--:R-:W-:-:S05]  /*19de0*/  IADD3.X R224, R224, UR9, RZ, P4, !PT ;  /* 0x00000009e0e07c10 */ /* 0x008fca000a7fe4ff */
[----:B------:R0:W-:Y:S04]  /*19df0*/  STL [R1+0xe20], R224 ;  /* 0x000e20e001007387 */ /* 0x0001e80000100800 */
[----:B0-----:R-:W3:Y:S02]  /*19e00*/  LDL.LU R224, [R1+0xdf4] ;  /* 0x000df40001e07983 */ /* 0x001ee40000300800 */
[----:B---3--:R-:W-:-:S05]  /*19e10*/  IADD3 R224, P4, R224, UR11, RZ ;  /* 0x0000000be0e07c10 */ /* 0x008fca000ff9e0ff */
        /* <DEDUP_REMOVED lines=403> */
[----:B0-----:R-:W3:Y:S01]  /*1b750*/  LDL.LU R224, [R1+0xc00] ;  /* 0x000c000001e07983 */ /* 0x001ee20000300800 */
[----:B------:R-:W-:Y:S01]  /*1b760*/  WARPGROUP.ARRIVE ;  /* 0x00000000000079c5 */ /* 0x000fe20000000000 */
[----:B------:R-:W-:Y:S01]  /*1b770*/  UMOV UR26, UR42 ;  /* 0x0000002a001a7c82 */ /* 0x000fe20008000000 */
[----:B------:R-:W-:-:S04]  /*1b780*/  UMOV UR27, UR43 ;  /* 0x0000002b001b7c82 */ /* 0x000fc80008000000 */
[----:B------:R-:W-:Y:S01]  /*1b790*/  QGMMA.64x256x32.F32.E5M2.E5M2 R24, gdesc[UR24], R24, gsb0 ;  /* 0x03e00000181879f3 */ /* 0x000fe20008003818 */
[----:B---3--:R-:W-:-:S05]  /*1b7a0*/  IADD3.X R224, R224, UR9, RZ, P6, !PT ;  /* 0x00000009e0e07c10 */ /* 0x008fca000b7fe4ff */
[----:B------:R0:W-:Y:S04]  /*1b7b0*/  STL [R1+0xc00], R224 ;  /* 0x000c00e001007387 */ /* 0x0001e80000100800 */
[----:B0-----:R-:W3:Y:S01]  /*1b7c0*/  LDL.LU R224, [R1+0xbd4] ;  /* 0x000bd40001e07983 */ /* 0x001ee20000300800 */
[----:B------:R-:W-:Y:S02]  /*1b7d0*/  WARPGROUP.DEPBAR.LE gsb0, 0x0 ;  /* 0x00008000000079c5 */ /* 0x000fe40000010000 */
[----:B------:R-:W-:Y:S01]  /*1b7e0*/  WARPGROUP.ARRIVE ;  /* 0x00000000000079c5 */ /* 0x000fe20000000000 */
[----:B------:R-:W-:Y:S01]  /*1b7f0*/  UMOV UR30, UR14 ;  /* 0x0000000e001e7c82 */ /* 0x000fe20008000000 */
[----:B------:R-:W-:-:S13]  /*1b800*/  UMOV UR31, UR15 ;  /* 0x0000000f001f7c82 */ /* 0x000fda0008000000 */
[----:B------:R-:W-:Y:S01]  /*1b810*/  QGMMA.64x256x32.F32.E5M2.E5M2 R24, gdesc[UR28], R24, gsb0 ;  /* 0x03e000001c1879f3 */ /* 0x000fe20008003818 */
[----:B---3--:R-:W-:-:S05]  /*1b820*/  IADD3 R224, P6, R224, UR11, RZ ;  /* 0x0000000be0e07c10 */ /* 0x008fca000ffde0ff */
[----:B------:R0:W-:Y:S04]  /*1b830*/  STL [R1+0xbd4], R224 ;  /* 0x000bd4e001007387 */ /* 0x0001e80000100800 */
[----:B0-----:R-:W3:Y:S01]  /*1b840*/  LDL.LU R224, [R1+0xbf8] ;  /* 0x000bf80001e07983 */ /* 0x001ee20000300800 */
[----:B------:R-:W-:Y:S02]  /*1b850*/  WARPGROUP.DEPBAR.LE gsb0, 0x0 ;  /* 0x00008000000079c5 */ /* 0x000fe40000010000 */
[----:B---3--:R-:W-:-:S05]  /*1b860*/  IADD3.X R224, R224, UR9, RZ, P1, !PT ;  /* 0x00000009e0e07c10 */ /* 0x008fca0008ffe4ff */
[----:B------:R-:W-:Y:S04]  /*1b870*/  STL [R1+0xbf8], R224 ;  /* 0x000bf8e001007387 */ /* 0x000fe80000100800 */
[----:B------:R-:W-:Y:S04]  /*1b880*/  STL.64 [R1], R24 ;  /* 0x0000001801007387 */ /* 0x000fe80000100a00 */
        /* <DEDUP_REMOVED lines=63> */
[----:B0-----:R-:W3:Y:S04]  /*1bc80*/  LDL.LU.64 R150, [R1+0x14d8] ;  /* 0x0014d80001967983 */ /* 0x001ee80000300a00 */
[----:B------:R-:W4:Y:S04]  /*1bc90*/  LDL.LU.64 R148, [R1+0x14d0] ;  /* 0x0014d00001947983 */ /* 0x000f280000300a00 */
[----:B------:R-:W2:Y:S04]  /*1bca0*/  LDL.LU.64 R146, [R1+0x14c8] ;  /* 0x0014c80001927983 */ /* 0x000ea80000300a00 */
[----:B------:R-:W3:Y:S04]  /*1bcb0*/  LDL.LU.64 R144, [R1+0x14c0] ;  /* 0x0014c00001907983 */ /* 0x000ee80000300a00 */
[----:B------:R-:W4:Y:S04]  /*1bcc0*/  LDL.LU.64 R142, [R1+0x14b8] ;  /* 0x0014b800018e7983 */ /* 0x000f280000300a00 */
[----:B------:R-:W2:Y:S04]  /*1bcd0*/  LDL.LU.64 R140, [R1+0x14b0] ;  /* 0x0014b000018c7983 */ /* 0x000ea80000300a00 */
[----:B------:R-:W3:Y:S04]  /*1bce0*/  LDL.LU.64 R138, [R1+0x14a8] ;  /* 0x0014a800018a7983 */ /* 0x000ee80000300a00 */
[----:B------:R-:W4:Y:S04]  /*1bcf0*/  LDL.LU.64 R136, [R1+0x14a0] ;  /* 0x0014a00001887983 */ /* 0x000f280000300a00 */
[----:B------:R-:W2:Y:S04]  /*1bd00*/  LDL.LU.64 R134, [R1+0x1498] ;  /* 0x0014980001867983 */ /* 0x000ea80000300a00 */
[----:B------:R-:W3:Y:S04]  /*1bd10*/  LDL.LU.64 R132, [R1+0x1490] ;  /* 0x0014900001847983 */ /* 0x000ee80000300a00 */
[----:B------:R-:W4:Y:S04]  /*1bd20*/  LDL.LU.64 R130, [R1+0x1488] ;  /* 0x0014880001827983 */ /* 0x000f280000300a00 */
        /* <DEDUP_REMOVED lines=52> */
[----:B------:R-:W4:Y:S01]  /*1c070*/  LDL.LU.64 R24, [R1+0x12e0] ;  /* 0x0012e00001187983 */ /* 0x000f220000300a00 */
        /* <DEDUP_REMOVED lines=23> */
[----:B--2---:R-:W-:Y:S02]  /*1c1f0*/  IADD3.X R134, R134, UR9, RZ, P6, !PT ;  /* 0x0000000986867c10 */ /* 0x004fe4000b7fe4ff */
[----:B---3--:R-:W-:Y:S02]  /*1c200*/  IADD3.X R132, R132, UR9, RZ, P5, !PT ;  /* 0x0000000984847c10 */ /* 0x008fe4000affe4ff */
[----:B----4-:R-:W-:-:S02]  /*1c210*/  IADD3.X R130, R130, UR9, RZ, P4, !PT ;  /* 0x0000000982827c10 */ /* 0x010fc4000a7fe4ff */
[----:B------:R-:W-:Y:S02]  /*1c220*/  IADD3.X R128, R128, UR9, RZ, P3, !PT ;  /* 0x0000000980807c10 */ /* 0x000fe40009ffe4ff */
[----:B------:R-:W-:Y:S02]  /*1c230*/  IADD3.X R126, R126, UR9, RZ, P2, !PT ;  /* 0x000000097e7e7c10 */ /* 0x000fe400097fe4ff */
[----:B------:R-:W-:Y:S02]  /*1c240*/  IADD3 R125, P1, R125, UR11, RZ ;  /* 0x0000000b7d7d7c10 */ /* 0x000fe4000ff3e0ff */
[----:B------:R-:W-:-:S03]  /*1c250*/  IADD3 R127, P2, R127, UR11, RZ ;  /* 0x0000000b7f7f7c10 */ /* 0x000fc6000ff5e0ff */
[----:B------:R0:W-:Y:S01]  /*1c260*/  STL [R1+0xbcc], R125 ;  /* 0x000bcc7d01007387 */ /* 0x0001e20000100800 */
[----:B------:R-:W-:Y:S02]  /*1c270*/  IADD3 R129, P3, R129, UR11, RZ ;  /* 0x0000000b81817c10 */ /* 0x000fe4000ff7e0ff */
[----:B------:R-:W-:Y:S01]  /*1c280*/  IADD3 R131, P4, R131, UR11, RZ ;  /* 0x0000000b83837c10 */ /* 0x000fe2000ff9e0ff */
[----:B0-----:R-:W2:Y:S04]  /*1c290*/  LDL.LU R125, [R1+0x12d8] ;  /* 0x0012d800017d7983 */ /* 0x001ea80000300800 */
[----:B------:R0:W-:Y:S01]  /*1c2a0*/  STL [R1+0xbf0], R126 ;  /* 0x000bf07e01007387 */ /* 0x0001e20000100800 */
[----:B------:R-:W-:-:S03]  /*1c2b0*/  IADD3 R133, P5, R133, UR11, RZ ;  /* 0x0000000b85857c10 */ /* 0x000fc6000ffbe0ff */
[----:B0-----:R-:W2:Y:S04]  /*1c2c0*/  LDL.LU R126, [R1+0x12d4] ;  /* 0x0012d400017e7983 */ /* 0x001ea80000300800 */
[----:B------:R0:W-:Y:S04]  /*1c2d0*/  STL [R1+0xbc4], R127 ;  /* 0x000bc47f01007387 */ /* 0x0001e80000100800 */
[----:B0-----:R-:W2:Y:S04]  /*1c2e0*/  LDL.LU R127, [R1+0x12d0] ;  /* 0x0012d000017f7983 */ /* 0x001ea80000300800 */
[----:B------:R0:W-:Y:S01]  /*1c2f0*/  STL [R1+0xbe8], R128 ;  /* 0x000be88001007387 */ /* 0x0001e20000100800 */
[----:B------:R-:W-:-:S03]  /*1c300*/  IADD3 R135, P6, R135, UR11, RZ ;  /* 0x0000000b87877c10 */ /* 0x000fc6000ffde0ff */
[----:B0-----:R-:W2:Y:S04]  /*1c310*/  LDL.LU R128, [R1+0x12cc] ;  /* 0x0012cc0001807983 */ /* 0x001ea80000300800 */
[----:B------:R0:W-:Y:S01]  /*1c320*/  STL [R1+0xbbc], R129 ;  /* 0x000bbc8101007387 */ /* 0x0001e20000100800 */
[----:B------:R-:W-:-:S03]  /*1c330*/  IADD3.X R136, R136, UR9, RZ, P1, !PT ;  /* 0x0000000988887c10 */ /* 0x000fc60008ffe4ff */
        /* <DEDUP_REMOVED lines=47> */
[----:B------:R-:W-:-:S03]  /*1c630*/  IMAD.MOV.U32 R247, RZ, RZ, R248 ;  /* 0x000000fffff77224 */ /* 0x000fc600078e00f8 */
[----:B0-----:R-:W2:Y:S04]  /*1c640*/  LDL.LU R145, [R1+0x1288] ;  /* 0x0012880001917983 */ /* 0x001ea80000300800 */
[----:B------:R0:W-:Y:S01]  /*1c650*/  STL [R1+0xba0], R146 ;  /* 0x000ba09201007387 */ /* 0x0001e20000100800 */
[----:B------:R-:W-:Y:S01]  /*1c660*/  IMAD.MOV.U32 R248, RZ, RZ, R249 ;  /* 0x000000fffff87224 */ /* 0x000fe200078e00f9 */
[----:B------:R-:W-:Y:S02]  /*1c670*/  IADD3.X R224, R224, UR9, RZ, P3, !PT ;  /* 0x00000009e0e07c10 */ /* 0x000fe40009ffe4ff */
[----:B0-----:R-:W2:Y:S04]  /*1c680*/  LDL.LU R146, [R1+0x1284] ;  /* 0x0012840001927983 */ /* 0x001ea80000300800 */
[----:B------:R0:W-:Y:S01]  /*1c690*/  STL [R1+0xb74], R147 ;  /* 0x000b749301007387 */ /* 0x0001e20000100800 */
[----:B------:R-:W-:-:S02]  /*1c6a0*/  IMAD.MOV.U32 R249, RZ, RZ, R250 ;  /* 0x000000fffff97224 */ /* 0x000fc400078e00fa */
[----:B------:R-:W-:Y:S01]  /*1c6b0*/  IMAD.MOV.U32 R250, RZ, RZ, R251 ;  /* 0x000000fffffa7224 */ /* 0x000fe200078e00fb */
[----:B0-----:R-:W2:Y:S04]  /*1c6c0*/  LDL.LU R147, [R1+0x1280] ;  /* 0x0012800001937983 */ /* 0x001ea80000300800 */
[----:B------:R0:W-:Y:S01]  /*1c6d0*/  STL [R1+0xb98], R148 ;  /* 0x000b989401007387 */ /* 0x0001e20000100800 */
[----:B------:R-:W-:-:S03]  /*1c6e0*/  IMAD.MOV.U32 R251, RZ, RZ, R252 ;  /* 0x000000fffffb7224 */ /* 0x000fc600078e00fc */
[----:B0-----:R-:W2:Y:S04]  /*1c6f0*/  LDL.LU R148, [R1+0x127c] ;  /* 0x00127c0001947983 */ /* 0x001ea80000300800 */
[----:B------:R0:W-:Y:S04]  /*1c700*/  STL [R1+0xb6c], R149 ;  /* 0x000b6c9501007387 */ /* 0x0001e80000100800 */
[----:B0-----:R-:W2:Y:S04]  /*1c710*/  LDL.LU R149, [R1+0x1278] ;  /* 0x0012780001957983 */ /* 0x001ea80000300800 */
[----:B------:R0:W-:Y:S04]  /*1c720*/  STL [R1+0xb90], R150 ;  /* 0x000b909601007387 */ /* 0x0001e80000100800 */
[----:B0-----:R-:W2:Y:S04]  /*1c730*/  LDL.LU R150, [R1+0x1274] ;  /* 0x0012740001967983 */ /* 0x001ea80000300800 */
[----:B------:R0:W-:Y:S04]  /*1c740*/  STL [R1+0xb64], R151 ;  /* 0x000b649701007387 */ /* 0x0001e80000100800 */
[----:B0-----:R-:W2:Y:S04]  /*1c750*/  LDL.LU R151, [R1+0x1270] ;  /* 0x0012700001977983 */ /* 0x001ea80000300800 */
[----:B------:R-:W3:Y:S04]  /*1c760*/  LDL.LU R252, [R1+0x674] ;  /* 0x0006740001fc7983 */ /* 0x000ee80000300800 */
[----:B------:R0:W-:Y:S04]  /*1c770*/  STL [R1+0xb88], R224 ;  /* 0x000b88e001007387 */ /* 0x0001e80000100800 */
[----:B0-----:R-:W4:Y:S02]  /*1c780*/  LDL.LU R224, [R1+0xb5c] ;  /* 0x000b5c0001e07983 */ /* 0x001f240000300800 */
[----:B----4-:R-:W-:-:S05]  /*1c790*/  IADD3 R224, P3, R224, UR11, RZ ;  /* 0x0000000be0e07c10 */ /* 0x010fca000ff7e0ff */
[----:B------:R0:W-:Y:S04]  /*1c7a0*/  STL [R1+0xb5c], R224 ;  /* 0x000b5ce001007387 */ /* 0x0001e80000100800 */
[----:B0-----:R-:W4:Y:S02]  /*1c7b0*/  LDL.LU R224, [R1+0xb80] ;  /* 0x000b800001e07983 */ /* 0x001f240000300800 */
[----:B----4-:R-:W-:-:S05]  /*1c7c0*/  IADD3.X R224, R224, UR9, RZ, P4, !PT ;  /* 0x00000009e0e07c10 */ /* 0x010fca000a7fe4ff */
        /* <DEDUP_REMOVED lines=533> */
[----:B---3--:R-:W-:Y:S02]  /*1e920*/  IMAD.MOV.U32 R251, RZ, RZ, R252 ;  /* 0x000000fffffb7224 */ /* 0x008fe400078e00fc */
[----:B------:R-:W-:-:S02]  /*1e930*/  IMAD.MOV.U32 R252, RZ, RZ, R4 ;  /* 0x000000fffffc7224 */ /* 0x000fc400078e0004 */
[----:B------:R-:W3:Y:S04]  /*1e940*/  LDL.LU R4, [R1+0x664] ;  /* 0x0006640001047983 */ /* 0x000ee80000300800 */
        /* <DEDUP_REMOVED lines=374> */
[----:B----4-:R-:W-:Y:S02]  /*200b0*/  IADD3.X R224, R224, UR5, RZ, P1, !PT ;  /* 0x00000005e0e07c10 */ /* 0x010fe40008ffe4ff */
[----:B------:R-:W-:-:S03]  /*200c0*/  IADD3 R3, P1, R3, UR10, RZ ;  /* 0x0000000a03037c10 */ /* 0x000fc6000ff3e0ff */
[----:B------:R-:W-:Y:S04]  /*200d0*/  STL [R1+0x70c], R224 ;  /* 0x00070ce001007387 */ /* 0x000fe80000100800 */
[----:B------:R0:W-:Y:S04]  /*200e0*/  STL [R1+0x6e0], R3 ;  /* 0x0006e00301007387 */ /* 0x0001e80000100800 */
[----:B0-----:R-:W4:Y:S04]  /*200f0*/  LDL.LU R3, [R1+0x126c] ;  /* 0x00126c0001037983 */ /* 0x001f280000300800 */
[----:B------:R-:W2:Y:S02]  /*20100*/  LDL.LU R224, [R1+0x704] ;  /* 0x0007040001e07983 */ /* 0x000ea40000300800 */
[----:B--2---:R-:W-:-:S05]  /*20110*/  IADD3.X R224, R224, UR5, RZ, P2, !PT ;  /* 0x00000005e0e07c10 */ /* 0x004fca00097fe4ff */
[----:B------:R0:W-:Y:S04]  /*20120*/  STL [R1+0x704], R224 ;  /* 0x000704e001007387 */ /* 0x0001e80000100800 */
[----:B0-----:R-:W2:Y:S01]  /*20130*/  LDL.LU R224, [R1+0x6d8] ;  /* 0x0006d80001e07983 */ /* 0x001ea20000300800 */
[----:B------:R-:W-:Y:S02]  /*20140*/  IADD3.X R2, R2, UR5, RZ, P3, !PT ;  /* 0x0000000502027c10 */ /* 0x000fe40009ffe4ff */
[----:B--2---:R-:W-:-:S05]  /*20150*/  IADD3 R224, P2, R224, UR10, RZ ;  /* 0x0000000ae0e07c10 */ /* 0x004fca000ff5e0ff */
[----:B------:R-:W-:Y:S04]  /*20160*/  STL [R1+0x6d8], R224 ;  /* 0x0006d8e001007387 */ /* 0x000fe80000100800 */
[----:B------:R0:W-:Y:S04]  /*20170*/  STL [R1+0x6fc], R2 ;  /* 0x0006fc0201007387 */ /* 0x0001e80000100800 */
[----:B0-----:R-:W2:Y:S04]  /*20180*/  LDL.LU R2, [R1+0x1268] ;  /* 0x0012680001027983 */ /* 0x001ea80000300800 */
[----:B------:R-:W3:Y:S01]  /*20190*/  LDL.LU R224, [R1+0x6d0] ;  /* 0x0006d00001e07983 */ /* 0x000ee20000300800 */
[----:B------:R-:W-:Y:S01]  /*201a0*/  WARPGROUP.ARRIVE ;  /* 0x00000000000079c5 */ /* 0x000fe20000000000 */
[----:B------:R-:W-:Y:S01]  /*201b0*/  UMOV UR34, UR42 ;  /* 0x0000002a00227c82 */ /* 0x000fe20008000000 */
[----:B------:R-:W-:-:S04]  /*201c0*/  UMOV UR35, UR43 ;  /* 0x0000002b00237c82 */ /* 0x000fc80008000000 */
[----:B------:R-:W-:Y:S01]  /*201d0*/  QGMMA.64x256x32.F32.E5M2.E5M2 R24, gdesc[UR32], R24, gsb0 ;  /* 0x03e00000201879f3 */ /* 0x000fe20008003818 */
[----:B------:R-:W-:Y:S01]  /*201e0*/  UMOV UR38, UR14 ;  /* 0x0000000e00267c82 */ /* 0x000fe20008000000 */
[----:B------:R-:W-:Y:S01]  /*201f0*/  UMOV UR39, UR15 ;  /* 0x0000000f00277c82 */ /* 0x000fe20008000000 */
[----:B---3--:R-:W-:-:S05]  /*20200*/  IADD3 R224, P3, R224, UR10, RZ ;  /* 0x0000000ae0e07c10 */ /* 0x008fca000ff7e0ff */
[----:B------:R0:W-:Y:S04]  /*20210*/  STL [R1+0x6d0], R224 ;  /* 0x0006d0e001007387 */ /* 0x0001e80000100800 */
[----:B0-----:R-:W3:Y:S01]  /*20220*/  LDL.LU R224, [R1+0x6f4] ;  /* 0x0006f40001e07983 */ /* 0x001ee20000300800 */
[----:B------:R-:W-:Y:S02]  /*20230*/  WARPGROUP.DEPBAR.LE gsb0, 0x0 ;  /* 0x00008000000079c5 */ /* 0x000fe40000010000 */
[----:B------:R-:W-:-:S13]  /*20240*/  WARPGROUP.ARRIVE ;  /* 0x00000000000079c5 */ /* 0x000fda0000000000 */
[----:B------:R-:W-:Y:S01]  /*20250*/  QGMMA.64x256x32.F32.E5M2.E5M2 R24, gdesc[UR36], R24, gsb0 ;  /* 0x03e00000241879f3 */ /* 0x000fe20008003818 */
[----:B--2---:R-:W-:Y:S02]  /*20260*/  IADD3.X R2, R2, UR5, RZ, P5, !PT ;  /* 0x0000000502027c10 */ /* 0x004fe4000affe4ff */
[----:B------:R-:W-:Y:S02]  /*20270*/  IADD3 R0, P5, R0, UR10, RZ ;  /* 0x0000000a00007c10 */ /* 0x000fe4000ffbe0ff */
[----:B------:R-:W-:Y:S02]  /*20280*/  IADD3.X R225, R225, UR5, RZ, P6, !PT ;  /* 0x00000005e1e17c10 */ /* 0x000fe4000b7fe4ff */
[----:B------:R-:W-:Y:S02]  /*20290*/  IADD3 R226, P6, R226, UR10, RZ ;  /* 0x0000000ae2e27c10 */ /* 0x000fe4000ffde0ff */
[----:B------:R-:W-:Y:S02]  /*202a0*/  IADD3.X R227, R227, UR5, RZ, P1, !PT ;  /* 0x00000005e3e37c10 */ /* 0x000fe40008ffe4ff */
[----:B------:R-:W-:-:S02]  /*202b0*/  IADD3 R228, P1, R228, UR10, RZ ;  /* 0x0000000ae4e47c10 */ /* 0x000fc4000ff3e0ff */
[----:B------:R-:W-:Y:S02]  /*202c0*/  IADD3.X R229, R229, UR5, RZ, P2, !PT ;  /* 0x00000005e5e57c10 */ /* 0x000fe400097fe4ff */
        /* <DEDUP_REMOVED lines=16> */
[----:B------:R-:W-:-:S02]  /*203d0*/  IADD3.X R250, R250, UR5, RZ, P1, !PT ;  /* 0x00000005fafa7c10 */ /* 0x000fc40008ffe4ff */
[----:B------:R-:W-:Y:S02]  /*203e0*/  IADD3.X R251, R251, UR5, RZ, P2, !PT ;  /* 0x00000005fbfb7c10 */ /* 0x000fe400097fe4ff */
[----:B------:R-:W-:Y:S02]  /*203f0*/  IADD3.X R5, R5, UR5, RZ, P5, !PT ;  /* 0x0000000505057c10 */ /* 0x000fe4000affe4ff */
[----:B------:R-:W-:Y:S02]  /*20400*/  IADD3.X R252, R252, UR5, RZ, P3, !PT ;  /* 0x00000005fcfc7c10 */ /* 0x000fe40009ffe4ff */
[----:B---3--:R-:W-:Y:S02]  /*20410*/  IADD3.X R224, R224, UR5, RZ, P4, !PT ;  /* 0x00000005e0e07c10 */ /* 0x008fe4000a7fe4ff */
[----:B----4-:R-:W-:-:S03]  /*20420*/  IADD3 R3, P4, R3, UR10, RZ ;  /* 0x0000000a03037c10 */ /* 0x010fc6000ff9e0ff */
[----:B------:R-:W-:Y:S04]  /*20430*/  STL [R1+0x6f4], R224 ;  /* 0x0006f4e001007387 */ /* 0x000fe80000100800 */
[----:B------:R0:W-:Y:S01]  /*20440*/  STL [R1+0x6c8], R3 ;  /* 0x0006c80301007387 */ /* 0x0001e20000100800 */
[----:B------:R-:W-:-:S03]  /*20450*/  IADD3.X R233, R233, UR5, RZ, P4, !PT ;  /* 0x00000005e9e97c10 */ /* 0x000fc6000a7fe4ff */
[----:B0-----:R0:W5:Y:S04]  /*20460*/  LDL.LU R3, [R1+0x1264] ;  /* 0x0012640001037983 */ /* 0x0011680000300800 */
[----:B------:R1:W-:Y:S01]  /*20470*/  STL [R1+0x6ec], R2 ;  /* 0x0006ec0201007387 */ /* 0x0003e20000100800 */
[----:B------:R-:W-:-:S03]  /*20480*/  IADD3 R234, P4, R234, UR10, RZ ;  /* 0x0000000aeaea7c10 */ /* 0x000fc6000ff9e0ff */
[----:B-1----:R0:W5:Y:S04]  /*20490*/  LDL.LU R2, [R1+0x1260] ;  /* 0x0012600001027983 */ /* 0x0021680000300800 */
[----:B------:R1:W-:Y:S04]  /*204a0*/  STL [R1+0x6c0], R0 ;  /* 0x0006c00001007387 */ /* 0x0003e80000100800 */
[----:B-1----:R0:W5:Y:S04]  /*204b0*/  LDL.LU R0, [R1+0x125c] ;  /* 0x00125c0001007983 */ /* 0x0021680000300800 */
[----:B------:R0:W-:Y:S04]  /*204c0*/  STL [R1+0x6e4], R225 ;  /* 0x0006e4e101007387 */ /* 0x0001e80000100800 */
        /* <DEDUP_REMOVED lines=14> */
[----:B------:R0:W-:Y:S01]  /*205b0*/  STL [R1+0x680], R240 ;  /* 0x000680f001007387 */ /* 0x0001e20000100800 */
[----:B------:R-:W-:-:S03]  /*205c0*/  IADD3.X R245, R245, UR5, RZ, P4, !PT ;  /* 0x00000005f5f57c10 */ /* 0x000fc6000a7fe4ff */
[----:B------:R0:W-:Y:S01]  /*205d0*/  STL [R1+0x6a4], R241 ;  /* 0x0006a4f101007387 */ /* 0x0001e20000100800 */
[----:B------:R-:W-:-:S03]  /*205e0*/  IADD3 R246, P4, R246, UR10, RZ ;  /* 0x0000000af6f67c10 */ /* 0x000fc6000ff9e0ff */
        /* <DEDUP_REMOVED lines=9> */
[----:B------:R0:W-:Y:S04]  /*20680*/  STL [R1+0x67c], R250 ;  /* 0x00067cfa01007387 */ /* 0x0001e80000100800 */
[----:B------:R0:W-:Y:S04]  /*20690*/  STL [R1+0x674], R251 ;  /* 0x000674fb01007387 */ /* 0x0001e80000100800 */
[----:B------:R0:W-:Y:S04]  /*206a0*/  STL [R1+0x65c], R5 ;  /* 0x00065c0501007387 */ /* 0x0001e80000100800 */
[----:B------:R0:W-:Y:S04]  /*206b0*/  STL [R1+0x66c], R252 ;  /* 0x00066cfc01007387 */ /* 0x0001e80000100800 */
[----:B------:R0:W-:Y:S01]  /*206c0*/  STL [R1+0x664], R4 ;  /* 0x0006640401007387 */ /* 0x0001e20000100800 */
[----:B------:R-:W-:-:S02]  /*206d0*/  WARPGROUP.DEPBAR.LE gsb0, 0x0 ;  /* 0x00008000000079c5 */ /* 0x000fc40000010000 */
[----:B------:R-:W-:Y:S05]  /*206e0*/  @P0 BRA `(.L_x_2) ;  /* 0xfffffeec001c0947 */ /* 0x000fea000383ffff */
.L_x_1:
[----:B------:R-:W2:Y:S01]  /*206f0*/  LDL.LU R179, [R1+0x408] ;  /* 0x0004080001b37983 */ /* 0x000ea20000300800 */
[----:B------:R-:W-:Y:S01]  /*20700*/  F2FP.SATFINITE.E5M2.F32.PACK_AB_MERGE_C R28, R29, R28, RZ ;  /* 0x0000001c1d1c723e */ /* 0x000fe200048060ff */
[----:B------:R-:W-:Y:S01]  /*20710*/  ULDC UR5, c[0x0][0x22c] ;  /* 0x00008b0000057ab9 */ /* 0x000fe20000000800 */
[----:B------:R-:W-:Y:S01]  /*20720*/  F2FP.SATFINITE.E5M2.F32.PACK_AB_MERGE_C R38, R39, R38, RZ ;  /* 0x000000262726723e */ /* 0x000fe200048060ff */
[----:B------:R-:W2:Y:S01]  /*20730*/  LDL.LU R178, [R1+0x40c] ;  /* 0x00040c0001b27983 */ /* 0x000ea20000300800 */
[----:B------:R-:W-:Y:S01]  /*20740*/  F2FP.SATFINITE.E5M2.F32.PACK_AB_MERGE_C R36, R37, R36, RZ ;  /* 0x000000242524723e */ /* 0x000fe200048060ff */
[----:B------:R-:W-:Y:S01]  /*20750*/  ULDC.64 UR60, c[0x0][0x228] ;  /* 0x00008a00003c7ab9 */ /* 0x000fe20000000a00 */
[----:B------:R-:W-:Y:S01]  /*20760*/  F2FP.SATFINITE.E5M2.F32.PACK_AB_MERGE_C R30, R31, R30, RZ ;  /* 0x0000001e1f1e723e */ /* 0x000fe200048060ff */
[----:B------:R-:W3:Y:S01]  /*20770*/  LDL.LU R177, [R1+0x410] ;  /* 0x0004100001b17983 */ /* 0x000ee20000300800 */
[----:B------:R-:W-:Y:S01]  /*20780*/  F2FP.SATFINITE.E5M2.F32.PACK_AB_MERGE_C R32, R33, R32, RZ ;  /* 0x000000202120723e */ /* 0x000fe200048060ff */
[----:B------:R-:W-:Y:S01]  /*20790*/  ULDC UR8, c[0x0][0x248] ;  /* 0x0000920000087ab9 */ /* 0x000fe20000000800 */
[----:B------:R-:W-:Y:S01]  /*207a0*/  F2FP.SATFINITE.E5M2.F32.PACK_AB_MERGE_C R34, R35, R34, RZ ;  /* 0x000000222322723e */ /* 0x000fe200048060ff */
[----:B------:R-:W3:Y:S01]  /*207b0*/  LDL.LU R176, [R1+0x414] ;  /* 0x0004140001b07983 */ /* 0x000ee20000300800 */
[----:B------:R-:W-:Y:S01]  /*207c0*/  F2FP.SATFINITE.E5M2.F32.PACK_AB_MERGE_C R42, R43, R42, RZ ;  /* 0x0000002a2b2a723e */ /* 0x000fe200048060ff */
[----:B------:R-:W-:Y:S01]  /*207d0*/  ULDC UR9, c[0x0][0x248] ;  /* 0x0000920000097ab9 */ /* 0x000fe20000000800 */
[----:B------:R-:W-:Y:S01]  /*207e0*/  F2FP.SATFINITE.E5M2.F32.PACK_AB_MERGE_C R40, R41, R40, RZ ;  /* 0x000000282928723e */ /* 0x000fe200048060ff */
[----:B------:R-:W4:Y:S01]  /*207f0*/  LDL.LU R175, [R1+0x418] ;  /* 0x0004180001af7983 */ /* 0x000f220000300800 */
        /* <DEDUP_REMOVED lines=48> */
[----:B------:R-:W-:Y:S01]  /*20b00*/  ULDC UR38, c[0x0][0x248] ;  /* 0x0000920000267ab9 */ /* 0x000fe20000000800 */
[----:B------:R-:W-:Y:S01]  /*20b10*/  ULDC UR41, c[0x0][0x248] ;  /* 0x0000920000297ab9 */ /* 0x000fe20000000800 */
[----:B------:R-:W-:Y:S01]  /*20b20*/  ULDC UR44, c[0x0][0x248] ;  /* 0x00009200002c7ab9 */ /* 0x000fe20000000800 */
        /* <DEDUP_REMOVED lines=46> */
[----:B------:R-:W-:-:S02]  /*20e10*/  ULDC UR59, c[0x0][0x248] ;  /* 0x00009200003b7ab9 */ /* 0x000fc40000000800 */
[----:B------:R-:W4:Y:S04]  /*20e20*/  LDL.LU R22, [R1+0x47c] ;  /* 0x00047c0001167983 */ /* 0x000f280000300800 */
[----:B------:R-:W2:Y:S04]  /*20e30*/  LDL.LU R21, [R1+0x488] ;  /* 0x0004880001157983 */ /* 0x000ea80000300800 */
[----:B------:R-:W4:Y:S04]  /*20e40*/  LDL.LU R20, [R1+0x48c] ;  /* 0x00048c0001147983 */ /* 0x000f280000300800 */
[----:B------:R-:W4:Y:S04]  /*20e50*/  LDL.LU R19, [R1+0x498] ;  /* 0x0004980001137983 */ /* 0x000f280000300800 */
[----:B------:R-:W4:Y:S04]  /*20e60*/  LDL.LU R18, [R1+0x49c] ;  /* 0x00049c0001127983 */ /* 0x000f280000300800 */
[----:B------:R-:W4:Y:S04]  /*20e70*/  LDL.LU R181, [R1+0x400] ;  /* 0x0004000001b57983 */ /* 0x000f280000300800 */
[----:B------:R-:W4:Y:S04]  /*20e80*/  LDL.LU R180, [R1+0x404] ;  /* 0x0004040001b47983 */ /* 0x000f280000300800 */
[----:B------:R-:W-:Y:S04]  /*20e90*/  STL [R1+0x13b8], R89 ;  /* 0x0013b85901007387 */ /* 0x000fe80000100800 */
        /* <DEDUP_REMOVED lines=58> */
[----:B-----5:R-:W-:Y:S04]  /*21240*/  STL [R1+0x12cc], R0 ;  /* 0x0012cc0001007387 */ /* 0x020fe80000100800 */
[----:B------:R-:W-:Y:S04]  /*21250*/  STL [R1+0x12c8], R148 ;  /* 0x0012c89401007387 */ /* 0x000fe80000100800 */
[----:B------:R-:W-:Y:S04]  /*21260*/  STL [R1+0x12c4], R149 ;  /* 0x0012c49501007387 */ /* 0x000fe80000100800 */
[----:B------:R-:W-:Y:S04]  /*21270*/  STL [R1+0x12c0], R151 ;  /* 0x0012c09701007387 */ /* 0x000fe80000100800 */
[----:B------:R-:W-:Y:S04]  /*21280*/  STL [R1+0x12bc], R150 ;  /* 0x0012bc9601007387 */ /* 0x000fe80000100800 */
[----:B------:R3:W-:Y:S04]  /*21290*/  STL [R1+0x129c], R2 ;  /* 0x00129c0201007387 */ /* 0x0007e80000100800 */
[----:B------:R-:W-:Y:S04]  /*212a0*/  STL [R1+0x1298], R9 ;  /* 0x0012980901007387 */ /* 0x000fe80000100800 */
[----:B------:R-:W-:Y:S01]  /*212b0*/  STL [R1+0x1294], R14 ;  /* 0x0012940e01007387 */ /* 0x000fe20000100800 */
[----:B---3--:R-:W-:-:S03]  /*212c0*/  F2FP.SATFINITE.E5M2.F32.PACK_AB_MERGE_C R2, R176, R177, RZ ;  /* 0x000000b1b002723e */ /* 0x008fc600048060ff */
[----:B------:R3:W-:Y:S04]  /*212d0*/  STL [R1+0x1290], R3 ;  /* 0x0012900301007387 */ /* 0x0007e80000100800 */
[----:B------:R-:W-:Y:S04]  /*212e0*/  STL [R1+0x128c], R13 ;  /* 0x00128c0d01007387 */ /* 0x000fe80000100800 */
[----:B------:R-:W-:Y:S01]  /*212f0*/  STL [R1+0x1288], R15 ;  /* 0x0012880f01007387 */ /* 0x000fe20000100800 */
[----:B--2---:R-:W-:Y:S01]  /*21300*/  IMAD.MOV.U32 R202, RZ, RZ, R21 ;  /* 0x000000ffffca7224 */ /* 0x004fe200078e0015 */
[----:B---3--:R-:W-:-:S02]  /*21310*/  F2FP.SATFINITE.E5M2.F32.PACK_AB_MERGE_C R3, R178, R179, RZ ;  /* 0x000000b3b203723e */ /* 0x008fc400048060ff */
[----:B------:R-:W-:Y:S01]  /*21320*/  STL [R1+0x1284], R16 ;  /* 0x0012841001007387 */ /* 0x000fe20000100800 */
[----:B----4-:R-:W-:-:S03]  /*21330*/  IMAD.MOV.U32 R201, RZ, RZ, R20 ;  /* 0x000000ffffc97224 */ /* 0x010fc600078e0014 */
[----:B------:R-:W-:Y:S04]  /*21340*/  STL [R1+0x1280], R17 ;  /* 0x0012801101007387 */ /* 0x000fe80000100800 */
[----:B------:R-:W-:Y:S04]  /*21350*/  STL [R1+0x127c], R12 ;  /* 0x00127c0c01007387 */ /* 0x000fe80000100800 */
[----:B------:R-:W-:Y:S04]  /*21360*/  STL [R1+0x1278], R10 ;  /* 0x0012780a01007387 */ /* 0x000fe80000100800 */
[----:B------:R-:W-:Y:S01]  /*21370*/  STL [R1+0x1274], R11 ;  /* 0x0012740b01007387 */ /* 0x000fe20000100800 */
[----:B------:R-:W-:-:S03]  /*21380*/  F2FP.SATFINITE.E5M2.F32.PACK_AB_MERGE_C R0, R180, R181, RZ ;  /* 0x000000b5b400723e */ /* 0x000fc600048060ff */
[----:B------:R-:W-:Y:S04]  /*21390*/  STL [R1+0x1270], R4 ;  /* 0x0012700401007387 */ /* 0x000fe80000100800 */
[----:B------:R-:W-:Y:S04]  /*213a0*/  STL [R1+0x126c], R5 ;  /* 0x00126c0501007387 */ /* 0x000fe80000100800 */
[----:B------:R-:W-:Y:S04]  /*213b0*/  STL [R1+0x1268], R6 ;  /* 0x0012680601007387 */ /* 0x000fe80000100800 */
[----:B------:R-:W-:Y:S04]  /*213c0*/  STL [R1+0x1264], R7 ;  /* 0x0012640701007387 */ /* 0x000fe80000100800 */
[----:B------:R-:W-:Y:S04]  /*213d0*/  STL [R1+0x1260], R8 ;  /* 0x0012600801007387 */ /* 0x000fe80000100800 */
[----:B------:R-:W-:Y:S04]  /*213e0*/  STL [R1+0x125c], R190 ;  /* 0x00125cbe01007387 */ /* 0x000fe80000100800 */
[----:B------:R2:W-:Y:S04]  /*213f0*/  STL [R1+0x624], R0 ;  /* 0x0006240001007387 */ /* 0x0005e80000100800 */
[----:B------:R3:W-:Y:S04]  /*21400*/  STL [R1+0x620], R3 ;  /* 0x0006200301007387 */ /* 0x0007e80000100800 */
[----:B------:R4:W-:Y:S01]  /*21410*/  STL [R1+0x61c], R2 ;  /* 0x00061c0201007387 */ /* 0x0009e20000100800 */
[----:B--2---:R-:W-:-:S02]  /*21420*/  F2FP.SATFINITE.E5M2.F32.PACK_AB_MERGE_C R0, R174, R175, RZ ;  /* 0x000000afae00723e */ /* 0x004fc400048060ff */
[----:B---3--:R-:W-:-:S03]  /*21430*/  F2FP.SATFINITE.E5M2.F32.PACK_AB_MERGE_C R3, R172, R173, RZ ;  /* 0x000000adac03723e */ /* 0x008fc600048060ff */
[----:B------:R2:W-:Y:S01]  /*21440*/  STL [R1+0x618], R0 ;  /* 0x0006180001007387 */ /* 0x0005e20000100800 */
[----:B----4-:R-:W-:-:S03]  /*21450*/  F2FP.SATFINITE.E5M2.F32.PACK_AB_MERGE_C R2, R170, R171, RZ ;  /* 0x000000abaa02723e */ /* 0x010fc600048060ff */
[----:B------:R3:W-:Y:S04]  /*21460*/  STL [R1+0x614], R3 ;  /* 0x0006140301007387 */ /* 0x0007e80000100800 */
[----:B------:R4:W-:Y:S01]  /*21470*/  STL [R1+0x60c], R2 ;  /* 0x00060c0201007387 */ /* 0x0009e20000100800 */
[----:B--2---:R-:W-:Y:S02]  /*21480*/  F2FP.SATFINITE.E5M2.F32.PACK_AB_MERGE_C R0, R168, R169, RZ ;  /* 0x000000a9a800723e */ /* 0x004fe400048060ff */
        /* <DEDUP_REMOVED lines=16> */
[----:B------:R-:W-:Y:S01]  /*21590*/  STL [R1+0x63c], R2 ;  /* 0x00063c0201007387 */ /* 0x000fe20000100800 */
[----:B--2---:R-:W-:-:S05]  /*215a0*/  F2FP.SATFINITE.E5M2.F32.PACK_AB_MERGE_C R0, R22, R23, RZ ;  /* 0x000000171600723e */ /* 0x004fca00048060ff */
[----:B------:R-:W-:Y:S04]  /*215b0*/  STL [R1+0x638], R0 ;  /* 0x0006380001007387 */ /* 0x000fe80000100800 */
[----:B------:R-:W3:Y:S04]  /*215c0*/  LDL.LU R200, [R1+0x490] ;  /* 0x0004900001c87983 */ /* 0x000ee80000300800 */
[----:B------:R-:W3:Y:S01]  /*215d0*/  LDL.LU R199, [R1+0x494] ;  /* 0x0004940001c77983 */ /* 0x000ee20000300800 */
[----:B------:R-:W-:Y:S02]  /*215e0*/  IMAD.MOV.U32 R198, RZ, RZ, R19 ;  /* 0x000000ffffc67224 */ /* 0x000fe400078e0013 */
[----:B------:R-:W-:Y:S01]  /*215f0*/  IMAD.MOV.U32 R197, RZ, RZ, R18 ;  /* 0x000000ffffc57224 */ /* 0x000fe200078e0012 */
[----:B------:R-:W2:Y:S04]  /*21600*/  LDL.LU R204, [R1+0x480] ;  /* 0x0004800001cc7983 */ /* 0x000ea80000300800 */
[----:B------:R-:W2:Y:S04]  /*21610*/  LDL.LU R203, [R1+0x484] ;  /* 0x0004840001cb7983 */ /* 0x000ea80000300800 */
[----:B------:R-:W4:Y:S04]  /*21620*/  LDL.LU R196, [R1+0x4a0] ;  /* 0x0004a00001c47983 */ /* 0x000f280000300800 */
        /* <DEDUP_REMOVED lines=48> */
[----:B------:R-:W4:Y:S01]  /*21930*/  LDL.LU R18, [R1+0x564] ;  /* 0x0005640001127983 */ /* 0x000f220000300800 */
[----:B------:R-:W-:-:S02]  /*21940*/  F2FP.SATFINITE.E5M2.F32.PACK_AB_MERGE_C R16, R201, R202, RZ ;  /* 0x000000cac910723e */ /* 0x000fc400048060ff */
[----:B------:R-:W-:Y:S02]  /*21950*/  F2FP.SATFINITE.E5M2.F32.PACK_AB_MERGE_C R13, R197, R198, RZ ;  /* 0x000000c6c50d723e */ /* 0x000fe400048060ff */
[----:B---3--:R-:W-:Y:S02]  /*21960*/  F2FP.SATFINITE.E5M2.F32.PACK_AB_MERGE_C R3, R199, R200, RZ ;  /* 0x000000c8c703723e */ /* 0x008fe400048060ff */
[----:B--2---:R-:W-:-:S05]  /*21970*/  F2FP.SATFINITE.E5M2.F32.PACK_AB_MERGE_C R15, R203, R204, RZ ;  /* 0x000000cccb0f723e */ /* 0x004fca00048060ff */
[----:B------:R-:W-:Y:S04]  /*21980*/  STL [R1+0x12a0], R15 ;  /* 0x0012a00f01007387 */ /* 0x000fe80000100800 */
[----:B------:R-:W-:Y:S04]  /*21990*/  STL [R1+0x12a4], R16 ;  /* 0x0012a41001007387 */ /* 0x000fe80000100800 */
[----:B------:R2:W-:Y:S01]  /*219a0*/  STL [R1+0x12a8], R3 ;  /* 0x0012a80301007387 */ /* 0x0005e20000100800 */
[----:B----4-:R-:W-:-:S03]  /*219b0*/  F2FP.SATFINITE.E5M2.F32.PACK_AB_MERGE_C R9, R193, R194, RZ ;  /* 0x000000c2c109723e */ /* 0x010fc600048060ff */
[----:B------:R-:W-:Y:S01]  /*219c0*/  STL [R1+0x12ac], R13 ;  /* 0x0012ac0d01007387 */ /* 0x000fe20000100800 */
[----:B--2---:R-:W-:Y:S02]  /*219d0*/  F2FP.SATFINITE.E5M2.F32.PACK_AB_MERGE_C R3, R195, R196, RZ ;  /* 0x000000c4c303723e */ /* 0x004fe400048060ff */
[----:B------:R-:W-:-:S03]  /*219e0*/  F2FP.SATFINITE.E5M2.F32.PACK_AB_MERGE_C R2, R191, R192, RZ ;  /* 0x000000c0bf02723e */ /* 0x000fc600048060ff */
[----:B------:R2:W-:Y:S01]  /*219f0*/  STL [R1+0x12b0], R3 ;  /* 0x0012b00301007387 */ /* 0x0005e20000100800 */
[----:B------:R-:W-:-:S03]  /*21a00*/  F2FP.SATFINITE.E5M2.F32.PACK_AB_MERGE_C R0, R188, R189, RZ ;  /* 0x000000bdbc00723e */ /* 0x000fc600048060ff */
[----:B------:R-:W-:Y:S04]  /*21a10*/  STL [R1+0x12b4], R9 ;  /* 0x0012b40901007387 */ /* 0x000fe80000100800 */
[----:B------:R3:W-:Y:S01]  /*21a20*/  STL [R1+0x490], R2 ;  /* 0x0004900201007387 */ /* 0x0007e20000100800 */
[----:B--2---:R-:W-:-:S03]  /*21a30*/  F2FP.SATFINITE.E5M2.F32.PACK_AB_MERGE_C R3, R186, R187, RZ ;  /* 0x000000bbba03723e */ /* 0x004fc600048060ff */
[----:B------:R2:W-:Y:S04]  /*21a40*/  STL [R1+0x494], R0 ;  /* 0x0004940001007387 */ /* 0x0005e80000100800 */
[----:B------:R4:W-:Y:S01]  /*21a50*/  STL [R1+0x48c], R3 ;  /* 0x00048c0301007387 */ /* 0x0009e20000100800 */
[----:B---3--:R-:W-:-:S05]  /*21a60*/  F2FP.SATFINITE.E5M2.F32.PACK_AB_MERGE_C R2, R184, R185, RZ ;  /* 0x000000b9b802723e */ /* 0x008fca00048060ff */
[----:B------:R3:W-:Y:S01]  /*21a70*/  STL [R1+0x488], R2 ;  /* 0x0004880201007387 */ /* 0x0007e20000100800 */
[----:B--2---:R-:W-:-:S05]  /*21a80*/  F2FP.SATFINITE.E5M2.F32.PACK_AB_MERGE_C R0, R182, R183, RZ ;  /* 0x000000b7b600723e */ /* 0x004fca00048060ff */
[----:B------:R2:W-:Y:S01]  /*21a90*/  STL [R1+0x480], R0 ;  /* 0x0004800001007387 */ /* 0x0005e20000100800 */
[----:B----4-:R-:W-:-:S05]  /*21aa0*/  F2FP.SATFINITE.E5M2.F32.PACK_AB_MERGE_C R3, R180, R181, RZ ;  /* 0x000000b5b403723e */ /* 0x010fca00048060ff */
        /* <DEDUP_REMOVED lines=31> */
[----:B---3--:R-:W-:-:S03]  /*21ca0*/  F2FP.SATFINITE.E5M2.F32.PACK_AB_MERGE_C R2, R20, R21, RZ ;  /* 0x000000151402723e */ /* 0x008fc600048060ff */
[----:B------:R-:W4:Y:S04]  /*21cb0*/  LDL.LU R208, [R1+0x568] ;  /* 0x0005680001d07983 */ /* 0x000f280000300800 */
[----:B------:R3:W-:Y:S01]  /*21cc0*/  STL [R1+0x440], R2 ;  /* 0x0004400201007387 */ /* 0x0007e20000100800 */
[----:B--2---:R-:W-:-:S03]  /*21cd0*/  F2FP.SATFINITE.E5M2.F32.PACK_AB_MERGE_C R0, R18, R19, RZ ;  /* 0x000000131200723e */ /* 0x004fc600048060ff */
[----:B------:R-:W4:Y:S04]  /*21ce0*/  LDL.LU R207, [R1+0x56c] ;  /* 0x00056c0001cf7983 */ /* 0x000f280000300800 */
[----:B------:R2:W-:Y:S04]  /*21cf0*/  STL [R1+0x43c], R0 ;  /* 0x00043c0001007387 */ /* 0x0005e80000100800 */
[----:B------:R-:W3:Y:S04]  /*21d00*/  LDL.LU R206, [R1+0x570] ;  /* 0x0005700001ce7983 */ /* 0x000ee80000300800 */
[----:B------:R-:W3:Y:S04]  /*21d10*/  LDL.LU R205, [R1+0x574] ;  /* 0x0005740001cd7983 */ /* 0x000ee80000300800 */
[----:B------:R-:W2:Y:S04]  /*21d20*/  LDL.LU R204, [R1+0x578] ;  /* 0x0005780001cc7983 */ /* 0x000ea80000300800 */
        /* <DEDUP_REMOVED lines=25> */
[----:B------:R-:W0:Y:S04]  /*21ec0*/  LDL.LU R177, [R1+0x5e0] ;  /* 0x0005e00001b17983 */ /* 0x000e280000300800 */
[----:B------:R-:W0:Y:S04]  /*21ed0*/  LDL.LU R176, [R1+0x5e4] ;  /* 0x0005e40001b07983 */ /* 0x000e280000300800 */
        /* <DEDUP_REMOVED lines=29> */
[----:B------:R-:W2:Y:S01]  /*220b0*/  LDL.LU R18, [R1+0x25c] ;  /* 0x00025c0001127983 */ /* 0x000ea20000300800 */
[----:B----4-:R-:W-:-:S05]  /*220c0*/  F2FP.SATFINITE.E5M2.F32.PACK_AB_MERGE_C R3, R207, R208, RZ ;  /* 0x000000d0cf03723e */ /* 0x010fca00048060ff */
[----:B------:R4:W-:Y:S01]  /*220d0*/  STL [R1+0x438], R3 ;  /* 0x0004380301007387 */ /* 0x0009e20000100800 */
[----:B---3--:R-:W-:-:S05]  /*220e0*/  F2FP.SATFINITE.E5M2.F32.PACK_AB_MERGE_C R2, R205, R206, RZ ;  /* 0x000000cecd02723e */ /* 0x008fca00048060ff */
[----:B------:R3:W-:Y:S01]  /*220f0*/  STL [R1+0x434], R2 ;  /* 0x0004340201007387 */ /* 0x0007e20000100800 */
[----:B--2---:R-:W-:-:S05]  /*22100*/  F2FP.SATFINITE.E5M2.F32.PACK_AB_MERGE_C R0, R203, R204, RZ ;  /* 0x000000cccb00723e */ /* 0x004fca00048060ff */
[----:B------:R2:W-:Y:S01]  /*22110*/  STL [R1+0x430], R0 ;  /* 0x0004300001007387 */ /* 0x0005e20000100800 */
[----:B----4-:R-:W-:Y:S02]  /*22120*/  F2FP.SATFINITE.E5M2.F32.PACK_AB_MERGE_C R3, R201, R202, RZ ;  /* 0x000000cac903723e */ /* 0x010fe400048060ff */
[----:B---3--:R-:W-:-:S03]  /*22130*/  F2FP.SATFINITE.E5M2.F32.PACK_AB_MERGE_C R2, R199, R200, RZ ;  /* 0x000000c8c702723e */ /* 0x008fc600048060ff */
[----:B------:R3:W-:Y:S04]  /*22140*/  STL [R1+0x42c], R3 ;  /* 0x00042c0301007387 */ /* 0x0007e80000100800 */
[----:B------:R4:W-:Y:S01]  /*22150*/  STL [R1+0x428], R2 ;  /* 0x0004280201007387 */ /* 0x0009e20000100800 */
[----:B--2---:R-:W-:-:S05]  /*22160*/  F2FP.SATFINITE.E5M2.F32.PACK_AB_MERGE_C R0, R197, R198, RZ ;  /* 0x000000c6c500723e */ /* 0x004fca00048060ff */
[----:B------:R2:W-:Y:S01]  /*22170*/  STL [R1+0x424], R0 ;  /* 0x0004240001007387 */ /* 0x0005e20000100800 */
[----:B---3--:R-:W-:Y:S02]  /*22180*/  F2FP.SATFINITE.E5M2.F32.PACK_AB_MERGE_C R3, R195, R196, RZ ;  /* 0x000000c4c303723e */ /* 0x008fe400048060ff */
[----:B----4-:R-:W-:-:S03]  /*22190*/  F2FP.SATFINITE.E5M2.F32.PACK_AB_MERGE_C R2, R193, R194, RZ ;  /* 0x000000c2c102723e */ /* 0x010fc600048060ff */
        /* <DEDUP_REMOVED lines=12> */
[----:B------:R-:W-:Y:S04]  /*22260*/  STL [R1+0x408], R3 ;  /* 0x0004080301007387 */ /* 0x000fe80000100800 */
[----:B------:R3:W-:Y:S01]  /*22270*/  STL [R1+0x404], R2 ;  /* 0x0004040201007387 */ /* 0x0007e20000100800 */
[----:B--2---:R-:W-:-:S05]  /*22280*/  F2FP.SATFINITE.E5M2.F32.PACK_AB_MERGE_C R0, R178, R179, RZ ;  /* 0x000000b3b200723e */ /* 0x004fca00048060ff */
[----:B------:R2:W-:Y:S04]  /*22290*/  STL [R1+0x400], R0 ;  /* 0x0004000001007387 */ /* 0x0005e80000100800 */
[----:B------:R-:W4:Y:S01]  /*222a0*/  LDL.LU R100, [R1+0x260] ;  /* 0x0002600001647983 */ /* 0x000f220000300800 */
[----:B0-----:R-:W-:Y:S02]  /*222b0*/  F2FP.SATFINITE.E5M2.F32.PACK_AB_MERGE_C R252, R176, R177, RZ ;  /* 0x000000b1b0fc723e */ /* 0x001fe400048060ff */
[----:B------:R-:W-:Y:S02]  /*222c0*/  F2FP.SATFINITE.E5M2.F32.PACK_AB_MERGE_C R251, R174, R175, RZ ;  /* 0x000000afaefb723e */ /* 0x000fe400048060ff */
[----:B------:R-:W-:Y:S02]  /*222d0*/  F2FP.SATFINITE.E5M2.F32.PACK_AB_MERGE_C R250, R172, R173, RZ ;  /* 0x000000adacfa723e */ /* 0x000fe400048060ff */
[----:B------:R-:W-:-:S02]  /*222e0*/  F2FP.SATFINITE.E5M2.F32.PACK_AB_MERGE_C R246, R170, R171, RZ ;  /* 0x000000abaaf6723e */ /* 0x000fc400048060ff */
[----:B---3--:R-:W-:-:S05]  /*222f0*/  F2FP.SATFINITE.E5M2.F32.PACK_AB_MERGE_C R2, R20, R21, RZ ;  /* 0x000000151402723e */ /* 0x008fca00048060ff */
        /* <DEDUP_REMOVED lines=8> */
[----:B------:R-:W0:Y:S04]  /*22380*/  LDL.LU R94, [R1+0x278] ;  /* 0x00027800015e7983 */ /* 0x000e280000300800 */
[----:B------:R-:W0:Y:S04]  /*22390*/  LDL.LU R93, [R1+0x27c] ;  /* 0x00027c00015d7983 */ /* 0x000e280000300800 */
[----:B------:R-:W3:Y:S04]  /*223a0*/  LDL.LU R92, [R1+0x280] ;  /* 0x00028000015c7983 */ /* 0x000ee80000300800 */
[----:B------:R-:W3:Y:S04]  /*223b0*/  LDL.LU R91, [R1+0x284] ;  /* 0x00028400015b7983 */ /* 0x000ee80000300800 */
[----:B------:R-:W2:Y:S04]  /*223c0*/  LDL.LU R90, [R1+0x288] ;  /* 0x00028800015a7983 */ /* 0x000ea80000300800 */
[----:B------:R-:W2:Y:S04]  /*223d0*/  LDL.LU R89, [R1+0x28c] ;  /* 0x00028c0001597983 */ /* 0x000ea80000300800 */
[----:B------:R-:W3:Y:S04]  /*223e0*/  LDL.LU R249, [R1+0x290] ;  /* 0x0002900001f97983 */ /* 0x000ee80000300800 */
[----:B------:R-:W3:Y:S04]  /*223f0*/  LDL.LU R248, [R1+0x294] ;  /* 0x0002940001f87983 */ /* 0x000ee80000300800 */
[----:B------:R-:W3:Y:S04]  /*22400*/  LDL.LU R247, [R1+0x298] ;  /* 0x0002980001f77983 */ /* 0x000ee80000300800 */
[----:B------:R-:W3:Y:S04]  /*22410*/  LDL.LU R245, [R1+0x29c] ;  /* 0x00029c0001f57983 */ /* 0x000ee80000300800 */
[----:B------:R-:W3:Y:S04]  /*22420*/  LDL.LU R243, [R1+0x2a0] ;  /* 0x0002a00001f37983 */ /* 0x000ee80000300800 */
[----:B------:R-:W3:Y:S04]  /*22430*/  LDL.LU R241, [R1+0x2a4] ;  /* 0x0002a40001f17983 */ /* 0x000ee80000300800 */
[----:B------:R-:W1:Y:S04]  /*22440*/  LDL.LU R239, [R1+0x2a8] ;  /* 0x0002a80001ef7983 */ /* 0x000e680000300800 */
[----:B------:R-:W1:Y:S04]  /*22450*/  LDL.LU R237, [R1+0x2ac] ;  /* 0x0002ac0001ed7983 */ /* 0x000e680000300800 */
[----:B------:R-:W3:Y:S04]  /*22460*/  LDL.LU R235, [R1+0x2b0] ;  /* 0x0002b00001eb7983 */ /* 0x000ee80000300800 */
        /* <DEDUP_REMOVED lines=54> */
[----:B------:R-:W3:Y:S01]  /*227d0*/  LDL.LU R174, [R1+0x38c] ;  /* 0x00038c0001ae7983 */ /* 0x000ee20000300800 */
[----:B------:R-:W-:-:S03]  /*227e0*/  F2FP.SATFINITE.E5M2.F32.PACK_AB_MERGE_C R244, R168, R169, RZ ;  /* 0x000000a9a8f4723e */ /* 0x000fc600048060ff */
        /* <DEDUP_REMOVED lines=37> */
[----:B----4-:R-:W-:-:S05]  /*22a40*/  F2FP.SATFINITE.E5M2.F32.PACK_AB_MERGE_C R9, R98, R100, RZ ;  /* 0x000000646209723e */ /* 0x010fca00048060ff */
[----:B------:R-:W-:Y:S01]  /*22a50*/  STL [R1+0x12b8], R9 ;  /* 0x0012b80901007387 */ /* 0x000fe20000100800 */
[----:B--2---:R-:W-:Y:S02]  /*22a60*/  F2FP.SATFINITE.E5M2.F32.PACK_AB_MERGE_C R12, R89, R90, RZ ;  /* 0x0000005a590c723e */ /* 0x004fe400048060ff */
[----:B---3--:R-:W-:Y:S02]  /*22a70*/  F2FP.SATFINITE.E5M2.F32.PACK_AB_MERGE_C R17, R91, R92, RZ ;  /* 0x0000005c5b11723e */ /* 0x008fe400048060ff */
[----:B------:R-:W-:Y:S02]  /*22a80*/  F2FP.SATFINITE.E5M2.F32.PACK_AB_MERGE_C R5, R223, R224, RZ ;  /* 0x000000e0df05723e */ /* 0x000fe400048060ff */
[----:B------:R-:W-:Y:S02]  /*22a90*/  F2FP.SATFINITE.E5M2.F32.PACK_AB_MERGE_C R224, R221, R222, RZ ;  /* 0x000000dedde0723e */ /* 0x000fe400048060ff */
[----:B------:R-:W-:Y:S02]  /*22aa0*/  F2FP.SATFINITE.E5M2.F32.PACK_AB_MERGE_C R222, R219, R220, RZ ;  /* 0x000000dcdbde723e */ /* 0x000fe400048060ff */
[----:B0-----:R-:W-:-:S02]  /*22ab0*/  F2FP.SATFINITE.E5M2.F32.PACK_AB_MERGE_C R2, R93, R94, RZ ;  /* 0x0000005e5d02723e */ /* 0x001fc400048060ff */
[----:B------:R-:W-:Y:S02]  /*22ac0*/  F2FP.SATFINITE.E5M2.F32.PACK_AB_MERGE_C R220, R217, R218, RZ ;  /* 0x000000dad9dc723e */ /* 0x000fe400048060ff */
[----:B------:R-:W-:Y:S02]  /*22ad0*/  F2FP.SATFINITE.E5M2.F32.PACK_AB_MERGE_C R15, R95, R96, RZ ;  /* 0x000000605f0f723e */ /* 0x000fe400048060ff */
[----:B------:R-:W-:Y:S02]  /*22ae0*/  F2FP.SATFINITE.E5M2.F32.PACK_AB_MERGE_C R6, R215, R216, RZ ;  /* 0x000000d8d706723e */ /* 0x000fe400048060ff */
[----:B------:R-:W-:Y:S02]  /*22af0*/  F2FP.SATFINITE.E5M2.F32.PACK_AB_MERGE_C R218, R213, R214, RZ ;  /* 0x000000d6d5da723e */ /* 0x000fe400048060ff */
[----:B------:R-:W-:Y:S02]  /*22b00*/  F2FP.SATFINITE.E5M2.F32.PACK_AB_MERGE_C R216, R211, R212, RZ ;  /* 0x000000d4d3d8723e */ /* 0x000fe400048060ff */
[----:B------:R-:W-:-:S02]  /*22b10*/  F2FP.SATFINITE.E5M2.F32.PACK_AB_MERGE_C R7, R207, R208, RZ ;  /* 0x000000d0cf07723e */ /* 0x000fc400048060ff */
        /* <DEDUP_REMOVED lines=8> */
[----:B------:R-:W-:-:S05]  /*22ba0*/  F2FP.SATFINITE.E5M2.F32.PACK_AB_MERGE_C R0, R182, R183, RZ ;  /* 0x000000b7b600723e */ /* 0x000fca00048060ff */
[----:B------:R0:W-:Y:S01]  /*22bb0*/  STL [R1+0xe90], R0 ;  /* 0x000e900001007387 */ /* 0x0001e20000100800 */
[----:B------:R-:W-:Y:S02]  /*22bc0*/  F2FP.SATFINITE.E5M2.F32.PACK_AB_MERGE_C R194, R180, R181, RZ ;  /* 0x000000b5b4c2723e */ /* 0x000fe400048060ff */
[----:B0-----:R-:W-:-:S05]  /*22bd0*/  F2FP.SATFINITE.E5M2.F32.PACK_AB_MERGE_C R0, R174, R175, RZ ;  /* 0x000000afae00723e */ /* 0x001fca00048060ff */
[----:B------:R0:W-:Y:S01]  /*22be0*/  STL [R1+0xe84], R0 ;  /* 0x000e840001007387 */ /* 0x0001e20000100800 */
[----:B------:R-:W-:Y:S02]  /*22bf0*/  F2FP.SATFINITE.E5M2.F32.PACK_AB_MERGE_C R192, R178, R179, RZ ;  /* 0x000000b3b2c0723e */ /* 0x000fe400048060ff */
[----:B------:R-:W-:Y:S02]  /*22c00*/  F2FP.SATFINITE.E5M2.F32.PACK_AB_MERGE_C R200, R188, R189, RZ ;  /* 0x000000bdbcc8723e */ /* 0x000fe400048060ff */
        /* <DEDUP_REMOVED lines=11> */
[----:B------:R-:W-:Y:S02]  /*22cc0*/  F2FP.SATFINITE.E5M2.F32.PACK_AB_MERGE_C R187, R172, R173, RZ ;  /* 0x000000adacbb723e */ /* 0x000fe400048060ff */
[----:B------:R-:W-:-:S05]  /*22cd0*/  F2FP.SATFINITE.E5M2.F32.PACK_AB_MERGE_C R22, R22, R23, RZ ;  /* 0x000000171616723e */ /* 0x000fca00048060ff */
[----:B------:R2:W-:Y:S04]  /*22ce0*/  STL [R1+0xe94], R22 ;  /* 0x000e941601007387 */ /* 0x0005e80000100800 */
[----:B------:R-:W3:Y:S04]  /*22cf0*/  LDL.LU R89, [R1] ;  /* 0x0000000001597983 */ /* 0x000ee80000300800 */
[----:B------:R-:W3:Y:S01]  /*22d00*/  LDL.LU R167, [R1+0x4] ;  /* 0x0000040001a77983 */ /* 0x000ee20000300800 */
[----:B0-----:R-:W-:-:S05]  /*22d10*/  F2FP.SATFINITE.E5M2.F32.PACK_AB_MERGE_C R0, R18, R19, RZ ;  /* 0x000000131200723e */ /* 0x001fca00048060ff */
[----:B------:R0:W-:Y:S04]  /*22d20*/  STL [R1+0xe8c], R0 ;  /* 0x000e8c0001007387 */ /* 0x0001e80000100800 */
[----:B------:R-:W4:Y:S04]  /*22d30*/  LDL.LU R90, [R1+0x8] ;  /* 0x00000800015a7983 */ /* 0x000f280000300800 */
[----:B------:R-:W4:Y:S04]  /*22d40*/  LDL.LU R165, [R1+0xc] ;  /* 0x00000c0001a57983 */ /* 0x000f280000300800 */
[----:B------:R-:W4:Y:S04]  /*22d50*/  LDL.LU R91, [R1+0x10] ;  /* 0x00001000015b7983 */ /* 0x000f280000300800 */
[----:B------:R-:W4:Y:S04]  /*22d60*/  LDL.LU R163, [R1+0x14] ;  /* 0x0000140001a37983 */ /* 0x000f280000300800 */
[----:B------:R-:W4:Y:S04]  /*22d70*/  LDL.LU R92, [R1+0x18] ;  /* 0x00001800015c7983 */ /* 0x000f280000300800 */
[----:B------:R-:W4:Y:S04]  /*22d80*/  LDL.LU R161, [R1+0x1c] ;  /* 0x00001c0001a17983 */ /* 0x000f280000300800 */
[----:B------:R-:W4:Y:S01]  /*22d90*/  LDL.LU R93, [R1+0x20] ;  /* 0x00002000015d7983 */ /* 0x000f220000300800 */
[----:B------:R-:W-:-:S03]  /*22da0*/  F2FP.SATFINITE.E5M2.F32.PACK_AB_MERGE_C R196, R184, R185, RZ ;  /* 0x000000b9b8c4723e */ /* 0x000fc600048060ff */
        /* <DEDUP_REMOVED lines=24> */
[----:B--2---:R-:W2:Y:S04]  /*22f30*/  LDL.LU R22, [R1+0x6c] ;  /* 0x00006c0001167983 */ /* 0x004ea80000300800 */
        /* <DEDUP_REMOVED lines=69> */
[----:B------:R-:W-:-:S03]  /*23390*/  F2FP.SATFINITE.E5M2.F32.PACK_AB_MERGE_C R9, R225, R227, RZ ;  /* 0x000000e3e109723e */ /* 0x000fc600048060ff */
        /* <DEDUP_REMOVED lines=14> */
[----:B-1----:R-:W-:-:S03]  /*23480*/  F2FP.SATFINITE.E5M2.F32.PACK_AB_MERGE_C R4, R237, R239, RZ ;  /* 0x000000efed04723e */ /* 0x002fc600048060ff */
        /* <DEDUP_REMOVED lines=11> */
[----:B0-----:R-:W2:Y:S04]  /*23540*/  LDL.LU R0, [R1+0x1d8] ;  /* 0x0001d80001007983 */ /* 0x001ea80000300800 */
[----:B------:R-:W2:Y:S04]  /*23550*/  LDL.LU R243, [R1+0x1dc] ;  /* 0x0001dc0001f37983 */ /* 0x000ea80000300800 */
[----:B------:R-:W2:Y:S01]  /*23560*/  LDL.LU R148, [R1+0x1e0] ;  /* 0x0001e00001947983 */ /* 0x000ea20000300800 */
[----:B------:R-:W-:-:S03]  /*23570*/  F2FP.SATFINITE.E5M2.F32.PACK_AB_MERGE_C R10, R248, R249, RZ ;  /* 0x000000f9f80a723e */ /* 0x000fc600048060ff */
[----:B------:R-:W2:Y:S04]  /*23580*/  LDL.LU R245, [R1+0x1e4] ;  /* 0x0001e40001f57983 */ /* 0x000ea80000300800 */
[----:B------:R-:W2:Y:S04]  /*23590*/  LDL.LU R149, [R1+0x1e8] ;  /* 0x0001e80001957983 */ /* 0x000ea80000300800 */
[----:B------:R-:W2:Y:S01]  /*235a0*/  LDL.LU R247, [R1+0x1ec] ;  /* 0x0001ec0001f77983 */ /* 0x000ea20000300800 */
[----:B---3--:R-:W-:-:S03]  /*235b0*/  F2FP.SATFINITE.E5M2.F32.PACK_AB_MERGE_C R167, R167, R89, RZ ;  /* 0x00000059a7a7723e */ /* 0x008fc600048060ff */
[----:B------:R-:W3:Y:S01]  /*235c0*/  LDL.LU R151, [R1+0x1f0] ;  /* 0x0001f00001977983 */ /* 0x000ee20000300800 */
[----:B----4-:R-:W-:-:S03]  /*235d0*/  F2FP.SATFINITE.E5M2.F32.PACK_AB_MERGE_C R165, R165, R90, RZ ;  /* 0x0000005aa5a5723e */ /* 0x010fc600048060ff */
[----:B------:R-:W3:Y:S01]  /*235e0*/  LDL.LU R248, [R1+0x1f4] ;  /* 0x0001f40001f87983 */ /* 0x000ee20000300800 */
        /* <DEDUP_REMOVED lines=22> */
[----:B--2---:R-:W-:-:S03]  /*23750*/  F2FP.SATFINITE.E5M2.F32.PACK_AB_MERGE_C R22, R22, R102, RZ ;  /* 0x000000661616723e */ /* 0x004fc600048060ff */
[----:B------:R-:W2:Y:S01]  /*23760*/  LDL.LU R99, [R1+0x1394] ;  /* 0x0013940001637983 */ /* 0x000ea20000300800 */
[----:B------:R-:W-:-:S03]  /*23770*/  F2FP.SATFINITE.E5M2.F32.PACK_AB_MERGE_C R152, R152, R103, RZ ;  /* 0x000000679898723e */ /* 0x000fc600048060ff */
        /* <DEDUP_REMOVED lines=56> */
[----:B------:R-:W2:Y:S04]  /*23b00*/  LDL.LU R127, [R1+0x1320] ;  /* 0x00132000017f7983 */ /* 0x000ea80000300800 */
[----:B------:R-:W2:Y:S04]  /*23b10*/  LDL.LU R128, [R1+0x131c] ;  /* 0x00131c0001807983 */ /* 0x000ea80000300800 */
[----:B------:R-:W2:Y:S04]  /*23b20*/  LDL.LU R129, [R1+0x1318] ;  /* 0x0013180001817983 */ /* 0x000ea80000300800 */
[----:B------:R-:W2:Y:S04]  /*23b30*/  LDL.LU R131, [R1+0x1314] ;  /* 0x0013140001837983 */ /* 0x000ea80000300800 */
[----:B------:R-:W2:Y:S01]  /*23b40*/  LDL.LU R130, [R1+0x1310] ;  /* 0x0013100001827983 */ /* 0x000ea20000300800 */
[----:B------:R-:W-:-:S02]  /*23b50*/  F2FP.SATFINITE.E5M2.F32.PACK_AB_MERGE_C R211, R211, R132, RZ ;  /* 0x00000084d3d3723e */ /* 0x000fc400048060ff */
[----:B------:R-:W-:Y:S01]  /*23b60*/  F2FP.SATFINITE.E5M2.F32.PACK_AB_MERGE_C R213, R213, R133, RZ ;  /* 0x00000085d5d5723e */ /* 0x000fe200048060ff */
[----:B------:R-:W2:Y:S01]  /*23b70*/  LDL.LU R132, [R1+0x130c] ;  /* 0x00130c0001847983 */ /* 0x000ea20000300800 */
[----:B------:R-:W-:Y:S02]  /*23b80*/  F2FP.SATFINITE.E5M2.F32.PACK_AB_MERGE_C R215, R215, R134, RZ ;  /* 0x00000086d7d7723e */ /* 0x000fe400048060ff */
[----:B------:R-:W-:Y:S01]  /*23b90*/  F2FP.SATFINITE.E5M2.F32.PACK_AB_MERGE_C R217, R217, R135, RZ ;  /* 0x00000087d9d9723e */ /* 0x000fe200048060ff */
[----:B------:R-:W2:Y:S01]  /*23ba0*/  LDL.LU R133, [R1+0x1308] ;  /* 0x0013080001857983 */ /* 0x000ea20000300800 */
[----:B------:R-:W-:-:S03]  /*23bb0*/  F2FP.SATFINITE.E5M2.F32.PACK_AB_MERGE_C R219, R219, R136, RZ ;  /* 0x00000088dbdb723e */ /* 0x000fc600048060ff */
[----:B------:R-:W2:Y:S01]  /*23bc0*/  LDL.LU R134, [R1+0x1304] ;  /* 0x0013040001867983 */ /* 0x000ea20000300800 */
[----:B------:R-:W-:-:S03]  /*23bd0*/  F2FP.SATFINITE.E5M2.F32.PACK_AB_MERGE_C R221, R221, R137, RZ ;  /* 0x00000089dddd723e */ /* 0x000fc600048060ff */
[----:B------:R-:W2:Y:S01]  /*23be0*/  LDL.LU R135, [R1+0x1300] ;  /* 0x0013000001877983 */ /* 0x000ea20000300800 */
[----:B------:R-:W-:-:S03]  /*23bf0*/  F2FP.SATFINITE.E5M2.F32.PACK_AB_MERGE_C R223, R223, R139, RZ ;  /* 0x0000008bdfdf723e */ /* 0x000fc600048060ff */
[----:B------:R-:W2:Y:S04]  /*23c00*/  LDL.LU R136, [R1+0x12fc] ;  /* 0x0012fc0001887983 */ /* 0x000ea80000300800 */
[----:B------:R-:W2:Y:S01]  /*23c10*/  LDL.LU R137, [R1+0x12f8] ;  /* 0x0012f80001897983 */ /* 0x000ea20000300800 */
[----:B------:R-:W-:-:S03]  /*23c20*/  F2FP.SATFINITE.E5M2.F32.PACK_AB_MERGE_C R225, R225, R138, RZ ;  /* 0x0000008ae1e1723e */ /* 0x000fc600048060ff */
[----:B------:R-:W2:Y:S04]  /*23c30*/  LDL.LU R139, [R1+0x12f4] ;  /* 0x0012f400018b7983 */ /* 0x000ea80000300800 */
        /* <DEDUP_REMOVED lines=23> */
[----:B---3--:R-:W-:-:S03]  /*23db0*/  F2FP.SATFINITE.E5M2.F32.PACK_AB_MERGE_C R248, R248, R151, RZ ;  /* 0x00000097f8f8723e */ /* 0x008fc600048060ff */
[----:B------:R-:W3:Y:S01]  /*23dc0*/  LDL.LU R151, [R1+0x12c0] ;  /* 0x0012c00001977983 */ /* 0x000ee20000300800 */
[----:B----4-:R-:W-:-:S03]  /*23dd0*/  F2FP.SATFINITE.E5M2.F32.PACK_AB_MERGE_C R249, R249, R150, RZ ;  /* 0x00000096f9f9723e */ /* 0x010fc600048060ff */
[----:B------:R-:W3:Y:S01]  /*23de0*/  LDL.LU R150, [R1+0x12bc] ;  /* 0x0012bc0001967983 */ /* 0x000ee20000300800 */
[----:B--2---:R-:W-:-:S05]  /*23df0*/  F2FP.SATFINITE.E5M2.F32.PACK_AB_MERGE_C R29, R115, R114, RZ ;  /* 0x00000072731d723e */ /* 0x004fca00048060ff */
[----:B------:R0:W-:Y:S02]  /*23e00*/  STL [R1+0xe74], R29 ;  /* 0x000e741d01007387 */ /* 0x0001e40000100800 */
[----:B0-----:R-:W-:-:S05]  /*23e10*/  F2FP.SATFINITE.E5M2.F32.PACK_AB_MERGE_C R29, R123, R122, RZ ;  /* 0x0000007a7b1d723e */ /* 0x001fca00048060ff */
[----:B------:R0:W-:Y:S02]  /*23e20*/  STL [R1+0xe6c], R29 ;  /* 0x000e6c1d01007387 */ /* 0x0001e40000100800 */
[----:B0-----:R-:W-:-:S05]  /*23e30*/  F2FP.SATFINITE.E5M2.F32.PACK_AB_MERGE_C R29, R131, R130, RZ ;  /* 0x00000082831d723e */ /* 0x001fca00048060ff */
[----:B------:R0:W-:Y:S04]  /*23e40*/  STL [R1+0xe48], R29 ;  /* 0x000e481d01007387 */ /* 0x0001e80000100800 */
[----:B------:R-:W2:Y:S04]  /*23e50*/  LDL.LU R39, [R1+0x404] ;  /* 0x0004040001277983 */ /* 0x000ea80000300800 */
[----:B------:R-:W4:Y:S01]  /*23e60*/  LDL.LU R37, [R1+0x400] ;  /* 0x0004000001257983 */ /* 0x000f220000300800 */
[----:B------:R-:W-:Y:S02]  /*23e70*/  LOP3.LUT R246, R246, 0xffff, RZ, 0xc0, !PT ;  /* 0x0000fffff6f67812 */ /* 0x000fe400078ec0ff */
[----:B------:R-:W-:-:S02]  /*23e80*/  LOP3.LUT R249, R249, 0xffff, RZ, 0xc0, !PT ;  /* 0x0000fffff9f97812 */ /* 0x000fc400078ec0ff */
[----:B0-----:R-:W-:-:S05]  /*23e90*/  F2FP.SATFINITE.E5M2.F32.PACK_AB_MERGE_C R29, R139, R138, RZ ;  /* 0x0000008a8b1d723e */ /* 0x001fca00048060ff */
[----:B------:R0:W-:Y:S01]  /*23ea0*/  STL [R1+0xe7c], R29 ;  /* 0x000e7c1d01007387 */ /* 0x0001e20000100800 */
[----:B------:R-:W-:Y:S02]  /*23eb0*/  LOP3.LUT R169, R169, 0xffff, RZ, 0xc0, !PT ;  /* 0x0000ffffa9a97812 */ /* 0x000fe400078ec0ff */
[----:B------:R-:W-:Y:S02]  /*23ec0*/  SHF.R.U32.HI R33, RZ, 0x8, R246 ;  /* 0x00000008ff217819 */ /* 0x000fe400000116f6 */
[--C-:B------:R-:W-:Y:S02]  /*23ed0*/  SHF.R.U32.HI R35, RZ, 0x8, R249.reuse ;  /* 0x00000008ff237819 */ /* 0x100fe400000116f9 */
[----:B------:R-:W-:Y:S02]  /*23ee0*/  LOP3.LUT R33, R33, 0xffff, RZ, 0xc0, !PT ;  /* 0x0000ffff21217812 */ /* 0x000fe400078ec0ff */
[----:B------:R-:W-:Y:S02]  /*23ef0*/  LOP3.LUT R35, R35, 0xffff, RZ, 0xc0, !PT ;  /* 0x0000ffff23237812 */ /* 0x000fe400078ec0ff */
[----:B------:R-:W-:-:S02]  /*23f00*/  PRMT R43, R246, 0x3340, R249 ;  /* 0x00003340f62b7816 */ /* 0x000fc400000000f9 */
[----:B------:R-:W-:Y:S02]  /*23f10*/  PRMT R35, R33, 0x3340, R35 ;  /* 0x0000334021237816 */ /* 0x000fe40000000023 */
[----:B------:R-:W-:-:S05]  /*23f20*/  F2FP.SATFINITE.E5M2.F32.PACK_AB_MERGE_C R31, R147, R146, RZ ;  /* 0x00000092931f723e */ /* 0x000fca00048060ff */
[----:B------:R3:W-:Y:S01]  /*23f30*/  STL [R1+0xe78], R31 ;  /* 0x000e781f01007387 */ /* 0x0007e20000100800 */
[----:B0-----:R-:W-:-:S05]  /*23f40*/  VIADD R29, R0, 0x3e ;  /* 0x0000003e001d7836 */ /* 0x001fca0000000000 */
[----:B------:R-:W-:Y:S01]  /*23f50*/  ISETP.GE.AND P2, PT, R29, UR5, PT ;  /* 0x000000051d007c0c */ /* 0x000fe2000bf46270 */
[----:B------:R-:W-:Y:S01]  /*23f60*/  VIADD R29, R0, 0x2 ;  /* 0x00000002001d7836 */ /* 0x000fe20000000000 */
[----:B------:R-:W-:Y:S01]  /*23f70*/  ULDC UR5, c[0x0][0x22c] ;  /* 0x00008b0000057ab9 */ /* 0x000fe20000000800 */
[----:B------:R-:W-:-:S04]  /*23f80*/  F2FP.SATFINITE.E5M2.F32.PACK_AB_MERGE_C R148, R149, R148, RZ ;  /* 0x000000949594723e */ /* 0x000fc800048060ff */
[----:B------:R-:W-:Y:S02]  /*23f90*/  LOP3.LUT R148, R148, 0xffff, RZ, 0xc0, !PT ;  /* 0x0000ffff94947812 */ /* 0x000fe400078ec0ff */
[----:B---3--:R-:W-:-:S05]  /*23fa0*/  F2FP.SATFINITE.E5M2.F32.PACK_AB_MERGE_C R31, R151, R150, RZ ;  /* 0x00000096971f723e */ /* 0x008fca00048060ff */
[----:B------:R0:W-:Y:S01]  /*23fb0*/  STL [R1+0xe70], R31 ;  /* 0x000e701f01007387 */ /* 0x0001e20000100800 */
[----:B------:R-:W-:Y:S02]  /*23fc0*/  ISETP.GE.AND P1, PT, R29, UR61, PT ;  /* 0x0000003d1d007c0c */ /* 0x000fe4000bf26270 */
[----:B------:R-:W-:Y:S01]  /*23fd0*/  SHF.R.U32.HI R29, RZ, 0x8, R169 ;  /* 0x00000008ff1d7819 */ /* 0x000fe200000116a9 */
[----:B0-----:R-:W-:-:S05]  /*23fe0*/  VIADD R31, R0, 0x3f ;  /* 0x0000003f001f7836 */ /* 0x001fca0000000000 */
[----:B------:R-:W-:Y:S02]  /*23ff0*/  ISETP.GE.AND P0, PT, R31, UR5, PT ;  /* 0x000000051f007c0c */ /* 0x000fe4000bf06270 */
[--C-:B------:R-:W-:Y:S01]  /*24000*/  PRMT R41, R169, 0x3340, R148.reuse ;  /* 0x00003340a9297816 */ /* 0x100fe20000000094 */
[----:B------:R-:W-:Y:S01]  /*24010*/  STL [R1+0x1258], R43 ;  /* 0x0012582b01007387 */ /* 0x000fe20000100800 */
[----:B------:R-:W-:Y:S01]  /*24020*/  SHF.R.U32.HI R31, RZ, 0x8, R148 ;  /* 0x00000008ff1f7819 */ /* 0x000fe20000011694 */
[----:B------:R-:W-:Y:S01]  /*24030*/  ULDC UR5, c[0x0][0x248] ;  /* 0x0000920000057ab9 */ /* 0x000fe20000000800 */
[----:B------:R-:W-:Y:S02]  /*24040*/  LOP3.LUT R29, R29, 0xffff, RZ, 0xc0, !PT ;  /* 0x0000ffff1d1d7812 */ /* 0x000fe400078ec0ff */
[----:B------:R-:W-:Y:S01]  /*24050*/  LOP3.LUT R31, R31, 0xffff, RZ, 0xc0, !PT ;  /* 0x0000ffff1f1f7812 */ /* 0x000fe200078ec0ff */
[----:B------:R0:W-:Y:S03]  /*24060*/  STL [R1+0x1254], R41 ;  /* 0x0012542901007387 */ /* 0x0001e60000100800 */
[----:B------:R-:W-:Y:S01]  /*24070*/  PRMT R33, R29, 0x3340, R31 ;  /* 0x000033401d217816 */ /* 0x000fe2000000001f */
[----:B------:R-:W-:Y:S04]  /*24080*/  STL [R1+0x1150], R35 ;  /* 0x0011502301007387 */ /* 0x000fe80000100800 */
[----:B------:R1:W-:Y:S01]  /*24090*/  STL [R1+0x1148], R33 ;  /* 0x0011482101007387 */ /* 0x0003e20000100800 */
[----:B------:R-:W-:-:S02]  /*240a0*/  F2FP.SATFINITE.E5M2.F32.PACK_AB_MERGE_C R144, R145, R144, RZ ;  /* 0x000000909190723e */ /* 0x000fc400048060ff */
[----:B------:R-:W-:Y:S02]  /*240b0*/  LOP3.LUT R251, R251, 0xffff, RZ, 0xc0, !PT ;  /* 0x0000fffffbfb7812 */ /* 0x000fe400078ec0ff */
[----:B------:R-:W-:Y:S02]  /*240c0*/  LOP3.LUT R247, R247, 0xffff, RZ, 0xc0, !PT ;  /* 0x0000fffff7f77812 */ /* 0x000fe400078ec0ff */
[----:B------:R-:W-:Y:S02]  /*240d0*/  LOP3.LUT R171, R171, 0xffff, RZ, 0xc0, !PT ;  /* 0x0000ffffabab7812 */ /* 0x000fe400078ec0ff */
[----:B------:R-:W-:Y:S02]  /*240e0*/  LOP3.LUT R144, R144, 0xffff, RZ, 0xc0, !PT ;  /* 0x0000ffff90907812 */ /* 0x000fe400078ec0ff */
[----:B------:R-:W-:Y:S02]  /*240f0*/  LOP3.LUT R241, R241, 0xffff, RZ, 0xc0, !PT ;  /* 0x0000fffff1f17812 */ /* 0x000fe400078ec0ff */
[----:B0-----:R-:W-:-:S02]  /*24100*/  PRMT R41, R171, 0x3340, R144 ;  /* 0x00003340ab297816 */ /* 0x001fc40000000090 */
[----:B------:R-:W-:Y:S02]  /*24110*/  LOP3.LUT R243, R243, 0xffff, RZ, 0xc0, !PT ;  /* 0x0000fffff3f37812 */ /* 0x000fe400078ec0ff */
[----:B-1----:R-:W-:Y:S02]  /*24120*/  SHF.R.U32.HI R33, RZ, 0x8, R251 ;  /* 0x00000008ff217819 */ /* 0x002fe400000116fb */
[----:B------:R-:W-:Y:S02]  /*24130*/  SHF.R.U32.HI R35, RZ, 0x8, R171 ;  /* 0x00000008ff237819 */ /* 0x000fe400000116ab */
[----:B------:R-:W-:Y:S02]  /*24140*/  SHF.R.U32.HI R144, RZ, 0x8, R144 ;  /* 0x00000008ff907819 */ /* 0x000fe40000011690 */
[----:B------:R-:W-:Y:S02]  /*24150*/  LOP3.LUT R33, R33, 0xffff, RZ, 0xc0, !PT ;  /* 0x0000ffff21217812 */ /* 0x000fe400078ec0ff */
[----:B------:R-:W-:-:S02]  /*24160*/  LOP3.LUT R35, R35, 0xffff, RZ, 0xc0, !PT ;  /* 0x0000ffff23237812 */ /* 0x000fc400078ec0ff */
[----:B------:R-:W-:-:S04]  /*24170*/  LOP3.LUT R144, R144, 0xffff, RZ, 0xc0, !PT ;  /* 0x0000ffff90907812 */ /* 0x000fc800078ec0ff */
[----:B------:R-:W-:Y:S02]  /*24180*/  PRMT R35, R35, 0x3340, R144 ;  /* 0x0000334023237816 */ /* 0x000fe40000000090 */
[----:B--2---:R-:W-:Y:S02]  /*24190*/  LOP3.LUT R29, R39, 0xffff, RZ, 0xc0, !PT ;  /* 0x0000ffff271d7812 */ /* 0x004fe400078ec0ff */
[----:B------:R-:W2:Y:S01]  /*241a0*/  LDL.LU R39, [R1+0x408] ;  /* 0x0004080001277983 */ /* 0x000ea20000300800 */
[----:B----4-:R-:W-:Y:S02]  /*241b0*/  LOP3.LUT R31, R37, 0xffff, RZ, 0xc0, !PT ;  /* 0x0000ffff251f7812 */ /* 0x010fe400078ec0ff */
[--C-:B------:R-:W-:Y:S02]  /*241c0*/  PRMT R37, R251, 0x3340, R247.reuse ;  /* 0x00003340fb257816 */ /* 0x100fe400000000f7 */
[----:B------:R-:W-:-:S03]  /*241d0*/  SHF.R.U32.HI R247, RZ, 0x8, R247 ;  /* 0x00000008fff77819 */ /* 0x000fc600000116f7 */
[----:B------:R0:W-:Y:S04]  /*241e0*/  STL [R1+0x11f4], R37 ;  /* 0x0011f42501007387 */ /* 0x0001e80000100800 */
[----:B------:R1:W-:Y:S01]  /*241f0*/  STL [R1+0x11f0], R41 ;  /* 0x0011f02901007387 */ /* 0x0003e20000100800 */
[----:B------:R-:W-:Y:S02]  /*24200*/  LOP3.LUT R247, R247, 0xffff, RZ, 0xc0, !PT ;  /* 0x0000fffff7f77812 */ /* 0x000fe400078ec0ff */
[----:B0-----:R-:W-:Y:S02]  /*24210*/  SHF.R.U32.HI R37, RZ, 0x8, R29 ;  /* 0x00000008ff257819 */ /* 0x001fe4000001161d */
[----:B-1----:R-:W-:Y:S02]  /*24220*/  PRMT R41, R29, 0x3340, R241 ;  /* 0x000033401d297816 */ /* 0x002fe400000000f1 */
[----:B------:R-:W-:-:S02]  /*24230*/  SHF.R.U32.HI R29, RZ, 0x8, R31 ;  /* 0x00000008ff1d7819 */ /* 0x000fc4000001161f */
[----:B------:R-:W-:Y:S02]  /*24240*/  SHF.R.U32.HI R241, RZ, 0x8, R241 ;  /* 0x00000008fff17819 */ /* 0x000fe400000116f1 */
[----:B------:R-:W-:Y:S01]  /*24250*/  PRMT R31, R31, 0x3340, R243 ;  /* 0x000033401f1f7816 */ /* 0x000fe200000000f3 */
[----:B------:R-:W-:Y:S01]  /*24260*/  STL [R1+0x11ec], R41 ;  /* 0x0011ec2901007387 */ /* 0x000fe20000100800 */
[----:B------:R-:W-:Y:S02]  /*24270*/  LOP3.LUT R37, R37, 0xffff, RZ, 0xc0, !PT ;  /* 0x0000ffff25257812 */ /* 0x000fe400078ec0ff */
[----:B------:R-:W-:Y:S01]  /*24280*/  LOP3.LUT R241, R241, 0xffff, RZ, 0xc0, !PT ;  /* 0x0000fffff1f17812 */ /* 0x000fe200078ec0ff */
[----:B------:R0:W-:Y:S02]  /*24290*/  STL [R1+0x1250], R31 ;  /* 0x0012501f01007387 */ /* 0x0001e40000100800 */
[----:B0-----:R-:W-:Y:S02]  /*242a0*/  PRMT R31, R33, 0x3340, R247 ;  /* 0x00003340211f7816 */ /* 0x001fe400000000f7 */
[----:B------:R-:W-:-:S03]  /*242b0*/  PRMT R33, R37, 0x3340, R241 ;  /* 0x0000334025217816 */ /* 0x000fc600000000f1 */
[----:B------:R0:W-:Y:S04]  /*242c0*/  STL [R1+0xfb8], R31 ;  /* 0x000fb81f01007387 */ /* 0x0001e80000100800 */
[----:B------:R1:W-:Y:S04]  /*242d0*/  STL [R1+0xfb4], R35 ;  /* 0x000fb42301007387 */ /* 0x0003e80000100800 */
[----:B------:R-:W-:Y:S04]  /*242e0*/  STL [R1+0xfb0], R33 ;  /* 0x000fb02101007387 */ /* 0x000fe80000100800 */
[----:B------:R-:W3:Y:S01]  /*242f0*/  LDL.LU R41, [R1+0x414] ;  /* 0x0004140001297983 */ /* 0x000ee20000300800 */
[----:B------:R-:W-:-:S02]  /*24300*/  SHF.R.U32.HI R243, RZ, 0x8, R243 ;  /* 0x00000008fff37819 */ /* 0x000fc400000116f3 */
[----:B------:R-:W-:Y:S02]  /*24310*/  LOP3.LUT R29, R29, 0xffff, RZ, 0xc0, !PT ;  /* 0x0000ffff1d1d7812 */ /* 0x000fe400078ec0ff */
[----:B------:R-:W-:-:S04]  /*24320*/  LOP3.LUT R243, R243, 0xffff, RZ, 0xc0, !PT ;  /* 0x0000fffff3f37812 */ /* 0x000fc800078ec0ff */
[----:B0-----:R-:W-:Y:S02]  /*24330*/  PRMT R31, R29, 0x3340, R243 ;  /* 0x000033401d1f7816 */ /* 0x001fe400000000f3 */
[----:B------:R-:W-:-:S03]  /*24340*/  F2FP.SATFINITE.E5M2.F32.PACK_AB_MERGE_C R140, R141, R140, RZ ;  /* 0x0000008c8d8c723e */ /* 0x000fc600048060ff */
[----:B------:R0:W-:Y:S01]  /*24350*/  STL [R1+0x10f8], R31 ;  /* 0x0010f81f01007387 */ /* 0x0001e20000100800 */
[----:B------:R-:W-:Y:S02]  /*24360*/  LOP3.LUT R175, R175, 0xffff, RZ, 0xc0, !PT ;  /* 0x0000ffffafaf7812 */ /* 0x000fe400078ec0ff */
[----:B------:R-:W-:Y:S02]  /*24370*/  LOP3.LUT R140, R140, 0xffff, RZ, 0xc0, !PT ;  /* 0x0000ffff8c8c7812 */ /* 0x000fe400078ec0ff */
[----:B------:R-:W-:Y:S02]  /*24380*/  F2FP.SATFINITE.E5M2.F32.PACK_AB_MERGE_C R136, R137, R136, RZ ;  /* 0x000000888988723e */ /* 0x000fe400048060ff */
[----:B-1----:R-:W-:Y:S02]  /*24390*/  PRMT R35, R175, 0x3340, R140 ;  /* 0x00003340af237816 */ /* 0x002fe4000000008c */
[----:B------:R-:W-:Y:S02]  /*243a0*/  LOP3.LUT R239, R239, 0xffff, RZ, 0xc0, !PT ;  /* 0x0000ffffefef7812 */ /* 0x000fe400078ec0ff */
[----:B------:R-:W-:-:S02]  /*243b0*/  LOP3.LUT R177, R177, 0xffff, RZ, 0xc0, !PT ;  /* 0x0000ffffb1b17812 */ /* 0x000fc400078ec0ff */
[----:B------:R-:W-:Y:S02]  /*243c0*/  LOP3.LUT R136, R136, 0xffff, RZ, 0xc0, !PT ;  /* 0x0000ffff88887812 */ /* 0x000fe400078ec0ff */
[----:B------:R-:W-:Y:S02]  /*243d0*/  LOP3.LUT R250, R250, 0xffff, RZ, 0xc0, !PT ;  /* 0x0000fffffafa7812 */ /* 0x000fe400078ec0ff */
[----:B------:R-:W-:Y:S02]  /*243e0*/  PRMT R37, R177, 0x3340, R136 ;  /* 0x00003340b1257816 */ /* 0x000fe40000000088 */
[----:B------:R-:W-:Y:S02]  /*243f0*/  LOP3.LUT R248, R248, 0xffff, RZ, 0xc0, !PT ;  /* 0x0000fffff8f87812 */ /* 0x000fe400078ec0ff */
[----:B0-----:R-:W-:Y:S02]  /*24400*/  SHF.R.U32.HI R31, RZ, 0x8, R175 ;  /* 0x00000008ff1f7819 */ /* 0x001fe400000116af */
[----:B------:R-:W-:-:S02]  /*24410*/  SHF.R.U32.HI R140, RZ, 0x8, R140 ;  /* 0x00000008ff8c7819 */ /* 0x000fc4000001168c */
[----:B------:R-:W-:Y:S02]  /*24420*/  SHF.R.U32.HI R136, RZ, 0x8, R136 ;  /* 0x00000008ff887819 */ /* 0x000fe40000011688 */
[----:B------:R-:W-:Y:S02]  /*24430*/  LOP3.LUT R31, R31, 0xffff, RZ, 0xc0, !PT ;  /* 0x0000ffff1f1f7812 */ /* 0x000fe400078ec0ff */
[----:B------:R-:W-:Y:S02]  /*24440*/  LOP3.LUT R140, R140, 0xffff, RZ, 0xc0, !PT ;  /* 0x0000ffff8c8c7812 */ /* 0x000fe400078ec0ff */
[----:B------:R-:W-:Y:S02]  /*24450*/  LOP3.LUT R136, R136, 0xffff, RZ, 0xc0, !PT ;  /* 0x0000ffff88887812 */ /* 0x000fe400078ec0ff */
[----:B------:R-:W-:Y:S02]  /*24460*/  PRMT R43, R31, 0x3340, R140 ;  /* 0x000033401f2b7816 */ /* 0x000fe4000000008c */
[----:B--2---:R-:W-:-:S02]  /*24470*/  LOP3.LUT R29, R39, 0xffff, RZ, 0xc0, !PT ;  /* 0x0000ffff271d7812 */ /* 0x004fc400078ec0ff */
[----:B------:R-:W2:Y:S04]  /*24480*/  LDL.LU R39, [R1+0x40c] ;  /* 0x00040c0001277983 */ /* 0x000ea80000300800 */
[----:B------:R0:W-:Y:S01]  /*24490*/  STL [R1+0x1248], R35 ;  /* 0x0012482301007387 */ /* 0x0001e20000100800 */
[----:B------:R-:W-:Y:S02]  /*244a0*/  SHF.R.U32.HI R33, RZ, 0x8, R29 ;  /* 0x00000008ff217819 */ /* 0x000fe4000001161d */
[--C-:B0-----:R-:W-:Y:S02]  /*244b0*/  PRMT R35, R29, 0x3340, R239.reuse ;  /* 0x000033401d237816 */ /* 0x101fe400000000ef */
[----:B------:R-:W-:-:S03]  /*244c0*/  SHF.R.U32.HI R239, RZ, 0x8, R239 ;  /* 0x00000008ffef7819 */ /* 0x000fc600000116ef */
[----:B------:R0:W-:Y:S01]  /*244d0*/  STL [R1+0x11e0], R35 ;  /* 0x0011e02301007387 */ /* 0x0001e20000100800 */
[----:B------:R-:W-:-:S03]  /*244e0*/  SHF.R.U32.HI R29, RZ, 0x8, R177 ;  /* 0x00000008ff1d7819 */ /* 0x000fc600000116b1 */
[----:B------:R1:W-:Y:S01]  /*244f0*/  STL [R1+0x11d0], R37 ;  /* 0x0011d02501007387 */ /* 0x0003e20000100800 */
[----:B------:R-:W-:Y:S02]  /*24500*/  LOP3.LUT R33, R33, 0xffff, RZ, 0xc0, !PT ;  /* 0x0000ffff21217812 */ /* 0x000fe400078ec0ff */
[----:B------:R-:W-:Y:S02]  /*24510*/  LOP3.LUT R239, R239, 0xffff, RZ, 0xc0, !PT ;  /* 0x0000ffffefef7812 */ /* 0x000fe400078ec0ff */
[----:B0-----:R-:W-:Y:S02]  /*24520*/  SHF.R.U32.HI R35, RZ, 0x8, R250 ;  /* 0x00000008ff237819 */ /* 0x001fe400000116fa */
[--C-:B-1----:R-:W-:Y:S02]  /*24530*/  PRMT R37, R250, 0x3340, R248.reuse ;  /* 0x00003340fa257816 */ /* 0x102fe400000000f8 */
[----:B------:R-:W-:Y:S02]  /*24540*/  SHF.R.U32.HI R248, RZ, 0x8, R248 ;  /* 0x00000008fff87819 */ /* 0x000fe400000116f8 */
[----:B------:R-:W-:Y:S01]  /*24550*/  LOP3.LUT R29, R29, 0xffff, RZ, 0xc0, !PT ;  /* 0x0000ffff1d1d7812 */ /* 0x000fe200078ec0ff */
[----:B------:R0:W-:Y:S01]  /*24560*/  STL [R1+0x124c], R37 ;  /* 0x00124c2501007387 */ /* 0x0001e20000100800 */
[----:B------:R-:W-:-:S02]  /*24570*/  LOP3.LUT R35, R35, 0xffff, RZ, 0xc0, !PT ;  /* 0x0000ffff23237812 */ /* 0x000fc400078ec0ff */
[----:B------:R-:W-:Y:S02]  /*24580*/  LOP3.LUT R248, R248, 0xffff, RZ, 0xc0, !PT ;  /* 0x0000fffff8f87812 */ /* 0x000fe400078ec0ff */
[----:B------:R-:W-:Y:S01]  /*24590*/  PRMT R31, R29, 0x3340, R136 ;  /* 0x000033401d1f7816 */ /* 0x000fe20000000088 */
[----:B------:R-:W-:Y:S01]  /*245a0*/  STL [R1+0x10c4], R43 ;  /* 0x0010c42b01007387 */ /* 0x000fe20000100800 */
[----:B0-----:R-:W-:Y:S02]  /*245b0*/  PRMT R37, R33, 0x3340, R239 ;  /* 0x0000334021257816 */ /* 0x001fe400000000ef */
[----:B------:R-:W-:-:S03]  /*245c0*/  PRMT R33, R35, 0x3340, R248 ;  /* 0x0000334023217816 */ /* 0x000fc600000000f8 */
[----:B------:R0:W-:Y:S04]  /*245d0*/  STL [R1+0xf9c], R37 ;  /* 0x000f9c2501007387 */ /* 0x0001e80000100800 */
[----:B------:R-:W-:Y:S01]  /*245e0*/  STL [R1+0xf94], R31 ;  /* 0x000f941f01007387 */ /* 0x000fe20000100800 */
[----:B---3--:R-:W-:-:S03]  /*245f0*/  LOP3.LUT R29, R41, 0xffff, RZ, 0xc0, !PT ;  /* 0x0000ffff291d7812 */ /* 0x008fc600078ec0ff */
[----:B------:R1:W-:Y:S04]  /*24600*/  STL [R1+0x10cc], R33 ;  /* 0x0010cc2101007387 */ /* 0x0003e80000100800 */
[----:B------:R-:W3:Y:S01]  /*24610*/  LDL.LU R41, [R1+0x41c] ;  /* 0x00041c0001297983 */ /* 0x000ee20000300800 */
[----:B------:R-:W-:Y:S02]  /*24620*/  F2FP.SATFINITE.E5M2.F32.PACK_AB_MERGE_C R142, R143, R142, RZ ;  /* 0x0000008e8f8e723e */ /* 0x000fe400048060ff */
[----:B------:R-:W-:Y:S02]  /*24630*/  LOP3.LUT R252, R252, 0xffff, RZ, 0xc0, !PT ;  /* 0x0000fffffcfc7812 */ /* 0x000fe400078ec0ff */
[----:B------:R-:W-:Y:S02]  /*24640*/  LOP3.LUT R245, R245, 0xffff, RZ, 0xc0, !PT ;  /* 0x0000fffff5f57812 */ /* 0x000fe400078ec0ff */
[----:B------:R-:W-:-:S02]  /*24650*/  LOP3.LUT R173, R173, 0xffff, RZ, 0xc0, !PT ;  /* 0x0000ffffadad7812 */ /* 0x000fc400078ec0ff */
[----:B------:R-:W-:Y:S02]  /*24660*/  LOP3.LUT R142, R142, 0xffff, RZ, 0xc0, !PT ;  /* 0x0000ffff8e8e7812 */ /* 0x000fe400078ec0ff */
[--C-:B0-----:R-:W-:Y:S02]  /*24670*/  PRMT R37, R252, 0x3340, R245.reuse ;  /* 0x00003340fc257816 */ /* 0x101fe400000000f5 */
[----:B------:R-:W-:Y:S02]  /*24680*/  PRMT R43, R173, 0x3340, R142 ;  /* 0x00003340ad2b7816 */ /* 0x000fe4000000008e */
[----:B------:R-:W-:Y:S02]  /*24690*/  LOP3.LUT R237, R237, 0xffff, RZ, 0xc0, !PT ;  /* 0x0000ffffeded7812 */ /* 0x000fe400078ec0ff */
[----:B-1----:R-:W-:Y:S02]  /*246a0*/  SHF.R.U32.HI R33, RZ, 0x8, R252 ;  /* 0x00000008ff217819 */ /* 0x002fe400000116fc */
[----:B------:R-:W-:-:S02]  /*246b0*/  SHF.R.U32.HI R245, RZ, 0x8, R245 ;  /* 0x00000008fff57819 */ /* 0x000fc400000116f5 */
[----:B------:R-:W-:Y:S02]  /*246c0*/  LOP3.LUT R233, R233, 0xffff, RZ, 0xc0, !PT ;  /* 0x0000ffffe9e97812 */ /* 0x000fe400078ec0ff */
[----:B------:R-:W-:Y:S02]  /*246d0*/  SHF.R.U32.HI R35, RZ, 0x8, R173 ;  /* 0x00000008ff237819 */ /* 0x000fe400000116ad */
[----:B------:R-:W-:Y:S02]  /*246e0*/  SHF.R.U32.HI R142, RZ, 0x8, R142 ;  /* 0x00000008ff8e7819 */ /* 0x000fe4000001168e */
[----:B------:R-:W-:Y:S02]  /*246f0*/  LOP3.LUT R33, R33, 0xffff, RZ, 0xc0, !PT ;  /* 0x0000ffff21217812 */ /* 0x000fe400078ec0ff */
[----:B------:R-:W-:Y:S02]  /*24700*/  LOP3.LUT R245, R245, 0xffff, RZ, 0xc0, !PT ;  /* 0x0000fffff5f57812 */ /* 0x000fe400078ec0ff */
[----:B------:R-:W-:-:S02]  /*24710*/  LOP3.LUT R35, R35, 0xffff, RZ, 0xc0, !PT ;  /* 0x0000ffff23237812 */ /* 0x000fc400078ec0ff */
[----:B------:R-:W-:Y:S02]  /*24720*/  LOP3.LUT R142, R142, 0xffff, RZ, 0xc0, !PT ;  /* 0x0000ffff8e8e7812 */ /* 0x000fe400078ec0ff */
[----:B------:R-:W-:Y:S02]  /*24730*/  PRMT R33, R33, 0x3340, R245 ;  /* 0x0000334021217816 */ /* 0x000fe400000000f5 */
[----:B--2---:R-:W-:Y:S02]  /*24740*/  LOP3.LUT R31, R39, 0xffff, RZ, 0xc0, !PT ;  /* 0x0000ffff271f7812 */ /* 0x004fe400078ec0ff */
[----:B------:R-:W2:Y:S04]  /*24750*/  LDL.LU R39, [R1+0x410] ;  /* 0x0004100001277983 */ /* 0x000ea80000300800 */
[----:B------:R0:W-:Y:S04]  /*24760*/  STL [R1+0x1244], R37 ;  /* 0x0012442501007387 */ /* 0x0001e80000100800 */
[----:B------:R1:W-:Y:S01]  /*24770*/  STL [R1+0x1240], R43 ;  /* 0x0012402b01007387 */ /* 0x0003e20000100800 */
[----:B0-----:R-:W-:-:S02]  /*24780*/  SHF.R.U32.HI R37, RZ, 0x8, R31 ;  /* 0x00000008ff257819 */ /* 0x001fc4000001161f */
[----:B-1----:R-:W-:Y:S02]  /*24790*/  PRMT R43, R31, 0x3340, R237 ;  /* 0x000033401f2b7816 */ /* 0x002fe400000000ed */
[----:B------:R-:W-:Y:S02]  /*247a0*/  SHF.R.U32.HI R31, RZ, 0x8, R29 ;  /* 0x00000008ff1f7819 */ /* 0x000fe4000001161d */
[----:B------:R-:W-:Y:S02]  /*247b0*/  SHF.R.U32.HI R237, RZ, 0x8, R237 ;  /* 0x00000008ffed7819 */ /* 0x000fe400000116ed */
[--C-:B------:R-:W-:Y:S02]  /*247c0*/  PRMT R29, R29, 0x3340, R233.reuse ;  /* 0x000033401d1d7816 */ /* 0x100fe400000000e9 */
[----:B------:R-:W-:Y:S01]  /*247d0*/  SHF.R.U32.HI R233, RZ, 0x8, R233 ;  /* 0x00000008ffe97819 */ /* 0x000fe200000116e9 */
[----:B------:R-:W-:Y:S01]  /*247e0*/  STL [R1+0x11b0], R43 ;  /* 0x0011b02b01007387 */ /* 0x000fe20000100800 */
[----:B------:R-:W-:-:S02]  /*247f0*/  LOP3.LUT R37, R37, 0xffff, RZ, 0xc0, !PT ;  /* 0x0000ffff25257812 */ /* 0x000fc400078ec0ff */
[----:B------:R-:W-:Y:S01]  /*24800*/  LOP3.LUT R237, R237, 0xffff, RZ, 0xc0, !PT ;  /* 0x0000ffffeded7812 */ /* 0x000fe200078ec0ff */
[----:B------:R0:W-:Y:S01]  /*24810*/  STL [R1+0x123c], R29 ;  /* 0x00123c1d01007387 */ /* 0x0001e20000100800 */
[----:B------:R-:W-:Y:S02]  /*24820*/  LOP3.LUT R31, R31, 0xffff, RZ, 0xc0, !PT ;  /* 0x0000ffff1f1f7812 */ /* 0x000fe400078ec0ff */
[----:B------:R-:W-:Y:S01]  /*24830*/  LOP3.LUT R233, R233, 0xffff, RZ, 0xc0, !PT ;  /* 0x0000ffffe9e97812 */ /* 0x000fe200078ec0ff */
[----:B------:R1:W-:Y:S01]  /*24840*/  STL [R1+0x10a8], R33 ;  /* 0x0010a82101007387 */ /* 0x0003e20000100800 */
[----:B0-----:R-:W-:Y:S02]  /*24850*/  PRMT R29, R35, 0x3340, R142 ;  /* 0x00003340231d7816 */ /* 0x001fe4000000008e */
[----:B------:R-:W-:Y:S02]  /*24860*/  PRMT R35, R37, 0x3340, R237 ;  /* 0x0000334025237816 */ /* 0x000fe400000000ed */
[----:B-1----:R-:W-:Y:S01]  /*24870*/  PRMT R33, R31, 0x3340, R233 ;  /* 0x000033401f217816 */ /* 0x002fe200000000e9 */
[----:B------:R3:W-:Y:S04]  /*24880*/  STL [R1+0x10a0], R29 ;  /* 0x0010a01d01007387 */ /* 0x0007e80000100800 */
[----:B------:R0:W-:Y:S04]  /*24890*/  STL [R1+0xf88], R35 ;  /* 0x000f882301007387 */ /* 0x0001e80000100800 */
[----:B------:R1:W-:Y:S04]  /*248a0*/  STL [R1+0x108c], R33 ;  /* 0x00108c2101007387 */ /* 0x0003e80000100800 */
[----:B------:R-:W4:Y:S01]  /*248b0*/  LDL.LU R43, [R1+0x424] ;  /* 0x00042400012b7983 */ /* 0x000f220000300800 */
[----:B---3--:R-:W-:-:S03]  /*248c0*/  LOP3.LUT R29, R41, 0xffff, RZ, 0xc0, !PT ;  /* 0x0000ffff291d7812 */ /* 0x008fc600078ec0ff */
[----:B------:R-:W3:Y:S01]  /*248d0*/  LDL.LU R41, [R1+0x420] ;  /* 0x0004200001297983 */ /* 0x000ee20000300800 */
[----:B------:R-:W-:Y:S02]  /*248e0*/  F2FP.SATFINITE.E5M2.F32.PACK_AB_MERGE_C R132, R133, R132, RZ ;  /* 0x000000848584723e */ /* 0x000fe400048060ff */
[----:B------:R-:W-:Y:S02]  /*248f0*/  LOP3.LUT R235, R235, 0xffff, RZ, 0xc0, !PT ;  /* 0x0000ffffebeb7812 */ /* 0x000fe400078ec0ff */
[----:B------:R-:W-:Y:S02]  /*24900*/  LOP3.LUT R181, R181, 0xffff, RZ, 0xc0, !PT ;  /* 0x0000ffffb5b57812 */ /* 0x000fe400078ec0ff */
[----:B------:R-:W-:Y:S02]  /*24910*/  LOP3.LUT R132, R132, 0xffff, RZ, 0xc0, !PT ;  /* 0x0000ffff84847812 */ /* 0x000fe400078ec0ff */
[----:B------:R-:W-:Y:S02]  /*24920*/  LOP3.LUT R229, R229, 0xffff, RZ, 0xc0, !PT ;  /* 0x0000ffffe5e57812 */ /* 0x000fe400078ec0ff */
[----:B------:R-:W-:-:S02]  /*24930*/  PRMT R37, R181, 0x3340, R132 ;  /* 0x00003340b5257816 */ /* 0x000fc40000000084 */
[----:B------:R-:W-:Y:S02]  /*24940*/  F2FP.SATFINITE.E5M2.F32.PACK_AB_MERGE_C R134, R135, R134, RZ ;  /* 0x000000868786723e */ /* 0x000fe400048060ff */
[----:B------:R-:W-:Y:S02]  /*24950*/  LOP3.LUT R179, R179, 0xffff, RZ, 0xc0, !PT ;  /* 0x0000ffffb3b37812 */ /* 0x000fe400078ec0ff */
[----:B------:R-:W-:Y:S02]  /*24960*/  LOP3.LUT R134, R134, 0xffff, RZ, 0xc0, !PT ;  /* 0x0000ffff86867812 */ /* 0x000fe400078ec0ff */
[----:B------:R-:W-:-:S04]  /*24970*/  SHF.R.U32.HI R132, RZ, 0x8, R132 ;  /* 0x00000008ff847819 */ /* 0x000fc80000011684 */
[----:B------:R-:W-:Y:S02]  /*24980*/  LOP3.LUT R132, R132, 0xffff, RZ, 0xc0, !PT ;  /* 0x0000ffff84847812 */ /* 0x000fe400078ec0ff */
[----:B--2---:R-:W-:Y:S02]  /*24990*/  LOP3.LUT R31, R39, 0xffff, RZ, 0xc0, !PT ;  /* 0x0000ffff271f7812 */ /* 0x004fe400078ec0ff */
[----:B------:R-:W2:Y:S02]  /*249a0*/  LDL.LU R39, [R1+0x418] ;  /* 0x0004180001277983 */ /* 0x000ea40000300800 */
[----:B0-----:R-:W-:-:S05]  /*249b0*/  PRMT R35, R31, 0x3340, R235 ;  /* 0x000033401f237816 */ /* 0x001fca00000000eb */
[----:B------:R-:W-:Y:S01]  /*249c0*/  STL [R1+0x1238], R35 ;  /* 0x0012382301007387 */ /* 0x000fe20000100800 */
[----:B-1----:R-:W-:-:S03]  /*249d0*/  SHF.R.U32.HI R33, RZ, 0x8, R31 ;  /* 0x00000008ff217819 */ /* 0x002fc6000001161f */
[----:B------:R0:W-:Y:S01]  /*249e0*/  STL [R1+0x1234], R37 ;  /* 0x0012342501007387 */ /* 0x0001e20000100800 */
[----:B------:R-:W-:Y:S02]  /*249f0*/  SHF.R.U32.HI R235, RZ, 0x8, R235 ;  /* 0x00000008ffeb7819 */ /* 0x000fe400000116eb */
[----:B------:R-:W-:Y:S02]  /*24a00*/  SHF.R.U32.HI R31, RZ, 0x8, R181 ;  /* 0x00000008ff1f7819 */ /* 0x000fe400000116b5 */
[----:B0-----:R-:W-:Y:S02]  /*24a10*/  PRMT R37, R29, 0x3340, R229 ;  /* 0x000033401d257816 */ /* 0x001fe400000000e5 */
[----:B------:R-:W-:Y:S02]  /*24a20*/  SHF.R.U32.HI R35, RZ, 0x8, R29 ;  /* 0x00000008ff237819 */ /* 0x000fe4000001161d */
[----:B------:R-:W-:Y:S01]  /*24a30*/  LOP3.LUT R33, R33, 0xffff, RZ, 0xc0, !PT ;  /* 0x0000ffff21217812 */ /* 0x000fe200078ec0ff */
[----:B------:R0:W-:Y:S01]  /*24a40*/  STL [R1+0x122c], R37 ;  /* 0x00122c2501007387 */ /* 0x0001e20000100800 */
[----:B------:R-:W-:-:S02]  /*24a50*/  LOP3.LUT R235, R235, 0xffff, RZ, 0xc0, !PT ;  /* 0x0000ffffebeb7812 */ /* 0x000fc400078ec0ff */
[----:B------:R-:W-:Y:S02]  /*24a60*/  SHF.R.U32.HI R29, RZ, 0x8, R179 ;  /* 0x00000008ff1d7819 */ /* 0x000fe400000116b3 */
[----:B------:R-:W-:Y:S02]  /*24a70*/  SHF.R.U32.HI R229, RZ, 0x8, R229 ;  /* 0x00000008ffe57819 */ /* 0x000fe400000116e5 */
[--C-:B0-----:R-:W-:Y:S02]  /*24a80*/  PRMT R37, R179, 0x3340, R134.reuse ;  /* 0x00003340b3257816 */ /* 0x101fe40000000086 */
[----:B------:R-:W-:Y:S02]  /*24a90*/  SHF.R.U32.HI R134, RZ, 0x8, R134 ;  /* 0x00000008ff867819 */ /* 0x000fe40000011686 */
[----:B------:R-:W-:Y:S02]  /*24aa0*/  LOP3.LUT R31, R31, 0xffff, RZ, 0xc0, !PT ;  /* 0x0000ffff1f1f7812 */ /* 0x000fe400078ec0ff */
[----:B------:R-:W-:-:S02]  /*24ab0*/  PRMT R33, R33, 0x3340, R235 ;  /* 0x0000334021217816 */ /* 0x000fc400000000eb */
[----:B------:R-:W-:Y:S02]  /*24ac0*/  LOP3.LUT R29, R29, 0xffff, RZ, 0xc0, !PT ;  /* 0x0000ffff1d1d7812 */ /* 0x000fe400078ec0ff */
[----:B------:R-:W-:Y:S01]  /*24ad0*/  LOP3.LUT R134, R134, 0xffff, RZ, 0xc0, !PT ;  /* 0x0000ffff86867812 */ /* 0x000fe200078ec0ff */
[----:B------:R0:W-:Y:S01]  /*24ae0*/  STL [R1+0x1230], R37 ;  /* 0x0012302501007387 */ /* 0x0001e20000100800 */
[----:B------:R-:W-:Y:S02]  /*24af0*/  LOP3.LUT R35, R35, 0xffff, RZ, 0xc0, !PT ;  /* 0x0000ffff23237812 */ /* 0x000fe400078ec0ff */
[----:B------:R-:W-:Y:S01]  /*24b00*/  LOP3.LUT R229, R229, 0xffff, RZ, 0xc0, !PT ;  /* 0x0000ffffe5e57812 */ /* 0x000fe200078ec0ff */
[----:B------:R1:W-:Y:S01]  /*24b10*/  STL [R1+0x107c], R33 ;  /* 0x00107c2101007387 */ /* 0x0003e20000100800 */
[----:B0-----:R-:W-:Y:S02]  /*24b20*/  PRMT R37, R31, 0x3340, R132 ;  /* 0x000033401f257816 */ /* 0x001fe40000000084 */
[----:B------:R-:W-:-:S02]  /*24b30*/  PRMT R31, R29, 0x3340, R134 ;  /* 0x000033401d1f7816 */ /* 0x000fc40000000086 */
[----:B-1----:R-:W-:Y:S01]  /*24b40*/  PRMT R33, R35, 0x3340, R229 ;  /* 0x0000334023217816 */ /* 0x002fe200000000e5 */
[----:B------:R-:W-:Y:S04]  /*24b50*/  STL [R1+0x1068], R37 ;  /* 0x0010682501007387 */ /* 0x000fe80000100800 */
[----:B------:R3:W-:Y:S04]  /*24b60*/  STL [R1+0x1064], R31 ;  /* 0x0010641f01007387 */ /* 0x0007e80000100800 */
[----:B------:R2:W-:Y:S01]  /*24b70*/  STL [R1+0x1048], R33 ;  /* 0x0010482101007387 */ /* 0x0005e20000100800 */
[----:B---3--:R-:W-:-:S03]  /*24b80*/  LOP3.LUT R31, R41, 0xffff, RZ, 0xc0, !PT ;  /* 0x0000ffff291f7812 */ /* 0x008fc600078ec0ff */
[----:B------:R-:W3:Y:S01]  /*24b90*/  LDL.LU R41, [R1+0x42c] ;  /* 0x00042c0001297983 */ /* 0x000ee20000300800 */
[----:B----4-:R-:W-:Y:S02]  /*24ba0*/  LOP3.LUT R29, R43, 0xffff, RZ, 0xc0, !PT ;  /* 0x0000ffff2b1d7812 */ /* 0x010fe400078ec0ff */
[----:B------:R-:W-:Y:S02]  /*24bb0*/  LOP3.LUT R225, R225, 0xffff, RZ, 0xc0, !PT ;  /* 0x0000ffffe1e17812 */ /* 0x000fe400078ec0ff */
[----:B------:R-:W-:Y:S02]  /*24bc0*/  LOP3.LUT R227, R227, 0xffff, RZ, 0xc0, !PT ;  /* 0x0000ffffe3e37812 */ /* 0x000fe400078ec0ff */
[----:B------:R-:W-:Y:S02]  /*24bd0*/  PRMT R37, R29, 0x3340, R225 ;  /* 0x000033401d257816 */ /* 0x000fe400000000e1 */
[----:B------:R-:W-:Y:S02]  /*24be0*/  LOP3.LUT R231, R231, 0xffff, RZ, 0xc0, !PT ;  /* 0x0000ffffe7e77812 */ /* 0x000fe400078ec0ff */
[----:B------:R-:W-:-:S02]  /*24bf0*/  F2FP.SATFINITE.E5M2.F32.PACK_AB_MERGE_C R128, R129, R128, RZ ;  /* 0x000000808180723e */ /* 0x000fc400048060ff */
[----:B------:R-:W-:Y:S02]  /*24c00*/  LOP3.LUT R183, R183, 0xffff, RZ, 0xc0, !PT ;  /* 0x0000ffffb7b77812 */ /* 0x000fe400078ec0ff */
[----:B------:R-:W-:Y:S02]  /*24c10*/  LOP3.LUT R128, R128, 0xffff, RZ, 0xc0, !PT ;  /* 0x0000ffff80807812 */ /* 0x000fe400078ec0ff */
[----:B------:R-:W-:Y:S02]  /*24c20*/  SHF.R.U32.HI R35, RZ, 0x8, R29 ;  /* 0x00000008ff237819 */ /* 0x000fe4000001161d */
[----:B------:R-:W-:Y:S02]  /*24c30*/  SHF.R.U32.HI R29, RZ, 0x8, R31 ;  /* 0x00000008ff1d7819 */ /* 0x000fe4000001161f */
[----:B------:R-:W-:Y:S02]  /*24c40*/  SHF.R.U32.HI R225, RZ, 0x8, R225 ;  /* 0x00000008ffe17819 */ /* 0x000fe400000116e1 */
[----:B------:R-:W-:-:S02]  /*24c50*/  LOP3.LUT R35, R35, 0xffff, RZ, 0xc0, !PT ;  /* 0x0000ffff23237812 */ /* 0x000fc400078ec0ff */
[----:B------:R-:W-:Y:S02]  /*24c60*/  LOP3.LUT R225, R225, 0xffff, RZ, 0xc0, !PT ;  /* 0x0000ffffe1e17812 */ /* 0x000fe400078ec0ff */
[----:B------:R-:W-:Y:S02]  /*24c70*/  LOP3.LUT R29, R29, 0xffff, RZ, 0xc0, !PT ;  /* 0x0000ffff1d1d7812 */ /* 0x000fe400078ec0ff */
[----:B--2---:R-:W-:Y:S02]  /*24c80*/  LOP3.LUT R33, R39, 0xffff, RZ, 0xc0, !PT ;  /* 0x0000ffff27217812 */ /* 0x004fe400078ec0ff */
[----:B------:R-:W2:Y:S04]  /*24c90*/  LDL.LU R39, [R1+0x428] ;  /* 0x0004280001277983 */ /* 0x000ea80000300800 */
[----:B------:R0:W-:Y:S02]  /*24ca0*/  STL [R1+0x1228], R37 ;  /* 0x0012282501007387 */ /* 0x0001e40000100800 */
[----:B0-----:R-:W-:-:S05]  /*24cb0*/  PRMT R37, R31, 0x3340, R227 ;  /* 0x000033401f257816 */ /* 0x001fca00000000e3 */
[----:B------:R0:W-:Y:S01]  /*24cc0*/  STL [R1+0x1224], R37 ;  /* 0x0012242501007387 */ /* 0x0001e20000100800 */
[----:B------:R-:W-:Y:S02]  /*24cd0*/  SHF.R.U32.HI R31, RZ, 0x8, R33 ;  /* 0x00000008ff1f7819 */ /* 0x000fe40000011621 */
[--C-:B0-----:R-:W-:Y:S02]  /*24ce0*/  PRMT R37, R33, 0x3340, R231.reuse ;  /* 0x0000334021257816 */ /* 0x101fe400000000e7 */
[----:B------:R-:W-:-:S03]  /*24cf0*/  SHF.R.U32.HI R231, RZ, 0x8, R231 ;  /* 0x00000008ffe77819 */ /* 0x000fc600000116e7 */
[----:B------:R0:W-:Y:S01]  /*24d00*/  STL [R1+0x1220], R37 ;  /* 0x0012202501007387 */ /* 0x0001e20000100800 */
[----:B------:R-:W-:Y:S02]  /*24d10*/  SHF.R.U32.HI R33, RZ, 0x8, R183 ;  /* 0x00000008ff217819 */ /* 0x000fe400000116b7 */
[----:B------:R-:W-:Y:S02]  /*24d20*/  SHF.R.U32.HI R227, RZ, 0x8, R227 ;  /* 0x00000008ffe37819 */ /* 0x000fe400000116e3 */
[----:B------:R-:W-:Y:S02]  /*24d30*/  LOP3.LUT R31, R31, 0xffff, RZ, 0xc0, !PT ;  /* 0x0000ffff1f1f7812 */ /* 0x000fe400078ec0ff */
[--C-:B0-----:R-:W-:Y:S02]  /*24d40*/  PRMT R37, R183, 0x3340, R128.reuse ;  /* 0x00003340b7257816 */ /* 0x101fe40000000080 */
[----:B------:R-:W-:Y:S02]  /*24d50*/  SHF.R.U32.HI R128, RZ, 0x8, R128 ;  /* 0x00000008ff807819 */ /* 0x000fe40000011680 */
[----:B------:R-:W-:-:S02]  /*24d60*/  LOP3.LUT R231, R231, 0xffff, RZ, 0xc0, !PT ;  /* 0x0000ffffe7e77812 */ /* 0x000fc400078ec0ff */
[----:B------:R-:W-:Y:S02]  /*24d70*/  LOP3.LUT R33, R33, 0xffff, RZ, 0xc0, !PT ;  /* 0x0000ffff21217812 */ /* 0x000fe400078ec0ff */
[----:B------:R-:W-:Y:S01]  /*24d80*/  LOP3.LUT R128, R128, 0xffff, RZ, 0xc0, !PT ;  /* 0x0000ffff80807812 */ /* 0x000fe200078ec0ff */
[----:B------:R0:W-:Y:S01]  /*24d90*/  STL [R1+0x121c], R37 ;  /* 0x00121c2501007387 */ /* 0x0001e20000100800 */
[----:B------:R-:W-:Y:S02]  /*24da0*/  LOP3.LUT R227, R227, 0xffff, RZ, 0xc0, !PT ;  /* 0x0000ffffe3e37812 */ /* 0x000fe400078ec0ff */
[----:B------:R-:W-:Y:S02]  /*24db0*/  PRMT R43, R31, 0x3340, R231 ;  /* 0x000033401f2b7816 */ /* 0x000fe400000000e7 */
[----:B------:R-:W-:Y:S02]  /*24dc0*/  PRMT R31, R35, 0x3340, R225 ;  /* 0x00003340231f7816 */ /* 0x000fe400000000e1 */
[----:B0-----:R-:W-:-:S02]  /*24dd0*/  PRMT R37, R33, 0x3340, R128 ;  /* 0x0000334021257816 */ /* 0x001fc40000000080 */
[----:B------:R-:W-:Y:S01]  /*24de0*/  PRMT R33, R29, 0x3340, R227 ;  /* 0x000033401d217816 */ /* 0x000fe200000000e3 */
[----:B------:R0:W-:Y:S04]  /*24df0*/  STL [R1+0x1034], R43 ;  /* 0x0010342b01007387 */ /* 0x0001e80000100800 */
[----:B------:R-:W-:Y:S04]  /*24e00*/  STL [R1+0x1038], R37 ;  /* 0x0010382501007387 */ /* 0x000fe80000100800 */
[----:B------:R2:W-:Y:S01]  /*24e10*/  STL [R1+0x103c], R31 ;  /* 0x00103c1f01007387 */ /* 0x0005e20000100800 */
[----:B---3--:R-:W-:-:S03]  /*24e20*/  LOP3.LUT R29, R41, 0xffff, RZ, 0xc0, !PT ;  /* 0x0000ffff291d7812 */ /* 0x008fc600078ec0ff */
[----:B------:R-:W-:Y:S04]  /*24e30*/  STL [R1+0x1040], R33 ;  /* 0x0010402101007387 */ /* 0x000fe80000100800 */
[----:B0-----:R-:W3:Y:S04]  /*24e40*/  LDL.LU R43, [R1+0x434] ;  /* 0x00043400012b7983 */ /* 0x001ee80000300800 */
[----:B------:R-:W4:Y:S01]  /*24e50*/  LDL.LU R41, [R1+0x430] ;  /* 0x0004300001297983 */ /* 0x000f220000300800 */
[----:B------:R-:W-:Y:S02]  /*24e60*/  F2FP.SATFINITE.E5M2.F32.PACK_AB_MERGE_C R124, R125, R124, RZ ;  /* 0x0000007c7d7c723e */ /* 0x000fe400048060ff */
[----:B------:R-:W-:-:S02]  /*24e70*/  LOP3.LUT R223, R223, 0xffff, RZ, 0xc0, !PT ;  /* 0x0000ffffdfdf7812 */ /* 0x000fc400078ec0ff */
[----:B------:R-:W-:Y:S02]  /*24e80*/  LOP3.LUT R187, R187, 0xffff, RZ, 0xc0, !PT ;  /* 0x0000ffffbbbb7812 */ /* 0x000fe400078ec0ff */
[----:B------:R-:W-:Y:S02]  /*24e90*/  LOP3.LUT R124, R124, 0xffff, RZ, 0xc0, !PT ;  /* 0x0000ffff7c7c7812 */ /* 0x000fe400078ec0ff */
[----:B------:R-:W-:Y:S02]  /*24ea0*/  LOP3.LUT R221, R221, 0xffff, RZ, 0xc0, !PT ;  /* 0x0000ffffdddd7812 */ /* 0x000fe400078ec0ff */
[----:B------:R-:W-:Y:S02]  /*24eb0*/  F2FP.SATFINITE.E5M2.F32.PACK_AB_MERGE_C R126, R127, R126, RZ ;  /* 0x0000007e7f7e723e */ /* 0x000fe400048060ff */
[----:B------:R-:W-:Y:S02]  /*24ec0*/  LOP3.LUT R185, R185, 0xffff, RZ, 0xc0, !PT ;  /* 0x0000ffffb9b97812 */ /* 0x000fe400078ec0ff */
[----:B------:R-:W-:-:S02]  /*24ed0*/  LOP3.LUT R126, R126, 0xffff, RZ, 0xc0, !PT ;  /* 0x0000ffff7e7e7812 */ /* 0x000fc400078ec0ff */
[----:B------:R-:W-:-:S04]  /*24ee0*/  SHF.R.U32.HI R35, RZ, 0x8, R187 ;  /* 0x00000008ff237819 */ /* 0x000fc800000116bb */
[----:B------:R-:W-:Y:S02]  /*24ef0*/  LOP3.LUT R35, R35, 0xffff, RZ, 0xc0, !PT ;  /* 0x0000ffff23237812 */ /* 0x000fe400078ec0ff */
[----:B------:R-:W-:Y:S02]  /*24f00*/  LOP3.LUT R217, R217, 0xffff, RZ, 0xc0, !PT ;  /* 0x0000ffffd9d97812 */ /* 0x000fe400078ec0ff */
[----:B------:R-:W-:Y:S02]  /*24f10*/  F2FP.SATFINITE.E5M2.F32.PACK_AB_MERGE_C R120, R121, R120, RZ ;  /* 0x000000787978723e */ /* 0x000fe400048060ff */
[----:B------:R-:W-:Y:S02]  /*24f20*/  LOP3.LUT R219, R219, 0xffff, RZ, 0xc0, !PT ;  /* 0x0000ffffdbdb7812 */ /* 0x000fe400078ec0ff */
[----:B------:R-:W-:Y:S02]  /*24f30*/  LOP3.LUT R189, R189, 0xffff, RZ, 0xc0, !PT ;  /* 0x0000ffffbdbd7812 */ /* 0x000fe400078ec0ff */
[----:B------:R-:W-:-:S02]  /*24f40*/  LOP3.LUT R120, R120, 0xffff, RZ, 0xc0, !PT ;  /* 0x0000ffff78787812 */ /* 0x000fc400078ec0ff */
[----:B------:R-:W-:Y:S02]  /*24f50*/  F2FP.SATFINITE.E5M2.F32.PACK_AB_MERGE_C R116, R117, R116, RZ ;  /* 0x000000747574723e */ /* 0x000fe400048060ff */
[----:B------:R-:W-:Y:S02]  /*24f60*/  LOP3.LUT R194, R194, 0xffff, RZ, 0xc0, !PT ;  /* 0x0000ffffc2c27812 */ /* 0x000fe400078ec0ff */
[----:B------:R-:W-:Y:S02]  /*24f70*/  LOP3.LUT R116, R116, 0xffff, RZ, 0xc0, !PT ;  /* 0x0000ffff74747812 */ /* 0x000fe400078ec0ff */
[----:B--2---:R-:W-:Y:S02]  /*24f80*/  LOP3.LUT R31, R39, 0xffff, RZ, 0xc0, !PT ;  /* 0x0000ffff271f7812 */ /* 0x004fe400078ec0ff */
[----:B------:R-:W-:Y:S02]  /*24f90*/  PRMT R39, R187, 0x3340, R124 ;  /* 0x00003340bb277816 */ /* 0x000fe4000000007c */
[----:B------:R-:W-:-:S05]  /*24fa0*/  PRMT R37, R31, 0x3340, R223 ;  /* 0x000033401f257816 */ /* 0x000fca00000000df */
[----:B------:R-:W-:Y:S04]  /*24fb0*/  STL [R1+0x1210], R37 ;  /* 0x0012102501007387 */ /* 0x000fe80000100800 */
[----:B------:R0:W-:Y:S01]  /*24fc0*/  STL [R1+0x1218], R39 ;  /* 0x0012182701007387 */ /* 0x0001e20000100800 */
[----:B------:R-:W-:Y:S02]  /*24fd0*/  SHF.R.U32.HI R124, RZ, 0x8, R124 ;  /* 0x00000008ff7c7819 */ /* 0x000fe4000001167c */
[----:B0-----:R-:W-:Y:S02]  /*24fe0*/  PRMT R39, R29, 0x3340, R221 ;  /* 0x000033401d277816 */ /* 0x001fe400000000dd */
[----:B------:R-:W-:-:S03]  /*24ff0*/  SHF.R.U32.HI R37, RZ, 0x8, R29 ;  /* 0x00000008ff257819 */ /* 0x000fc6000001161d */
[----:B------:R0:W-:Y:S01]  /*25000*/  STL [R1+0x120c], R39 ;  /* 0x00120c2701007387 */ /* 0x0001e20000100800 */
[----:B------:R-:W-:Y:S02]  /*25010*/  SHF.R.U32.HI R29, RZ, 0x8, R185 ;  /* 0x00000008ff1d7819 */ /* 0x000fe400000116b9 */
[----:B------:R-:W-:Y:S02]  /*25020*/  SHF.R.U32.HI R33, RZ, 0x8, R31 ;  /* 0x00000008ff217819 */ /* 0x000fe4000001161f */
[----:B------:R-:W-:Y:S02]  /*25030*/  SHF.R.U32.HI R221, RZ, 0x8, R221 ;  /* 0x00000008ffdd7819 */ /* 0x000fe400000116dd */
[--C-:B0-----:R-:W-:Y:S02]  /*25040*/  PRMT R39, R185, 0x3340, R126.reuse ;  /* 0x00003340b9277816 */ /* 0x101fe4000000007e */
[----:B------:R-:W-:Y:S02]  /*25050*/  SHF.R.U32.HI R126, RZ, 0x8, R126 ;  /* 0x00000008ff7e7819 */ /* 0x000fe4000001167e */
[----:B------:R-:W-:Y:S01]  /*25060*/  SHF.R.U32.HI R31, RZ, 0x8, R223 ;  /* 0x00000008ff1f7819 */ /* 0x000fe200000116df */
[----:B------:R0:W-:Y:S01]  /*25070*/  STL [R1+0x1214], R39 ;  /* 0x0012142701007387 */ /* 0x0001e20000100800 */
[----:B------:R-:W-:-:S02]  /*25080*/  LOP3.LUT R124, R124, 0xffff, RZ, 0xc0, !PT ;  /* 0x0000ffff7c7c7812 */ /* 0x000fc400078ec0ff */
[----:B------:R-:W-:Y:S02]  /*25090*/  LOP3.LUT R37, R37, 0xffff, RZ, 0xc0, !PT ;  /* 0x0000ffff25257812 */ /* 0x000fe400078ec0ff */
[----:B------:R-:W-:Y:S02]  /*250a0*/  LOP3.LUT R221, R221, 0xffff, RZ, 0xc0, !PT ;  /* 0x0000ffffdddd7812 */ /* 0x000fe400078ec0ff */
[----:B------:R-:W-:Y:S02]  /*250b0*/  LOP3.LUT R33, R33, 0xffff, RZ, 0xc0, !PT ;  /* 0x0000ffff21217812 */ /* 0x000fe400078ec0ff */
[----:B0-----:R-:W-:Y:S02]  /*250c0*/  LOP3.LUT R39, R29, 0xffff, RZ, 0xc0, !PT ;  /* 0x0000ffff1d277812 */ /* 0x001fe400078ec0ff */
[----:B------:R-:W-:Y:S02]  /*250d0*/  LOP3.LUT R29, R126, 0xffff, RZ, 0xc0, !PT ;  /* 0x0000ffff7e1d7812 */ /* 0x000fe400078ec0ff */
[----:B------:R-:W-:-:S02]  /*250e0*/  LOP3.LUT R31, R31, 0xffff, RZ, 0xc0, !PT ;  /* 0x0000ffff1f1f7812 */ /* 0x000fc400078ec0ff */
[----:B------:R-:W-:Y:S02]  /*250f0*/  PRMT R45, R35, 0x3340, R124 ;  /* 0x00003340232d7816 */ /* 0x000fe4000000007c */
[----:B------:R-:W-:Y:S02]  /*25100*/  PRMT R29, R39, 0x3340, R29 ;  /* 0x00003340271d7816 */ /* 0x000fe4000000001d */
[----:B------:R-:W-:Y:S02]  /*25110*/  PRMT R35, R37, 0x3340, R221 ;  /* 0x0000334025237816 */ /* 0x000fe400000000dd */
[----:B------:R-:W-:Y:S01]  /*25120*/  PRMT R33, R33, 0x3340, R31 ;  /* 0x0000334021217816 */ /* 0x000fe2000000001f */
[----:B------:R-:W-:Y:S04]  /*25130*/  STL [R1+0x102c], R45 ;  /* 0x00102c2d01007387 */ /* 0x000fe80000100800 */
[----:B------:R3:W-:Y:S04]  /*25140*/  STL [R1+0x1030], R29 ;  /* 0x0010301d01007387 */ /* 0x0007e80000100800 */
[----:B------:R0:W-:Y:S04]  /*25150*/  STL [R1+0x1024], R35 ;  /* 0x0010242301007387 */ /* 0x0001e80000100800 */
[----:B------:R1:W-:Y:S01]  /*25160*/  STL [R1+0x1028], R33 ;  /* 0x0010282101007387 */ /* 0x0003e20000100800 */
[----:B---3--:R-:W-:-:S03]  /*25170*/  LOP3.LUT R29, R43, 0xffff, RZ, 0xc0, !PT ;  /* 0x0000ffff2b1d7812 */ /* 0x008fc600078ec0ff */
[----:B------:R-:W2:Y:S01]  /*25180*/  LDL.LU R43, [R1+0x43c] ;  /* 0x00043c00012b7983 */ /* 0x000ea20000300800 */
[----:B----4-:R-:W-:-:S03]  /*25190*/  LOP3.LUT R31, R41, 0xffff, RZ, 0xc0, !PT ;  /* 0x0000ffff291f7812 */ /* 0x010fc600078ec0ff */
[----:B------:R-:W3:Y:S01]  /*251a0*/  LDL.LU R41, [R1+0x438] ;  /* 0x0004380001297983 */ /* 0x000ee20000300800 */
[----:B0-----:R-:W-:Y:S02]  /*251b0*/  PRMT R35, R29, 0x3340, R217 ;  /* 0x000033401d237816 */ /* 0x001fe400000000d9 */
[----:B-1----:R-:W-:-:S03]  /*251c0*/  SHF.R.U32.HI R33, RZ, 0x8, R29 ;  /* 0x00000008ff217819 */ /* 0x002fc6000001161d */
[----:B------:R0:W-:Y:S01]  /*251d0*/  STL [R1+0x1208], R35 ;  /* 0x0012082301007387 */ /* 0x0001e20000100800 */
[--C-:B------:R-:W-:Y:S02]  /*251e0*/  PRMT R37, R189, 0x3340, R120.reuse ;  /* 0x00003340bd257816 */ /* 0x100fe40000000078 */
[----:B------:R-:W-:Y:S02]  /*251f0*/  SHF.R.U32.HI R29, RZ, 0x8, R31 ;  /* 0x00000008ff1d7819 */ /* 0x000fe4000001161f */
[----:B------:R-:W-:Y:S02]  /*25200*/  SHF.R.U32.HI R120, RZ, 0x8, R120 ;  /* 0x00000008ff787819 */ /* 0x000fe40000011678 */
[----:B0-----:R-:W-:Y:S02]  /*25210*/  PRMT R35, R31, 0x3340, R219 ;  /* 0x000033401f237816 */ /* 0x001fe400000000db */
[----:B------:R-:W-:Y:S02]  /*25220*/  SHF.R.U32.HI R31, RZ, 0x8, R189 ;  /* 0x00000008ff1f7819 */ /* 0x000fe400000116bd */
[----:B------:R-:W-:Y:S01]  /*25230*/  SHF.R.U32.HI R217, RZ, 0x8, R217 ;  /* 0x00000008ffd97819 */ /* 0x000fe200000116d9 */
[----:B------:R0:W-:Y:S01]  /*25240*/  STL [R1+0x1204], R35 ;  /* 0x0012042301007387 */ /* 0x0001e20000100800 */
[----:B------:R-:W-:-:S02]  /*25250*/  SHF.R.U32.HI R219, RZ, 0x8, R219 ;  /* 0x00000008ffdb7819 */ /* 0x000fc400000116db */
[--C-:B------:R-:W-:Y:S01]  /*25260*/  PRMT R39, R194, 0x3340, R116.reuse ;  /* 0x00003340c2277816 */ /* 0x100fe20000000074 */
[----:B------:R1:W-:Y:S01]  /*25270*/  STL [R1+0x11fc], R37 ;  /* 0x0011fc2501007387 */ /* 0x0003e20000100800 */
[----:B------:R-:W-:Y:S02]  /*25280*/  SHF.R.U32.HI R116, RZ, 0x8, R116 ;  /* 0x00000008ff747819 */ /* 0x000fe40000011674 */
[----:B------:R-:W-:Y:S02]  /*25290*/  LOP3.LUT R33, R33, 0xffff, RZ, 0xc0, !PT ;  /* 0x0000ffff21217812 */ /* 0x000fe400078ec0ff */
[----:B0-----:R-:W-:Y:S02]  /*252a0*/  SHF.R.U32.HI R35, RZ, 0x8, R194 ;  /* 0x00000008ff237819 */ /* 0x001fe400000116c2 */
[----:B------:R-:W-:Y:S02]  /*252b0*/  LOP3.LUT R217, R217, 0xffff, RZ, 0xc0, !PT ;  /* 0x0000ffffd9d97812 */ /* 0x000fe400078ec0ff */
[----:B-1----:R-:W-:-:S02]  /*252c0*/  LOP3.LUT R37, R31, 0xffff, RZ, 0xc0, !PT ;  /* 0x0000ffff1f257812 */ /* 0x002fc400078ec0ff */
[----:B------:R-:W-:Y:S01]  /*252d0*/  LOP3.LUT R31, R120, 0xffff, RZ, 0xc0, !PT ;  /* 0x0000ffff781f7812 */ /* 0x000fe200078ec0ff */
[----:B------:R0:W-:Y:S01]  /*252e0*/  STL [R1+0x1200], R39 ;  /* 0x0012002701007387 */ /* 0x0001e20000100800 */
[----:B------:R-:W-:Y:S02]  /*252f0*/  LOP3.LUT R29, R29, 0xffff, RZ, 0xc0, !PT ;  /* 0x0000ffff1d1d7812 */ /* 0x000fe400078ec0ff */
[----:B------:R-:W-:Y:S02]  /*25300*/  LOP3.LUT R219, R219, 0xffff, RZ, 0xc0, !PT ;  /* 0x0000ffffdbdb7812 */ /* 0x000fe400078ec0ff */
[----:B------:R-:W-:Y:S02]  /*25310*/  LOP3.LUT R35, R35, 0xffff, RZ, 0xc0, !PT ;  /* 0x0000ffff23237812 */ /* 0x000fe400078ec0ff */
[----:B------:R-:W-:Y:S02]  /*25320*/  LOP3.LUT R116, R116, 0xffff, RZ, 0xc0, !PT ;  /* 0x0000ffff74747812 */ /* 0x000fe400078ec0ff */
[----:B0-----:R-:W-:-:S02]  /*25330*/  PRMT R39, R37, 0x3340, R31 ;  /* 0x0000334025277816 */ /* 0x001fc4000000001f */
[----:B------:R-:W-:Y:S02]  /*25340*/  PRMT R37, R33, 0x3340, R217 ;  /* 0x0000334021257816 */ /* 0x000fe400000000d9 */
[----:B------:R-:W-:Y:S02]  /*25350*/  PRMT R31, R29, 0x3340, R219 ;  /* 0x000033401d1f7816 */ /* 0x000fe400000000db */
[----:B------:R-:W-:Y:S01]  /*25360*/  PRMT R33, R35, 0x3340, R116 ;  /* 0x0000334023217816 */ /* 0x000fe20000000074 */
[----:B------:R0:W-:Y:S04]  /*25370*/  STL [R1+0x1014], R39 ;  /* 0x0010142701007387 */ /* 0x0001e80000100800 */
[----:B------:R-:W-:Y:S04]  /*25380*/  STL [R1+0x1018], R37 ;  /* 0x0010182501007387 */ /* 0x000fe80000100800 */
[----:B------:R3:W-:Y:S04]  /*25390*/  STL [R1+0x101c], R31 ;  /* 0x00101c1f01007387 */ /* 0x0007e80000100800 */
[----:B------:R1:W-:Y:S04]  /*253a0*/  STL [R1+0x1020], R33 ;  /* 0x0010202101007387 */ /* 0x0003e80000100800 */
[----:B------:R-:W4:Y:S04]  /*253b0*/  LDL.LU R47, [R1+0x444] ;  /* 0x00044400012f7983 */ /* 0x000f280000300800 */
[----:B------:R-:W4:Y:S01]  /*253c0*/  LDL.LU R45, [R1+0x440] ;  /* 0x00044000012d7983 */ /* 0x000f220000300800 */
[----:B------:R-:W-:-:S02]  /*253d0*/  F2FP.SATFINITE.E5M2.F32.PACK_AB_MERGE_C R112, R113, R112, RZ ;  /* 0x000000707170723e */ /* 0x000fc400048060ff */
[----:B------:R-:W-:Y:S02]  /*253e0*/  LOP3.LUT R215, R215, 0xffff, RZ, 0xc0, !PT ;  /* 0x0000ffffd7d77812 */ /* 0x000fe400078ec0ff */
[----:B------:R-:W-:Y:S02]  /*253f0*/  LOP3.LUT R196, R196, 0xffff, RZ, 0xc0, !PT ;  /* 0x0000ffffc4c47812 */ /* 0x000fe400078ec0ff */
[----:B------:R-:W-:Y:S02]  /*25400*/  LOP3.LUT R112, R112, 0xffff, RZ, 0xc0, !PT ;  /* 0x0000ffff70707812 */ /* 0x000fe400078ec0ff */
[----:B------:R-:W-:Y:S02]  /*25410*/  F2FP.SATFINITE.E5M2.F32.PACK_AB_MERGE_C R118, R119, R118, RZ ;  /* 0x000000767776723e */ /* 0x000fe400048060ff */
[----:B------:R-:W-:Y:S02]  /*25420*/  LOP3.LUT R192, R192, 0xffff, RZ, 0xc0, !PT ;  /* 0x0000ffffc0c07812 */ /* 0x000fe400078ec0ff */
[----:B------:R-:W-:-:S02]  /*25430*/  LOP3.LUT R213, R213, 0xffff, RZ, 0xc0, !PT ;  /* 0x0000ffffd5d57812 */ /* 0x000fc400078ec0ff */
[----:B------:R-:W-:Y:S02]  /*25440*/  LOP3.LUT R118, R118, 0xffff, RZ, 0xc0, !PT ;  /* 0x0000ffff76767812 */ /* 0x000fe400078ec0ff */
[----:B0-----:R-:W-:Y:S02]  /*25450*/  SHF.R.U32.HI R39, RZ, 0x8, R192 ;  /* 0x00000008ff277819 */ /* 0x001fe400000116c0 */
[----:B------:R-:W-:Y:S02]  /*25460*/  SHF.R.U32.HI R35, RZ, 0x8, R215 ;  /* 0x00000008ff237819 */ /* 0x000fe400000116d7 */
[----:B------:R-:W-:Y:S02]  /*25470*/  PRMT R49, R192, 0x3340, R118 ;  /* 0x00003340c0317816 */ /* 0x000fe40000000076 */
[----:B------:R-:W-:Y:S02]  /*25480*/  LOP3.LUT R39, R39, 0xffff, RZ, 0xc0, !PT ;  /* 0x0000ffff27277812 */ /* 0x000fe400078ec0ff */
[----:B------:R-:W-:-:S02]  /*25490*/  LOP3.LUT R35, R35, 0xffff, RZ, 0xc0, !PT ;  /* 0x0000ffff23237812 */ /* 0x000fc400078ec0ff */
[----:B---3--:R-:W-:Y:S02]  /*254a0*/  LOP3.LUT R31, R41, 0xffff, RZ, 0xc0, !PT ;  /* 0x0000ffff291f7812 */ /* 0x008fe400078ec0ff */
[----:B------:R-:W-:Y:S02]  /*254b0*/  PRMT R41, R196, 0x3340, R112 ;  /* 0x00003340c4297816 */ /* 0x000fe40000000070 */
[----:B------:R-:W-:Y:S02]  /*254c0*/  PRMT R37, R31, 0x3340, R215 ;  /* 0x000033401f257816 */ /* 0x000fe400000000d7 */
[----:B--2---:R-:W-:-:S03]  /*254d0*/  LOP3.LUT R29, R43, 0xffff, RZ, 0xc0, !PT ;  /* 0x0000ffff2b1d7812 */ /* 0x004fc600078ec0ff */
[----:B------:R-:W-:Y:S01]  /*254e0*/  STL [R1+0x11e8], R37 ;  /* 0x0011e82501007387 */ /* 0x000fe20000100800 */
[----:B------:R-:W-:-:S03]  /*254f0*/  SHF.R.U32.HI R43, RZ, 0x8, R118 ;  /* 0x00000008ff2b7819 */ /* 0x000fc60000011676 */
[----:B------:R0:W-:Y:S01]  /*25500*/  STL [R1+0x11e4], R41 ;  /* 0x0011e42901007387 */ /* 0x0001e20000100800 */
[----:B-1----:R-:W-:Y:S02]  /*25510*/  SHF.R.U32.HI R33, RZ, 0x8, R31 ;  /* 0x00000008ff217819 */ /* 0x002fe4000001161f */
[----:B------:R-:W-:Y:S02]  /*25520*/  SHF.R.U32.HI R31, RZ, 0x8, R196 ;  /* 0x00000008ff1f7819 */ /* 0x000fe400000116c4 */
[----:B------:R-:W-:Y:S02]  /*25530*/  LOP3.LUT R43, R43, 0xffff, RZ, 0xc0, !PT ;  /* 0x0000ffff2b2b7812 */ /* 0x000fe400078ec0ff */
[----:B0-----:R-:W-:Y:S02]  /*25540*/  SHF.R.U32.HI R41, RZ, 0x8, R29 ;  /* 0x00000008ff297819 */ /* 0x001fe4000001161d */
[--C-:B------:R-:W-:Y:S02]  /*25550*/  PRMT R29, R29, 0x3340, R213.reuse ;  /* 0x000033401d1d7816 */ /* 0x100fe400000000d5 */
[----:B------:R-:W-:-:S02]  /*25560*/  SHF.R.U32.HI R213, RZ, 0x8, R213 ;  /* 0x00000008ffd57819 */ /* 0x000fc400000116d5 */
[----:B------:R-:W-:Y:S02]  /*25570*/  SHF.R.U32.HI R37, RZ, 0x8, R112 ;  /* 0x00000008ff257819 */ /* 0x000fe40000011670 */
[----:B------:R-:W-:Y:S02]  /*25580*/  LOP3.LUT R41, R41, 0xffff, RZ, 0xc0, !PT ;  /* 0x0000ffff29297812 */ /* 0x000fe400078ec0ff */
[----:B------:R-:W-:Y:S02]  /*25590*/  LOP3.LUT R213, R213, 0xffff, RZ, 0xc0, !PT ;  /* 0x0000ffffd5d57812 */ /* 0x000fe400078ec0ff */
[----:B------:R-:W-:Y:S01]  /*255a0*/  LOP3.LUT R33, R33, 0xffff, RZ, 0xc0, !PT ;  /* 0x0000ffff21217812 */ /* 0x000fe200078ec0ff */
[----:B------:R-:W-:Y:S01]  /*255b0*/  STL [R1+0x11f8], R49 ;  /* 0x0011f83101007387 */ /* 0x000fe20000100800 */
[----:B------:R-:W-:Y:S02]  /*255c0*/  LOP3.LUT R31, R31, 0xffff, RZ, 0xc0, !PT ;  /* 0x0000ffff1f1f7812 */ /* 0x000fe400078ec0ff */
[----:B------:R-:W-:Y:S01]  /*255d0*/  LOP3.LUT R37, R37, 0xffff, RZ, 0xc0, !PT ;  /* 0x0000ffff25257812 */ /* 0x000fe200078ec0ff */
[----:B------:R0:W-:Y:S01]  /*255e0*/  STL [R1+0x11dc], R29 ;  /* 0x0011dc1d01007387 */ /* 0x0001e20000100800 */
[----:B------:R-:W-:-:S02]  /*255f0*/  PRMT R43, R39, 0x3340, R43 ;  /* 0x00003340272b7816 */ /* 0x000fc4000000002b */
[----:B------:R-:W-:-:S03]  /*25600*/  PRMT R39, R41, 0x3340, R213 ;  /* 0x0000334029277816 */ /* 0x000fc600000000d5 */
[----:B------:R-:W-:Y:S01]  /*25610*/  STL [R1+0x1010], R43 ;  /* 0x0010102b01007387 */ /* 0x000fe20000100800 */
[----:B0-----:R-:W-:Y:S02]  /*25620*/  PRMT R29, R33, 0x3340, R35 ;  /* 0x00003340211d7816 */ /* 0x001fe40000000023 */
[----:B------:R-:W-:Y:S01]  /*25630*/  PRMT R33, R31, 0x3340, R37 ;  /* 0x000033401f217816 */ /* 0x000fe20000000025 */
[----:B------:R-:W-:Y:S04]  /*25640*/  STL [R1+0x1004], R39 ;  /* 0x0010042701007387 */ /* 0x000fe80000100800 */
[----:B------:R0:W-:Y:S04]  /*25650*/  STL [R1+0x1008], R29 ;  /* 0x0010081d01007387 */ /* 0x0001e80000100800 */
[----:B------:R-:W-:Y:S04]  /*25660*/  STL [R1+0x100c], R33 ;  /* 0x00100c2101007387 */ /* 0x000fe80000100800 */
[----:B------:R-:W2:Y:S01]  /*25670*/  LDL.LU R49, [R1+0x454] ;  /* 0x0004540001317983 */ /* 0x000ea20000300800 */
[----:B----4-:R-:W-:-:S03]  /*25680*/  LOP3.LUT R31, R47, 0xffff, RZ, 0xc0, !PT ;  /* 0x0000ffff2f1f7812 */ /* 0x010fc600078ec0ff */
[----:B------:R-:W3:Y:S01]  /*25690*/  LDL.LU R47, [R1+0x44c] ;  /* 0x00044c00012f7983 */ /* 0x000ee20000300800 */
[----:B0-----:R-:W-:-:S03]  /*256a0*/  LOP3.LUT R29, R45, 0xffff, RZ, 0xc0, !PT ;  /* 0x0000ffff2d1d7812 */ /* 0x001fc600078ec0ff */
[----:B------:R-:W4:Y:S01]  /*256b0*/  LDL.LU R45, [R1+0x448] ;  /* 0x00044800012d7983 */ /* 0x000f220000300800 */
[----:B------:R-:W-:Y:S02]  /*256c0*/  LOP3.LUT R209, R209, 0xffff, RZ, 0xc0, !PT ;  /* 0x0000ffffd1d17812 */ /* 0x000fe400078ec0ff */
[----:B------:R-:W-:Y:S02]  /*256d0*/  F2FP.SATFINITE.E5M2.F32.PACK_AB_MERGE_C R108, R109, R108, RZ ;  /* 0x0000006c6d6c723e */ /* 0x000fe400048060ff */
[----:B------:R-:W-:Y:S02]  /*256e0*/  SHF.R.U32.HI R41, RZ, 0x8, R31 ;  /* 0x00000008ff297819 */ /* 0x000fe4000001161f */
[----:B------:R-:W-:Y:S02]  /*256f0*/  PRMT R31, R31, 0x3340, R209 ;  /* 0x000033401f1f7816 */ /* 0x000fe400000000d1 */
[----:B------:R-:W-:Y:S02]  /*25700*/  LOP3.LUT R211, R211, 0xffff, RZ, 0xc0, !PT ;  /* 0x0000ffffd3d37812 */ /* 0x000fe400078ec0ff */
[----:B------:R-:W-:-:S02]  /*25710*/  LOP3.LUT R200, R200, 0xffff, RZ, 0xc0, !PT ;  /* 0x0000ffffc8c87812 */ /* 0x000fc400078ec0ff */
[----:B------:R-:W-:Y:S01]  /*25720*/  LOP3.LUT R108, R108, 0xffff, RZ, 0xc0, !PT ;  /* 0x0000ffff6c6c7812 */ /* 0x000fe200078ec0ff */
[----:B------:R0:W-:Y:S01]  /*25730*/  STL [R1+0x11c8], R31 ;  /* 0x0011c81f01007387 */ /* 0x0001e20000100800 */
[----:B------:R-:W-:Y:S02]  /*25740*/  F2FP.SATFINITE.E5M2.F32.PACK_AB_MERGE_C R110, R111, R110, RZ ;  /* 0x0000006e6f6e723e */ /* 0x000fe400048060ff */
[----:B------:R-:W-:Y:S02]  /*25750*/  SHF.R.U32.HI R37, RZ, 0x8, R29 ;  /* 0x00000008ff257819 */ /* 0x000fe4000001161d */
[----:B------:R-:W-:Y:S02]  /*25760*/  PRMT R29, R29, 0x3340, R211 ;  /* 0x000033401d1d7816 */ /* 0x000fe400000000d3 */
[----:B------:R-:W-:Y:S02]  /*25770*/  LOP3.LUT R198, R198, 0xffff, RZ, 0xc0, !PT ;  /* 0x0000ffffc6c67812 */ /* 0x000fe400078ec0ff */
[----:B0-----:R-:W-:-:S02]  /*25780*/  PRMT R31, R200, 0x3340, R108 ;  /* 0x00003340c81f7816 */ /* 0x001fc4000000006c */
[----:B------:R-:W-:Y:S01]  /*25790*/  LOP3.LUT R110, R110, 0xffff, RZ, 0xc0, !PT ;  /* 0x0000ffff6e6e7812 */ /* 0x000fe200078ec0ff */
[----:B------:R0:W-:Y:S01]  /*257a0*/  STL [R1+0x11cc], R29 ;  /* 0x0011cc1d01007387 */ /* 0x0001e20000100800 */
[----:B------:R-:W-:Y:S02]  /*257b0*/  SHF.R.U32.HI R43, RZ, 0x8, R209 ;  /* 0x00000008ff2b7819 */ /* 0x000fe400000116d1 */
[----:B------:R-:W-:Y:S01]  /*257c0*/  SHF.R.U32.HI R39, RZ, 0x8, R211 ;  /* 0x00000008ff277819 */ /* 0x000fe200000116d3 */
[----:B------:R1:W-:Y:S01]  /*257d0*/  STL [R1+0x11d4], R31 ;  /* 0x0011d41f01007387 */ /* 0x0003e20000100800 */
[----:B------:R-:W-:Y:S02]  /*257e0*/  SHF.R.U32.HI R33, RZ, 0x8, R200 ;  /* 0x00000008ff217819 */ /* 0x000fe400000116c8 */
[----:B------:R-:W-:Y:S02]  /*257f0*/  SHF.R.U32.HI R35, RZ, 0x8, R108 ;  /* 0x00000008ff237819 */ /* 0x000fe4000001166c */
[----:B------:R-:W-:-:S02]  /*25800*/  LOP3.LUT R41, R41, 0xffff, RZ, 0xc0, !PT ;  /* 0x0000ffff29297812 */ /* 0x000fc400078ec0ff */
[----:B0-----:R-:W-:Y:S02]  /*25810*/  SHF.R.U32.HI R29, RZ, 0x8, R198 ;  /* 0x00000008ff1d7819 */ /* 0x001fe400000116c6 */
[----:B------:R-:W-:Y:S02]  /*25820*/  LOP3.LUT R43, R43, 0xffff, RZ, 0xc0, !PT ;  /* 0x0000ffff2b2b7812 */ /* 0x000fe400078ec0ff */
[----:B-1----:R-:W-:Y:S02]  /*25830*/  SHF.R.U32.HI R31, RZ, 0x8, R110 ;  /* 0x00000008ff1f7819 */ /* 0x002fe4000001166e */
[----:B------:R-:W-:Y:S02]  /*25840*/  LOP3.LUT R37, R37, 0xffff, RZ, 0xc0, !PT ;  /* 0x0000ffff25257812 */ /* 0x000fe400078ec0ff */
[----:B------:R-:W-:Y:S02]  /*25850*/  LOP3.LUT R39, R39, 0xffff, RZ, 0xc0, !PT ;  /* 0x0000ffff27277812 */ /* 0x000fe400078ec0ff */
[----:B------:R-:W-:-:S02]  /*25860*/  LOP3.LUT R33, R33, 0xffff, RZ, 0xc0, !PT ;  /* 0x0000ffff21217812 */ /* 0x000fc400078ec0ff */
[----:B------:R-:W-:Y:S02]  /*25870*/  LOP3.LUT R35, R35, 0xffff, RZ, 0xc0, !PT ;  /* 0x0000ffff23237812 */ /* 0x000fe400078ec0ff */
[----:B------:R-:W-:Y:S02]  /*25880*/  PRMT R51, R198, 0x3340, R110 ;  /* 0x00003340c6337816 */ /* 0x000fe4000000006e */
[----:B------:R-:W-:Y:S02]  /*25890*/  LOP3.LUT R29, R29, 0xffff, RZ, 0xc0, !PT ;  /* 0x0000ffff1d1d7812 */ /* 0x000fe400078ec0ff */
[----:B------:R-:W-:Y:S02]  /*258a0*/  LOP3.LUT R31, R31, 0xffff, RZ, 0xc0, !PT ;  /* 0x0000ffff1f1f7812 */ /* 0x000fe400078ec0ff */
[----:B------:R-:W-:Y:S02]  /*258b0*/  PRMT R41, R41, 0x3340, R43 ;  /* 0x0000334029297816 */ /* 0x000fe4000000002b */
[----:B------:R-:W-:-:S02]  /*258c0*/  PRMT R37, R37, 0x3340, R39 ;  /* 0x0000334025257816 */ /* 0x000fc40000000027 */
[----:B------:R-:W-:Y:S01]  /*258d0*/  PRMT R33, R33, 0x3340, R35 ;  /* 0x0000334021217816 */ /* 0x000fe20000000023 */
[----:B------:R-:W-:Y:S01]  /*258e0*/  STL [R1+0x11d8], R51 ;  /* 0x0011d83301007387 */ /* 0x000fe20000100800 */
[----:B------:R-:W-:-:S03]  /*258f0*/  PRMT R29, R29, 0x3340, R31 ;  /* 0x000033401d1d7816 */ /* 0x000fc6000000001f */
[----:B------:R-:W-:Y:S04]  /*25900*/  STL [R1+0xff4], R41 ;  /* 0x000ff42901007387 */ /* 0x000fe80000100800 */
[----:B------:R-:W-:Y:S04]  /*25910*/  STL [R1+0xff8], R37 ;  /* 0x000ff82501007387 */ /* 0x000fe80000100800 */
[----:B------:R3:W-:Y:S04]  /*25920*/  STL [R1+0xffc], R33 ;  /* 0x000ffc2101007387 */ /* 0x0007e80000100800 */
[----:B------:R-:W-:Y:S01]  /*25930*/  STL [R1+0x1000], R29 ;  /* 0x0010001d01007387 */ /* 0x000fe20000100800 */
[----:B---3--:R-:W-:-:S03]  /*25940*/  LOP3.LUT R33, R47, 0xffff, RZ, 0xc0, !PT ;  /* 0x0000ffff2f217812 */ /* 0x008fc600078ec0ff */
[----:B------:R-:W3:Y:S01]  /*25950*/  LDL.LU R47, [R1+0x45c] ;  /* 0x00045c00012f7983 */ /* 0x000ee20000300800 */
[----:B----4-:R-:W-:-:S03]  /*25960*/  LOP3.LUT R35, R45, 0xffff, RZ, 0xc0, !PT ;  /* 0x0000ffff2d237812 */ /* 0x010fc600078ec0ff */
[----:B------:R-:W4:Y:S01]  /*25970*/  LDL.LU R45, [R1+0x450] ;  /* 0x00045000012d7983 */ /* 0x000f220000300800 */
[----:B--2---:R-:W-:Y:S02]  /*25980*/  LOP3.LUT R31, R49, 0xffff, RZ, 0xc0, !PT ;  /* 0x0000ffff311f7812 */ /* 0x004fe400078ec0ff */
[----:B------:R-:W-:Y:S02]  /*25990*/  LOP3.LUT R201, R201, 0xffff, RZ, 0xc0, !PT ;  /* 0x0000ffffc9c97812 */ /* 0x000fe400078ec0ff */
[----:B------:R-:W-:Y:S02]  /*259a0*/  LOP3.LUT R207, R207, 0xffff, RZ, 0xc0, !PT ;  /* 0x0000ffffcfcf7812 */ /* 0x000fe400078ec0ff */
[----:B------:R-:W-:Y:S02]  /*259b0*/  PRMT R39, R31, 0x3340, R201 ;  /* 0x000033401f277816 */ /* 0x000fe400000000c9 */
[----:B------:R-:W-:Y:S02]  /*259c0*/  SHF.R.U32.HI R37, RZ, 0x8, R35 ;  /* 0x00000008ff257819 */ /* 0x000fe40000011623 */
[----:B------:R-:W-:-:S02]  /*259d0*/  PRMT R35, R35, 0x3340, R207 ;  /* 0x0000334023237816 */ /* 0x000fc400000000cf */
[----:B------:R-:W-:Y:S01]  /*259e0*/  LOP3.LUT R205, R205, 0xffff, RZ, 0xc0, !PT ;  /* 0x0000ffffcdcd7812 */ /* 0x000fe200078ec0ff */
[----:B------:R-:W-:Y:S01]  /*259f0*/  STL [R1+0x11c4], R39 ;  /* 0x0011c42701007387 */ /* 0x000fe20000100800 */
[----:B------:R-:W-:-:S03]  /*25a00*/  F2FP.SATFINITE.E5M2.F32.PACK_AB_MERGE_C R104, R105, R104, RZ ;  /* 0x000000686968723e */ /* 0x000fc600048060ff */
[----:B------:R0:W-:Y:S01]  /*25a10*/  STL [R1+0x11bc], R35 ;  /* 0x0011bc2301007387 */ /* 0x0001e20000100800 */
[----:B------:R-:W-:Y:S02]  /*25a20*/  LOP3.LUT R202, R202, 0xffff, RZ, 0xc0, !PT ;  /* 0x0000ffffcaca7812 */ /* 0x000fe400078ec0ff */
[----:B------:R-:W-:Y:S02]  /*25a30*/  LOP3.LUT R104, R104, 0xffff, RZ, 0xc0, !PT ;  /* 0x0000ffff68687812 */ /* 0x000fe400078ec0ff */
[----:B------:R-:W-:Y:S02]  /*25a40*/  SHF.R.U32.HI R41, RZ, 0x8, R33 ;  /* 0x00000008ff297819 */ /* 0x000fe40000011621 */
[--C-:B0-----:R-:W-:Y:S02]  /*25a50*/  PRMT R35, R33, 0x3340, R205.reuse ;  /* 0x0000334021237816 */ /* 0x101fe400000000cd */
[----:B------:R-:W-:Y:S02]  /*25a60*/  SHF.R.U32.HI R43, RZ, 0x8, R205 ;  /* 0x00000008ff2b7819 */ /* 0x000fe400000116cd */
[----:B------:R-:W-:Y:S01]  /*25a70*/  SHF.R.U32.HI R39, RZ, 0x8, R207 ;  /* 0x00000008ff277819 */ /* 0x000fe200000116cf */
[----:B------:R0:W-:Y:S01]  /*25a80*/  STL [R1+0x11b8], R35 ;  /* 0x0011b82301007387 */ /* 0x0001e20000100800 */
[----:B------:R-:W-:-:S02]  /*25a90*/  SHF.R.U32.HI R29, RZ, 0x8, R31 ;  /* 0x00000008ff1d7819 */ /* 0x000fc4000001161f */
[----:B------:R-:W-:Y:S02]  /*25aa0*/  SHF.R.U32.HI R33, RZ, 0x8, R202 ;  /* 0x00000008ff217819 */ /* 0x000fe400000116ca */
[----:B------:R-:W-:Y:S02]  /*25ab0*/  SHF.R.U32.HI R31, RZ, 0x8, R201 ;  /* 0x00000008ff1f7819 */ /* 0x000fe400000116c9 */
[----:B------:R-:W-:Y:S02]  /*25ac0*/  LOP3.LUT R41, R41, 0xffff, RZ, 0xc0, !PT ;  /* 0x0000ffff29297812 */ /* 0x000fe400078ec0ff */
[----:B0-----:R-:W-:Y:S02]  /*25ad0*/  SHF.R.U32.HI R35, RZ, 0x8, R104 ;  /* 0x00000008ff237819 */ /* 0x001fe40000011668 */
[----:B------:R-:W-:Y:S02]  /*25ae0*/  LOP3.LUT R43, R43, 0xffff, RZ, 0xc0, !PT ;  /* 0x0000ffff2b2b7812 */ /* 0x000fe400078ec0ff */
[----:B------:R-:W-:-:S02]  /*25af0*/  LOP3.LUT R37, R37, 0xffff, RZ, 0xc0, !PT ;  /* 0x0000ffff25257812 */ /* 0x000fc400078ec0ff */
[----:B------:R-:W-:Y:S02]  /*25b00*/  LOP3.LUT R39, R39, 0xffff, RZ, 0xc0, !PT ;  /* 0x0000ffff27277812 */ /* 0x000fe400078ec0ff */
[----:B------:R-:W-:Y:S02]  /*25b10*/  LOP3.LUT R33, R33, 0xffff, RZ, 0xc0, !PT ;  /* 0x0000ffff21217812 */ /* 0x000fe400078ec0ff */
[----:B------:R-:W-:Y:S02]  /*25b20*/  LOP3.LUT R35, R35, 0xffff, RZ, 0xc0, !PT ;  /* 0x0000ffff23237812 */ /* 0x000fe400078ec0ff */
[----:B------:R-:W-:Y:S02]  /*25b30*/  PRMT R49, R202, 0x3340, R104 ;  /* 0x00003340ca317816 */ /* 0x000fe40000000068 */
[----:B------:R-:W-:Y:S02]  /*25b40*/  LOP3.LUT R29, R29, 0xffff, RZ, 0xc0, !PT ;  /* 0x0000ffff1d1d7812 */ /* 0x000fe400078ec0ff */
[----:B------:R-:W-:-:S02]  /*25b50*/  LOP3.LUT R31, R31, 0xffff, RZ, 0xc0, !PT ;  /* 0x0000ffff1f1f7812 */ /* 0x000fc400078ec0ff */
[----:B------:R-:W-:Y:S02]  /*25b60*/  PRMT R41, R41, 0x3340, R43 ;  /* 0x0000334029297816 */ /* 0x000fe4000000002b */
[----:B------:R-:W-:Y:S02]  /*25b70*/  PRMT R37, R37, 0x3340, R39 ;  /* 0x0000334025257816 */ /* 0x000fe40000000027 */
[----:B------:R-:W-:Y:S01]  /*25b80*/  PRMT R35, R33, 0x3340, R35 ;  /* 0x0000334021237816 */ /* 0x000fe20000000023 */
[----:B------:R-:W-:Y:S01]  /*25b90*/  STL [R1+0x11c0], R49 ;  /* 0x0011c03101007387 */ /* 0x000fe20000100800 */
[----:B------:R-:W-:-:S03]  /*25ba0*/  PRMT R33, R29, 0x3340, R31 ;  /* 0x000033401d217816 */ /* 0x000fc6000000001f */
[----:B------:R0:W-:Y:S04]  /*25bb0*/  STL [R1+0xfe4], R41 ;  /* 0x000fe42901007387 */ /* 0x0001e80000100800 */
[----:B------:R-:W-:Y:S04]  /*25bc0*/  STL [R1+0xfe8], R37 ;  /* 0x000fe82501007387 */ /* 0x000fe80000100800 */
[----:B------:R-:W-:Y:S04]  /*25bd0*/  STL [R1+0xfec], R35 ;  /* 0x000fec2301007387 */ /* 0x000fe80000100800 */
[----:B------:R1:W-:Y:S01]  /*25be0*/  STL [R1+0xff0], R33 ;  /* 0x000ff02101007387 */ /* 0x0003e20000100800 */
[----:B---3--:R-:W-:-:S03]  /*25bf0*/  LOP3.LUT R31, R47, 0xffff, RZ, 0xc0, !PT ;  /* 0x0000ffff2f1f7812 */ /* 0x008fc600078ec0ff */
[----:B------:R-:W2:Y:S01]  /*25c00*/  LDL.LU R47, [R1+0x624] ;  /* 0x00062400012f7983 */ /* 0x000ea20000300800 */
[----:B----4-:R-:W-:-:S03]  /*25c10*/  LOP3.LUT R29, R45, 0xffff, RZ, 0xc0, !PT ;  /* 0x0000ffff2d1d7812 */ /* 0x010fc600078ec0ff */
[----:B------:R-:W3:Y:S01]  /*25c20*/  LDL.LU R45, [R1+0x620] ;  /* 0x00062000012d7983 */ /* 0x000ee20000300800 */
[----:B------:R-:W-:Y:S02]  /*25c30*/  F2FP.SATFINITE.E5M2.F32.PACK_AB_MERGE_C R100, R101, R100, RZ ;  /* 0x000000646564723e */ /* 0x000fe400048060ff */
[----:B------:R-:W-:Y:S02]  /*25c40*/  LOP3.LUT R203, R203, 0xffff, RZ, 0xc0, !PT ;  /* 0x0000ffffcbcb7812 */ /* 0x000fe400078ec0ff */
[----:B------:R-:W-:Y:S02]  /*25c50*/  LOP3.LUT R206, R206, 0xffff, RZ, 0xc0, !PT ;  /* 0x0000ffffcece7812 */ /* 0x000fe400078ec0ff */
[----:B------:R-:W-:Y:S02]  /*25c60*/  LOP3.LUT R100, R100, 0xffff, RZ, 0xc0, !PT ;  /* 0x0000ffff64647812 */ /* 0x000fe400078ec0ff */
[----:B0-----:R-:W-:Y:S02]  /*25c70*/  SHF.R.U32.HI R41, RZ, 0x8, R29 ;  /* 0x00000008ff297819 */ /* 0x001fe4000001161d */
[----:B------:R-:W-:-:S02]  /*25c80*/  PRMT R29, R29, 0x3340, R203 ;  /* 0x000033401d1d7816 */ /* 0x000fc400000000cb */
[----:B-1----:R-:W-:Y:S02]  /*25c90*/  PRMT R33, R206, 0x3340, R100 ;  /* 0x00003340ce217816 */ /* 0x002fe40000000064 */
[----:B------:R-:W-:Y:S01]  /*25ca0*/  LOP3.LUT R197, R197, 0xffff, RZ, 0xc0, !PT ;  /* 0x0000ffffc5c57812 */ /* 0x000fe200078ec0ff */
[----:B------:R-:W-:Y:S01]  /*25cb0*/  STL [R1+0x11a8], R29 ;  /* 0x0011a81d01007387 */ /* 0x000fe20000100800 */
[----:B------:R-:W-:-:S03]  /*25cc0*/  F2FP.SATFINITE.E5M2.F32.PACK_AB_MERGE_C R102, R103, R102, RZ ;  /* 0x000000666766723e */ /* 0x000fc600048060ff */
[----:B------:R0:W-:Y:S01]  /*25cd0*/  STL [R1+0x11ac], R33 ;  /* 0x0011ac2101007387 */ /* 0x0001e20000100800 */
[----:B------:R-:W-:Y:S02]  /*25ce0*/  LOP3.LUT R204, R204, 0xffff, RZ, 0xc0, !PT ;  /* 0x0000ffffcccc7812 */ /* 0x000fe400078ec0ff */
[----:B------:R-:W-:Y:S02]  /*25cf0*/  LOP3.LUT R102, R102, 0xffff, RZ, 0xc0, !PT ;  /* 0x0000ffff66667812 */ /* 0x000fe400078ec0ff */
[----:B------:R-:W-:Y:S02]  /*25d00*/  SHF.R.U32.HI R43, RZ, 0x8, R203 ;  /* 0x00000008ff2b7819 */ /* 0x000fe400000116cb */
[----:B0-----:R-:W-:Y:S02]  /*25d10*/  PRMT R33, R31, 0x3340, R197 ;  /* 0x000033401f217816 */ /* 0x001fe400000000c5 */
        /* <DEDUP_REMOVED lines=19> */
[----:B------:R0:W-:Y:S01]  /*25e50*/  STL [R1+0x11b4], R49 ;  /* 0x0011b43101007387 */ /* 0x0001e20000100800 */
[----:B------:R-:W-:-:S03]  /*25e60*/  PRMT R33, R29, 0x3340, R39 ;  /* 0x000033401d217816 */ /* 0x000fc60000000027 */
[----:B------:R-:W-:Y:S04]  /*25e70*/  STL [R1+0xfd8], R41 ;  /* 0x000fd82901007387 */ /* 0x000fe80000100800 */
[----:B------:R1:W-:Y:S04]  /*25e80*/  STL [R1+0xfdc], R37 ;  /* 0x000fdc2501007387 */ /* 0x0003e80000100800 */
[----:B------:R-:W-:Y:S04]  /*25e90*/  STL [R1+0xfe0], R35 ;  /* 0x000fe02301007387 */ /* 0x000fe80000100800 */
[----:B------:R-:W-:Y:S04]  /*25ea0*/  STL [R1+0xfd4], R33 ;  /* 0x000fd42101007387 */ /* 0x000fe80000100800 */
[----:B0-----:R-:W4:Y:S01]  /*25eb0*/  LDL.LU R49, [R1+0x464] ;  /* 0x0004640001317983 */ /* 0x001f220000300800 */
[----:B--2---:R-:W-:-:S03]  /*25ec0*/  LOP3.LUT R31, R47, 0xffff, RZ, 0xc0, !PT ;  /* 0x0000ffff2f1f7812 */ /* 0x004fc600078ec0ff */
[----:B------:R-:W2:Y:S01]  /*25ed0*/  LDL.LU R47, [R1+0x460] ;  /* 0x00046000012f7983 */ /* 0x000ea20000300800 */
[----:B---3--:R-:W-:-:S03]  /*25ee0*/  LOP3.LUT R29, R45, 0xffff, RZ, 0xc0, !PT ;  /* 0x0000ffff2d1d7812 */ /* 0x008fc600078ec0ff */
[----:B------:R-:W3:Y:S01]  /*25ef0*/  LDL.LU R45, [R1+0x458] ;  /* 0x00045800012d7983 */ /* 0x000ee20000300800 */
[----:B------:R-:W-:Y:S02]  /*25f00*/  LOP3.LUT R167, R167, 0xffff, RZ, 0xc0, !PT ;  /* 0x0000ffffa7a77812 */ /* 0x000fe400078ec0ff */
[----:B-1----:R-:W-:Y:S02]  /*25f10*/  SHF.R.U32.HI R37, RZ, 0x8, R31 ;  /* 0x00000008ff257819 */ /* 0x002fe4000001161f */
[----:B------:R-:W-:Y:S02]  /*25f20*/  PRMT R31, R31, 0x3340, R167 ;  /* 0x000033401f1f7816 */ /* 0x000fe400000000a7 */
[----:B------:R-:W-:Y:S02]  /*25f30*/  LOP3.LUT R165, R165, 0xffff, RZ, 0xc0, !PT ;  /* 0x0000ffffa5a57812 */ /* 0x000fe400078ec0ff */
[----:B------:R-:W-:Y:S02]  /*25f40*/  LOP3.LUT R244, R244, 0xffff, RZ, 0xc0, !PT ;  /* 0x0000fffff4f47812 */ /* 0x000fe400078ec0ff */
[----:B------:R-:W-:Y:S01]  /*25f50*/  LOP3.LUT R24, R24, 0xffff, RZ, 0xc0, !PT ;  /* 0x0000ffff18187812 */ /* 0x000fe200078ec0ff */
[----:B------:R0:W-:Y:S01]  /*25f60*/  STL [R1+0x1114], R31 ;  /* 0x0011141f01007387 */ /* 0x0001e20000100800 */
[----:B------:R-:W-:-:S02]  /*25f70*/  LOP3.LUT R242, R242, 0xffff, RZ, 0xc0, !PT ;  /* 0x0000fffff2f27812 */ /* 0x000fc400078ec0ff */
[----:B------:R-:W-:Y:S02]  /*25f80*/  PRMT R41, R244, 0x3340, R24 ;  /* 0x00003340f4297816 */ /* 0x000fe40000000018 */
[----:B------:R-:W-:Y:S02]  /*25f90*/  LOP3.LUT R26, R26, 0xffff, RZ, 0xc0, !PT ;  /* 0x0000ffff1a1a7812 */ /* 0x000fe400078ec0ff */
[----:B0-----:R-:W-:Y:S02]  /*25fa0*/  PRMT R31, R29, 0x3340, R165 ;  /* 0x000033401d1f7816 */ /* 0x001fe400000000a5 */
[----:B------:R-:W-:Y:S02]  /*25fb0*/  SHF.R.U32.HI R39, RZ, 0x8, R167 ;  /* 0x00000008ff277819 */ /* 0x000fe400000116a7 */
[----:B------:R-:W-:Y:S01]  /*25fc0*/  SHF.R.U32.HI R33, RZ, 0x8, R29 ;  /* 0x00000008ff217819 */ /* 0x000fe2000001161d */
[----:B------:R0:W-:Y:S01]  /*25fd0*/  STL [R1+0x1118], R31 ;  /* 0x0011181f01007387 */ /* 0x0001e20000100800 */
[----:B------:R-:W-:-:S02]  /*25fe0*/  SHF.R.U32.HI R35, RZ, 0x8, R165 ;  /* 0x00000008ff237819 */ /* 0x000fc400000116a5 */
[----:B------:R-:W-:Y:S01]  /*25ff0*/  SHF.R.U32.HI R29, RZ, 0x8, R244 ;  /* 0x00000008ff1d7819 */ /* 0x000fe200000116f4 */
[----:B------:R1:W-:Y:S01]  /*26000*/  STL [R1+0x1120], R41 ;  /* 0x0011202901007387 */ /* 0x0003e20000100800 */
[----:B------:R-:W-:Y:S02]  /*26010*/  LOP3.LUT R37, R37, 0xffff, RZ, 0xc0, !PT ;  /* 0x0000ffff25257812 */ /* 0x000fe400078ec0ff */
[----:B------:R-:W-:Y:S02]  /*26020*/  LOP3.LUT R39, R39, 0xffff, RZ, 0xc0, !PT ;  /* 0x0000ffff27277812 */ /* 0x000fe400078ec0ff */
[----:B0-----:R-:W-:Y:S02]  /*26030*/  SHF.R.U32.HI R31, RZ, 0x8, R24 ;  /* 0x00000008ff1f7819 */ /* 0x001fe40000011618 */
[----:B------:R-:W-:Y:S02]  /*26040*/  SHF.R.U32.HI R24, RZ, 0x8, R242 ;  /* 0x00000008ff187819 */ /* 0x000fe400000116f2 */
[----:B-1----:R-:W-:-:S02]  /*26050*/  PRMT R41, R242, 0x3340, R26 ;  /* 0x00003340f2297816 */ /* 0x002fc4000000001a */
[----:B------:R-:W-:Y:S02]  /*26060*/  SHF.R.U32.HI R26, RZ, 0x8, R26 ;  /* 0x00000008ff1a7819 */ /* 0x000fe4000001161a */
        /* <DEDUP_REMOVED lines=8> */
[----:B------:R-:W-:Y:S01]  /*260f0*/  PRMT R29, R29, 0x3340, R31 ;  /* 0x000033401d1d7816 */ /* 0x000fe2000000001f */
[----:B------:R-:W-:Y:S01]  /*26100*/  STL [R1+0x114c], R41 ;  /* 0x00114c2901007387 */ /* 0x000fe20000100800 */
[----:B------:R-:W-:-:S03]  /*26110*/  PRMT R24, R24, 0x3340, R26 ;  /* 0x0000334018187816 */ /* 0x000fc6000000001a */
[----:B------:R-:W-:Y:S04]  /*26120*/  STL [R1+0xf1c], R37 ;  /* 0x000f1c2501007387 */ /* 0x000fe80000100800 */
[----:B------:R-:W-:Y:S04]  /*26130*/  STL [R1+0xf20], R33 ;  /* 0x000f202101007387 */ /* 0x000fe80000100800 */
[----:B------:R-:W-:Y:S04]  /*26140*/  STL [R1+0xf28], R29 ;  /* 0x000f281d01007387 */ /* 0x000fe80000100800 */
[----:B------:R3:W-:Y:S01]  /*26150*/  STL [R1+0xf60], R24 ;  /* 0x000f601801007387 */ /* 0x0007e20000100800 */
[----:B--2---:R-:W-:-:S03]  /*26160*/  LOP3.LUT R26, R47, 0xffff, RZ, 0xc0, !PT ;  /* 0x0000ffff2f1a7812 */ /* 0x004fc600078ec0ff */
[----:B------:R-:W2:Y:S01]  /*26170*/  LDL.LU R47, [R1+0x61c] ;  /* 0x00061c00012f7983 */ /* 0x000ea20000300800 */
[----:B---3--:R-:W-:-:S03]  /*26180*/  LOP3.LUT R24, R45, 0xffff, RZ, 0xc0, !PT ;  /* 0x0000ffff2d187812 */ /* 0x008fc600078ec0ff */
[----:B------:R-:W3:Y:S01]  /*26190*/  LDL.LU R45, [R1+0x618] ;  /* 0x00061800012d7983 */ /* 0x000ee20000300800 */
[----:B------:R-:W-:Y:S02]  /*261a0*/  F2FP.SATFINITE.E5M2.F32.PACK_AB_MERGE_C R96, R97, R96, RZ ;  /* 0x000000606160723e */ /* 0x000fe400048060ff */
[----:B----4-:R-:W-:Y:S02]  /*261b0*/  LOP3.LUT R31, R49, 0xffff, RZ, 0xc0, !PT ;  /* 0x0000ffff311f7812 */ /* 0x010fe400078ec0ff */
[----:B------:R-:W-:Y:S02]  /*261c0*/  LOP3.LUT R193, R193, 0xffff, RZ, 0xc0, !PT ;  /* 0x0000ffffc1c17812 */ /* 0x000fe400078ec0ff */
[----:B------:R-:W-:Y:S02]  /*261d0*/  LOP3.LUT R199, R199, 0xffff, RZ, 0xc0, !PT ;  /* 0x0000ffffc7c77812 */ /* 0x000fe400078ec0ff */
[----:B------:R-:W-:Y:S02]  /*261e0*/  LOP3.LUT R208, R208, 0xffff, RZ, 0xc0, !PT ;  /* 0x0000ffffd0d07812 */ /* 0x000fe400078ec0ff */
[----:B------:R-:W-:-:S02]  /*261f0*/  LOP3.LUT R96, R96, 0xffff, RZ, 0xc0, !PT ;  /* 0x0000ffff60607812 */ /* 0x000fc400078ec0ff */
[----:B------:R-:W-:Y:S02]  /*26200*/  PRMT R33, R31, 0x3340, R193 ;  /* 0x000033401f217816 */ /* 0x000fe400000000c1 */
[----:B------:R-:W-:Y:S02]  /*26210*/  SHF.R.U32.HI R37, RZ, 0x8, R24 ;  /* 0x00000008ff257819 */ /* 0x000fe40000011618 */
[--C-:B------:R-:W-:Y:S02]  /*26220*/  PRMT R24, R24, 0x3340, R199.reuse ;  /* 0x0000334018187816 */ /* 0x100fe400000000c7 */
[----:B------:R-:W-:Y:S01]  /*26230*/  PRMT R41, R208, 0x3340, R96 ;  /* 0x00003340d0297816 */ /* 0x000fe20000000060 */
[----:B------:R0:W-:Y:S01]  /*26240*/  STL [R1+0x119c], R33 ;  /* 0x00119c2101007387 */ /* 0x0001e20000100800 */
[----:B------:R-:W-:Y:S02]  /*26250*/  LOP3.LUT R195, R195, 0xffff, RZ, 0xc0, !PT ;  /* 0x0000ffffc3c37812 */ /* 0x000fe400078ec0ff */
[----:B------:R-:W-:Y:S01]  /*26260*/  SHF.R.U32.HI R39, RZ, 0x8, R199 ;  /* 0x00000008ff277819 */ /* 0x000fe200000116c7 */
[----:B------:R1:W-:Y:S01]  /*26270*/  STL [R1+0x1194], R24 ;  /* 0x0011941801007387 */ /* 0x0003e20000100800 */
[----:B------:R-:W-:-:S02]  /*26280*/  SHF.R.U32.HI R29, RZ, 0x8, R31 ;  /* 0x00000008ff1d7819 */ /* 0x000fc4000001161f */
[----:B------:R-:W-:Y:S01]  /*26290*/  SHF.R.U32.HI R35, RZ, 0x8, R96 ;  /* 0x00000008ff237819 */ /* 0x000fe20000011660 */
[----:B------:R4:W-:Y:S01]  /*262a0*/  STL [R1+0x1198], R41 ;  /* 0x0011982901007387 */ /* 0x0009e20000100800 */
[----:B------:R-:W-:Y:S02]  /*262b0*/  SHF.R.U32.HI R31, RZ, 0x8, R193 ;  /* 0x00000008ff1f7819 */ /* 0x000fe400000116c1 */
[----:B0-----:R-:W-:Y:S02]  /*262c0*/  SHF.R.U32.HI R33, RZ, 0x8, R208 ;  /* 0x00000008ff217819 */ /* 0x001fe400000116d0 */
[----:B-1----:R-:W-:Y:S02]  /*262d0*/  SHF.R.U32.HI R24, RZ, 0x8, R26 ;  /* 0x00000008ff187819 */ /* 0x002fe4000001161a */
[----:B------:R-:W-:Y:S02]  /*262e0*/  LOP3.LUT R37, R37, 0xffff, RZ, 0xc0, !PT ;  /* 0x0000ffff25257812 */ /* 0x000fe400078ec0ff */
[----:B----4-:R-:W-:-:S02]  /*262f0*/  PRMT R41, R26, 0x3340, R195 ;  /* 0x000033401a297816 */ /* 0x010fc400000000c3 */
[----:B------:R-:W-:Y:S02]  /*26300*/  SHF.R.U32.HI R26, RZ, 0x8, R195 ;  /* 0x00000008ff1a7819 */ /* 0x000fe400000116c3 */
[----:B------:R-:W-:Y:S02]  /*26310*/  LOP3.LUT R39, R39, 0xffff, RZ, 0xc0, !PT ;  /* 0x0000ffff27277812 */ /* 0x000fe400078ec0ff */
[----:B------:R-:W-:Y:S02]  /*26320*/  LOP3.LUT R33, R33, 0xffff, RZ, 0xc0, !PT ;  /* 0x0000ffff21217812 */ /* 0x000fe400078ec0ff */
[----:B------:R-:W-:Y:S02]  /*26330*/  LOP3.LUT R35, R35, 0xffff, RZ, 0xc0, !PT ;  /* 0x0000ffff23237812 */ /* 0x000fe400078ec0ff */
[----:B------:R-:W-:Y:S02]  /*26340*/  LOP3.LUT R29, R29, 0xffff, RZ, 0xc0, !PT ;  /* 0x0000ffff1d1d7812 */ /* 0x000fe400078ec0ff */
[----:B------:R-:W-:-:S02]  /*26350*/  LOP3.LUT R31, R31, 0xffff, RZ, 0xc0, !PT ;  /* 0x0000ffff1f1f7812 */ /* 0x000fc400078ec0ff */
[----:B------:R-:W-:Y:S02]  /*26360*/  LOP3.LUT R24, R24, 0xffff, RZ, 0xc0, !PT ;  /* 0x0000ffff18187812 */ /* 0x000fe400078ec0ff */
        /* <DEDUP_REMOVED lines=15> */
[----:B------:R-:W-:Y:S02]  /*26460*/  LOP3.LUT R163, R163, 0xffff, RZ, 0xc0, !PT ;  /* 0x0000ffffa3a37812 */ /* 0x000fe400078ec0ff */
[----:B------:R-:W-:Y:S02]  /*26470*/  LOP3.LUT R161, R161, 0xffff, RZ, 0xc0, !PT ;  /* 0x0000ffffa1a17812 */ /* 0x000fe400078ec0ff */
[----:B------:R-:W-:Y:S02]  /*26480*/  LOP3.LUT R212, R212, 0xffff, RZ, 0xc0, !PT ;  /* 0x0000ffffd4d47812 */ /* 0x000fe400078ec0ff */
[----:B------:R-:W-:Y:S02]  /*26490*/  LOP3.LUT R92, R92, 0xffff, RZ, 0xc0, !PT ;  /* 0x0000ffff5c5c7812 */ /* 0x000fe400078ec0ff */
[----:B0-----:R-:W-:-:S02]  /*264a0*/  LOP3.LUT R26, R28, 0xffff, RZ, 0xc0, !PT ;  /* 0x0000ffff1c1a7812 */ /* 0x001fc400078ec0ff */
[----:B------:R-:W-:Y:S02]  /*264b0*/  SHF.R.U32.HI R31, RZ, 0x8, R29 ;  /* 0x00000008ff1f7819 */ /* 0x000fe4000001161d */
[----:B------:R-:W-:Y:S02]  /*264c0*/  PRMT R29, R29, 0x3340, R163 ;  /* 0x000033401d1d7816 */ /* 0x000fe400000000a3 */
[----:B------:R-:W-:Y:S02]  /*264d0*/  SHF.R.U32.HI R28, RZ, 0x8, R24 ;  /* 0x00000008ff1c7819 */ /* 0x000fe40000011618 */
[----:B------:R-:W-:Y:S02]  /*264e0*/  PRMT R24, R24, 0x3340, R161 ;  /* 0x0000334018187816 */ /* 0x000fe400000000a1 */
[----:B------:R-:W-:Y:S01]  /*264f0*/  PRMT R39, R212, 0x3340, R92 ;  /* 0x00003340d4277816 */ /* 0x000fe2000000005c */
[----:B------:R0:W-:Y:S01]  /*26500*/  STL [R1+0x1134], R29 ;  /* 0x0011341d01007387 */ /* 0x0001e20000100800 */
[----:B------:R-:W-:-:S02]  /*26510*/  LOP3.LUT R240, R240, 0xffff, RZ, 0xc0, !PT ;  /* 0x0000fffff0f07812 */ /* 0x000fc400078ec0ff */
[----:B------:R-:W-:Y:S01]  /*26520*/  SHF.R.U32.HI R35, RZ, 0x8, R212 ;  /* 0x00000008ff237819 */ /* 0x000fe200000116d4 */
[----:B------:R1:W-:Y:S01]  /*26530*/  STL [R1+0x113c], R24 ;  /* 0x00113c1801007387 */ /* 0x0003e20000100800 */
[----:B------:R-:W-:Y:S02]  /*26540*/  SHF.R.U32.HI R37, RZ, 0x8, R92 ;  /* 0x00000008ff257819 */ /* 0x000fe4000001165c */
[----:B------:R-:W-:Y:S01]  /*26550*/  SHF.R.U32.HI R33, RZ, 0x8, R163 ;  /* 0x00000008ff217819 */ /* 0x000fe200000116a3 */
[----:B------:R4:W-:Y:S01]  /*26560*/  STL [R1+0x1190], R39 ;  /* 0x0011902701007387 */ /* 0x0009e20000100800 */
[----:B0-----:R-:W-:Y:S02]  /*26570*/  SHF.R.U32.HI R29, RZ, 0x8, R161 ;  /* 0x00000008ff1d7819 */ /* 0x001fe400000116a1 */
[----:B------:R-:W-:Y:S02]  /*26580*/  LOP3.LUT R35, R35, 0xffff, RZ, 0xc0, !PT ;  /* 0x0000ffff23237812 */ /* 0x000fe400078ec0ff */
[----:B-1----:R-:W-:-:S02]  /*26590*/  SHF.R.U32.HI R24, RZ, 0x8, R240 ;  /* 0x00000008ff187819 */ /* 0x002fc400000116f0 */
[----:B------:R-:W-:Y:S02]  /*265a0*/  LOP3.LUT R37, R37, 0xffff, RZ, 0xc0, !PT ;  /* 0x0000ffff25257812 */ /* 0x000fe400078ec0ff */
[--C-:B----4-:R-:W-:Y:S02]  /*265b0*/  PRMT R39, R240, 0x3340, R26.reuse ;  /* 0x00003340f0277816 */ /* 0x110fe4000000001a */
[----:B------:R-:W-:Y:S02]  /*265c0*/  SHF.R.U32.HI R26, RZ, 0x8, R26 ;  /* 0x00000008ff1a7819 */ /* 0x000fe4000001161a */
[----:B------:R-:W-:Y:S02]  /*265d0*/  LOP3.LUT R31, R31, 0xffff, RZ, 0xc0, !PT ;  /* 0x0000ffff1f1f7812 */ /* 0x000fe400078ec0ff */
[----:B------:R-:W-:Y:S02]  /*265e0*/  LOP3.LUT R33, R33, 0xffff, RZ, 0xc0, !PT ;  /* 0x0000ffff21217812 */ /* 0x000fe400078ec0ff */
[----:B------:R-:W-:-:S02]  /*265f0*/  LOP3.LUT R28, R28, 0xffff, RZ, 0xc0, !PT ;  /* 0x0000ffff1c1c7812 */ /* 0x000fc400078ec0ff */
[----:B------:R-:W-:Y:S02]  /*26600*/  LOP3.LUT R29, R29, 0xffff, RZ, 0xc0, !PT ;  /* 0x0000ffff1d1d7812 */ /* 0x000fe400078ec0ff */
        /* <DEDUP_REMOVED lines=8> */
[----:B------:R0:W-:Y:S04]  /*26690*/  STL [R1+0xf40], R31 ;  /* 0x000f401f01007387 */ /* 0x0001e80000100800 */
[----:B------:R-:W-:Y:S04]  /*266a0*/  STL [R1+0xf44], R29 ;  /* 0x000f441d01007387 */ /* 0x000fe80000100800 */
[----:B------:R-:W-:Y:S01]  /*266b0*/  STL [R1+0xf4c], R28 ;  /* 0x000f4c1c01007387 */ /* 0x000fe20000100800 */
[----:B--2---:R-:W-:-:S03]  /*266c0*/  LOP3.LUT R24, R47, 0xffff, RZ, 0xc0, !PT ;  /* 0x0000ffff2f187812 */ /* 0x004fc600078ec0ff */
[----:B------:R-:W2:Y:S01]  /*266d0*/  LDL.LU R47, [R1+0x614] ;  /* 0x00061400012f7983 */ /* 0x000ea20000300800 */
[----:B---3--:R-:W-:-:S03]  /*266e0*/  LOP3.LUT R26, R45, 0xffff, RZ, 0xc0, !PT ;  /* 0x0000ffff2d1a7812 */ /* 0x008fc600078ec0ff */
[----:B------:R-:W3:Y:S01]  /*266f0*/  LDL.LU R45, [R1+0x60c] ;  /* 0x00060c00012d7983 */ /* 0x000ee20000300800 */
[----:B------:R-:W-:Y:S02]  /*26700*/  LOP3.LUT R188, R188, 0xffff, RZ, 0xc0, !PT ;  /* 0x0000ffffbcbc7812 */ /* 0x000fe400078ec0ff */
[----:B------:R-:W-:Y:S02]  /*26710*/  LOP3.LUT R191, R191, 0xffff, RZ, 0xc0, !PT ;  /* 0x0000ffffbfbf7812 */ /* 0x000fe400078ec0ff */
[----:B0-----:R-:W-:Y:S02]  /*26720*/  PRMT R31, R24, 0x3340, R188 ;  /* 0x00003340181f7816 */ /* 0x001fe400000000bc */
[----:B------:R-:W-:-:S03]  /*26730*/  LOP3.LUT R238, R238, 0xffff, RZ, 0xc0, !PT ;  /* 0x0000ffffeeee7812 */ /* 0x000fc600078ec0ff */
[----:B------:R0:W-:Y:S01]  /*26740*/  STL [R1+0x1184], R31 ;  /* 0x0011841f01007387 */ /* 0x0001e20000100800 */
[----:B------:R-:W-:Y:S02]  /*26750*/  LOP3.LUT R30, R30, 0xffff, RZ, 0xc0, !PT ;  /* 0x0000ffff1e1e7812 */ /* 0x000fe400078ec0ff */
[----:B------:R-:W-:Y:S02]  /*26760*/  F2FP.SATFINITE.E5M2.F32.PACK_AB_MERGE_C R94, R95, R94, RZ ;  /* 0x0000005e5f5e723e */ /* 0x000fe400048060ff */
[----:B0-----:R-:W-:Y:S02]  /*26770*/  PRMT R31, R26, 0x3340, R191 ;  /* 0x000033401a1f7816 */ /* 0x001fe400000000bf */
[----:B------:R-:W-:-:S03]  /*26780*/  LOP3.LUT R210, R210, 0xffff, RZ, 0xc0, !PT ;  /* 0x0000ffffd2d27812 */ /* 0x000fc600078ec0ff */
[----:B------:R0:W-:Y:S01]  /*26790*/  STL [R1+0x1188], R31 ;  /* 0x0011881f01007387 */ /* 0x0001e20000100800 */
[----:B------:R-:W-:Y:S02]  /*267a0*/  LOP3.LUT R94, R94, 0xffff, RZ, 0xc0, !PT ;  /* 0x0000ffff5e5e7812 */ /* 0x000fe400078ec0ff */
[----:B------:R-:W-:Y:S02]  /*267b0*/  SHF.R.U32.HI R33, RZ, 0x8, R238 ;  /* 0x00000008ff217819 */ /* 0x000fe400000116ee */
[--C-:B------:R-:W-:Y:S02]  /*267c0*/  SHF.R.U32.HI R35, RZ, 0x8, R30.reuse ;  /* 0x00000008ff237819 */ /* 0x100fe4000001161e */
        /* <DEDUP_REMOVED lines=25> */
[----:B------:R1:W-:Y:S01]  /*26960*/  STL [R1+0xfac], R28 ;  /* 0x000fac1c01007387 */ /* 0x0003e20000100800 */
[----:B--2---:R-:W-:-:S03]  /*26970*/  LOP3.LUT R26, R47, 0xffff, RZ, 0xc0, !PT ;  /* 0x0000ffff2f1a7812 */ /* 0x004fc600078ec0ff */
[----:B------:R-:W2:Y:S01]  /*26980*/  LDL.LU R47, [R1+0x474] ;  /* 0x00047400012f7983 */ /* 0x000ea20000300800 */
[----:B---3--:R-:W-:-:S03]  /*26990*/  LOP3.LUT R24, R45, 0xffff, RZ, 0xc0, !PT ;  /* 0x0000ffff2d187812 */ /* 0x008fc600078ec0ff */
[----:B------:R-:W3:Y:S01]  /*269a0*/  LDL.LU R45, [R1+0x470] ;  /* 0x00047000012d7983 */ /* 0x000ee20000300800 */
[----:B------:R-:W-:Y:S02]  /*269b0*/  LOP3.LUT R159, R159, 0xffff, RZ, 0xc0, !PT ;  /* 0x0000ffff9f9f7812 */ /* 0x000fe400078ec0ff */
[----:B------:R-:W-:Y:S02]  /*269c0*/  F2FP.SATFINITE.E5M2.F32.PACK_AB_MERGE_C R88, R89, R88, RZ ;  /* 0x000000585958723e */ /* 0x000fe400048060ff */
[----:B0-----:R-:W-:Y:S02]  /*269d0*/  SHF.R.U32.HI R30, RZ, 0x8, R26 ;  /* 0x00000008ff1e7819 */ /* 0x001fe4000001161a */
[----:B------:R-:W-:Y:S02]  /*269e0*/  PRMT R26, R26, 0x3340, R159 ;  /* 0x000033401a1a7816 */ /* 0x000fe4000000009f */
[----:B------:R-:W-:Y:S02]  /*269f0*/  LOP3.LUT R157, R157, 0xffff, RZ, 0xc0, !PT ;  /* 0x0000ffff9d9d7812 */ /* 0x000fe400078ec0ff */
[----:B------:R-:W-:-:S02]  /*26a00*/  LOP3.LUT R214, R214, 0xffff, RZ, 0xc0, !PT ;  /* 0x0000ffffd6d67812 */ /* 0x000fc400078ec0ff */
[----:B------:R-:W-:Y:S01]  /*26a10*/  LOP3.LUT R88, R88, 0xffff, RZ, 0xc0, !PT ;  /* 0x0000ffff58587812 */ /* 0x000fe200078ec0ff */
[----:B------:R0:W-:Y:S01]  /*26a20*/  STL [R1+0x110c], R26 ;  /* 0x00110c1a01007387 */ /* 0x0001e20000100800 */
[----:B-1----:R-:W-:Y:S02]  /*26a30*/  SHF.R.U32.HI R28, RZ, 0x8, R24 ;  /* 0x00000008ff1c7819 */ /* 0x002fe40000011618 */
[----:B------:R-:W-:Y:S02]  /*26a40*/  PRMT R24, R24, 0x3340, R157 ;  /* 0x0000334018187816 */ /* 0x000fe4000000009d */
[----:B------:R-:W-:Y:S02]  /*26a50*/  LOP3.LUT R236, R236, 0xffff, RZ, 0xc0, !PT ;  /* 0x0000ffffecec7812 */ /* 0x000fe400078ec0ff */
[----:B------:R-:W-:Y:S02]  /*26a60*/  LOP3.LUT R32, R32, 0xffff, RZ, 0xc0, !PT ;  /* 0x0000ffff20207812 */ /* 0x000fe400078ec0ff */
[----:B0-----:R-:W-:Y:S01]  /*26a70*/  PRMT R26, R214, 0x3340, R88 ;  /* 0x00003340d61a7816 */ /* 0x001fe20000000058 */
[----:B------:R0:W-:Y:S01]  /*26a80*/  STL [R1+0x111c], R24 ;  /* 0x00111c1801007387 */ /* 0x0001e20000100800 */
[----:B------:R-:W-:-:S02]  /*26a90*/  SHF.R.U32.HI R35, RZ, 0x8, R214 ;  /* 0x00000008ff237819 */ /* 0x000fc400000116d6 */
[----:B------:R-:W-:Y:S01]  /*26aa0*/  SHF.R.U32.HI R33, RZ, 0x8, R88 ;  /* 0x00000008ff217819 */ /* 0x000fe20000011658 */
[----:B------:R1:W-:Y:S01]  /*26ab0*/  STL [R1+0x1180], R26 ;  /* 0x0011801a01007387 */ /* 0x0003e20000100800 */
[----:B------:R-:W-:Y:S02]  /*26ac0*/  SHF.R.U32.HI R31, RZ, 0x8, R159 ;  /* 0x00000008ff1f7819 */ /* 0x000fe4000001169f */
[----:B------:R-:W-:Y:S02]  /*26ad0*/  SHF.R.U32.HI R29, RZ, 0x8, R157 ;  /* 0x00000008ff1d7819 */ /* 0x000fe4000001169d */
[----:B------:R-:W-:Y:S02]  /*26ae0*/  PRMT R37, R236, 0x3340, R32 ;  /* 0x00003340ec257816 */ /* 0x000fe40000000020 */
[----:B0-----:R-:W-:Y:S02]  /*26af0*/  SHF.R.U32.HI R24, RZ, 0x8, R236 ;  /* 0x00000008ff187819 */ /* 0x001fe400000116ec */
[----:B------:R-:W-:-:S02]  /*26b00*/  LOP3.LUT R33, R33, 0xffff, RZ, 0xc0, !PT ;  /* 0x0000ffff21217812 */ /* 0x000fc400078ec0ff */
[----:B-1----:R-:W-:Y:S02]  /*26b10*/  SHF.R.U32.HI R26, RZ, 0x8, R32 ;  /* 0x00000008ff1a7819 */ /* 0x002fe40000011620 */
        /* <DEDUP_REMOVED lines=21> */
[----:B0-----:R-:W-:Y:S02]  /*26c70*/  SHF.R.U32.HI R30, RZ, 0x8, R26 ;  /* 0x00000008ff1e7819 */ /* 0x001fe4000001161a */
[----:B------:R-:W-:Y:S02]  /*26c80*/  PRMT R26, R26, 0x3340, R184 ;  /* 0x000033401a1a7816 */ /* 0x000fe400000000b8 */
[----:B------:R-:W-:Y:S02]  /*26c90*/  LOP3.LUT R186, R186, 0xffff, RZ, 0xc0, !PT ;  /* 0x0000ffffbaba7812 */ /* 0x000fe400078ec0ff */
[----:B------:R-:W-:Y:S02]  /*26ca0*/  LOP3.LUT R234, R234, 0xffff, RZ, 0xc0, !PT ;  /* 0x0000ffffeaea7812 */ /* 0x000fe400078ec0ff */
[----:B------:R-:W-:Y:S01]  /*26cb0*/  LOP3.LUT R34, R34, 0xffff, RZ, 0xc0, !PT ;  /* 0x0000ffff22227812 */ /* 0x000fe200078ec0ff */
[----:B------:R0:W-:Y:S01]  /*26cc0*/  STL [R1+0x1174], R26 ;  /* 0x0011741a01007387 */ /* 0x0001e20000100800 */
[----:B-1----:R-:W-:-:S02]  /*26cd0*/  SHF.R.U32.HI R28, RZ, 0x8, R24 ;  /* 0x00000008ff1c7819 */ /* 0x002fc40000011618 */
[----:B------:R-:W-:Y:S02]  /*26ce0*/  PRMT R24, R24, 0x3340, R186 ;  /* 0x0000334018187816 */ /* 0x000fe400000000ba */
[----:B------:R-:W-:Y:S02]  /*26cf0*/  LOP3.LUT R218, R218, 0xffff, RZ, 0xc0, !PT ;  /* 0x0000ffffdada7812 */ /* 0x000fe400078ec0ff */
[----:B------:R-:W-:Y:S02]  /*26d00*/  LOP3.LUT R84, R84, 0xffff, RZ, 0xc0, !PT ;  /* 0x0000ffff54547812 */ /* 0x000fe400078ec0ff */
[----:B0-----:R-:W-:Y:S01]  /*26d10*/  PRMT R26, R234, 0x3340, R34 ;  /* 0x00003340ea1a7816 */ /* 0x001fe20000000022 */
[----:B------:R0:W-:Y:S01]  /*26d20*/  STL [R1+0x1178], R24 ;  /* 0x0011781801007387 */ /* 0x0001e20000100800 */
[----:B------:R-:W-:Y:S02]  /*26d30*/  SHF.R.U32.HI R32, RZ, 0x8, R234 ;  /* 0x00000008ff207819 */ /* 0x000fe400000116ea */
[----:B------:R-:W-:Y:S01]  /*26d40*/  SHF.R.U32.HI R33, RZ, 0x8, R34 ;  /* 0x00000008ff217819 */ /* 0x000fe20000011622 */
[----:B------:R1:W-:Y:S01]  /*26d50*/  STL [R1+0x10fc], R26 ;  /* 0x0010fc1a01007387 */ /* 0x0003e20000100800 */
[----:B------:R-:W-:-:S02]  /*26d60*/  SHF.R.U32.HI R31, RZ, 0x8, R184 ;  /* 0x00000008ff1f7819 */ /* 0x000fc400000116b8 */
[----:B------:R-:W-:Y:S02]  /*26d70*/  SHF.R.U32.HI R29, RZ, 0x8, R186 ;  /* 0x00000008ff1d7819 */ /* 0x000fe400000116ba */
[----:B------:R-:W-:Y:S02]  /*26d80*/  LOP3.LUT R32, R32, 0xffff, RZ, 0xc0, !PT ;  /* 0x0000ffff20207812 */ /* 0x000fe400078ec0ff */
[----:B0-----:R-:W-:Y:S02]  /*26d90*/  SHF.R.U32.HI R24, RZ, 0x8, R218 ;  /* 0x00000008ff187819 */ /* 0x001fe400000116da */
[----:B------:R-:W-:Y:S02]  /*26da0*/  LOP3.LUT R33, R33, 0xffff, RZ, 0xc0, !PT ;  /* 0x0000ffff21217812 */ /* 0x000fe400078ec0ff */
[----:B-1----:R-:W-:Y:S02]  /*26db0*/  SHF.R.U32.HI R26, RZ, 0x8, R84 ;  /* 0x00000008ff1a7819 */ /* 0x002fe40000011654 */
        /* <DEDUP_REMOVED lines=38> */
[----:B0-----:R-:W-:Y:S02]  /*27020*/  SHF.R.U32.HI R24, RZ, 0x8, R232 ;  /* 0x00000008ff187819 */ /* 0x001fe400000116e8 */
[----:B------:R-:W-:Y:S02]  /*27030*/  LOP3.LUT R32, R32, 0xffff, RZ, 0xc0, !PT ;  /* 0x0000ffff20207812 */ /* 0x000fe400078ec0ff */
[----:B-1----:R-:W-:Y:S02]  /*27040*/  SHF.R.U32.HI R26, RZ, 0x8, R36 ;  /* 0x00000008ff1a7819 */ /* 0x002fe40000011624 */
[----:B------:R-:W-:Y:S02]  /*27050*/  LOP3.LUT R33, R33, 0xffff, RZ, 0xc0, !PT ;  /* 0x0000ffff21217812 */ /* 0x000fe400078ec0ff */
[----:B------:R-:W-:-:S02]  /*27060*/  LOP3.LUT R28, R28, 0xffff, RZ, 0xc0, !PT ;  /* 0x0000ffff1c1c7812 */ /* 0x000fc400078ec0ff */
[----:B------:R-:W-:Y:S02]  /*27070*/  LOP3.LUT R30, R30, 0xffff, RZ, 0xc0, !PT ;  /* 0x0000ffff1e1e7812 */ /* 0x000fe400078ec0ff */
[----:B------:R-:W-:Y:S02]  /*27080*/  LOP3.LUT R31, R31, 0xffff, RZ, 0xc0, !PT ;  /* 0x0000ffff1f1f7812 */ /* 0x000fe400078ec0ff */
[----:B------:R-:W-:Y:S02]  /*27090*/  LOP3.LUT R29, R29, 0xffff, RZ, 0xc0, !PT ;  /* 0x0000ffff1d1d7812 */ /* 0x000fe400078ec0ff */
[----:B------:R-:W-:Y:S02]  /*270a0*/  LOP3.LUT R24, R24, 0xffff, RZ, 0xc0, !PT ;  /* 0x0000ffff18187812 */ /* 0x000fe400078ec0ff */
[----:B------:R-:W-:Y:S02]  /*270b0*/  LOP3.LUT R26, R26, 0xffff, RZ, 0xc0, !PT ;  /* 0x0000ffff1a1a7812 */ /* 0x000fe400078ec0ff */
[----:B------:R-:W-:-:S02]  /*270c0*/  PRMT R34, R232, 0x3340, R36 ;  /* 0x00003340e8227816 */ /* 0x000fc40000000024 */
[----:B------:R-:W-:Y:S02]  /*270d0*/  PRMT R32, R32, 0x3340, R33 ;  /* 0x0000334020207816 */ /* 0x000fe40000000021 */
[----:B------:R-:W-:Y:S02]  /*270e0*/  PRMT R30, R30, 0x3340, R31 ;  /* 0x000033401e1e7816 */ /* 0x000fe4000000001f */
[----:B------:R-:W-:Y:S02]  /*270f0*/  PRMT R29, R28, 0x3340, R29 ;  /* 0x000033401c1d7816 */ /* 0x000fe4000000001d */
[----:B------:R-:W-:Y:S01]  /*27100*/  PRMT R28, R24, 0x3340, R26 ;  /* 0x00003340181c7816 */ /* 0x000fe2000000001a */
[----:B------:R-:W-:Y:S01]  /*27110*/  STL [R1+0x1108], R34 ;  /* 0x0011082201007387 */ /* 0x000fe20000100800 */
[----:B------:R-:W-:-:S03]  /*27120*/  LOP3.LUT R180, R180, 0xffff, RZ, 0xc0, !PT ;  /* 0x0000ffffb4b47812 */ /* 0x000fc600078ec0ff */
[----:B------:R0:W-:Y:S04]  /*27130*/  STL [R1+0xf8c], R32 ;  /* 0x000f8c2001007387 */ /* 0x0001e80000100800 */
[----:B------:R-:W-:Y:S01]  /*27140*/  STL [R1+0xf0c], R30 ;  /* 0x000f0c1e01007387 */ /* 0x000fe20000100800 */
[----:B------:R-:W-:Y:S02]  /*27150*/  LOP3.LUT R230, R230, 0xffff, RZ, 0xc0, !PT ;  /* 0x0000ffffe6e67812 */ /* 0x000fe400078ec0ff */
[----:B------:R-:W-:Y:S01]  /*27160*/  LOP3.LUT R38, R38, 0xffff, RZ, 0xc0, !PT ;  /* 0x0000ffff26267812 */ /* 0x000fe200078ec0ff */
[----:B------:R1:W-:Y:S04]  /*27170*/  STL [R1+0xf10], R29 ;  /* 0x000f101d01007387 */ /* 0x0003e80000100800 */
[----:B------:R-:W-:Y:S01]  /*27180*/  STL [R1+0xf14], R28 ;  /* 0x000f141c01007387 */ /* 0x000fe20000100800 */
[----:B------:R-:W-:-:S02]  /*27190*/  LOP3.LUT R182, R182, 0xffff, RZ, 0xc0, !PT ;  /* 0x0000ffffb6b67812 */ /* 0x000fc400078ec0ff */
[----:B------:R-:W-:Y:S02]  /*271a0*/  LOP3.LUT R220, R220, 0xffff, RZ, 0xc0, !PT ;  /* 0x0000ffffdcdc7812 */ /* 0x000fe400078ec0ff */
[----:B------:R-:W-:Y:S02]  /*271b0*/  LOP3.LUT R80, R80, 0xffff, RZ, 0xc0, !PT ;  /* 0x0000ffff50507812 */ /* 0x000fe400078ec0ff */
[----:B0-----:R-:W-:Y:S02]  /*271c0*/  SHF.R.U32.HI R32, RZ, 0x8, R230 ;  /* 0x00000008ff207819 */ /* 0x001fe400000116e6 */
[----:B------:R-:W-:Y:S02]  /*271d0*/  SHF.R.U32.HI R33, RZ, 0x8, R38 ;  /* 0x00000008ff217819 */ /* 0x000fe40000011626 */
[----:B------:R-:W-:Y:S02]  /*271e0*/  SHF.R.U32.HI R31, RZ, 0x8, R180 ;  /* 0x00000008ff1f7819 */ /* 0x000fe400000116b4 */
[----:B-1----:R-:W-:-:S02]  /*271f0*/  SHF.R.U32.HI R29, RZ, 0x8, R182 ;  /* 0x00000008ff1d7819 */ /* 0x002fc400000116b6 */
[----:B------:R-:W-:Y:S02]  /*27200*/  LOP3.LUT R32, R32, 0xffff, RZ, 0xc0, !PT ;  /* 0x0000ffff20207812 */ /* 0x000fe400078ec0ff */
[----:B------:R-:W-:Y:S02]  /*27210*/  LOP3.LUT R33, R33, 0xffff, RZ, 0xc0, !PT ;  /* 0x0000ffff21217812 */ /* 0x000fe400078ec0ff */
[----:B------:R-:W-:Y:S02]  /*27220*/  LOP3.LUT R31, R31, 0xffff, RZ, 0xc0, !PT ;  /* 0x0000ffff1f1f7812 */ /* 0x000fe400078ec0ff */
[----:B------:R-:W-:Y:S02]  /*27230*/  LOP3.LUT R29, R29, 0xffff, RZ, 0xc0, !PT ;  /* 0x0000ffff1d1d7812 */ /* 0x000fe400078ec0ff */
[----:B------:R-:W-:Y:S02]  /*27240*/  PRMT R34, R220, 0x3340, R80 ;  /* 0x00003340dc227816 */ /* 0x000fe40000000050 */
[----:B------:R-:W-:-:S02]  /*27250*/  PRMT R32, R32, 0x3340, R33 ;  /* 0x0000334020207816 */ /* 0x000fc40000000021 */
[----:B--2---:R-:W-:Y:S02]  /*27260*/  LOP3.LUT R26, R47, 0xffff, RZ, 0xc0, !PT ;  /* 0x0000ffff2f1a7812 */ /* 0x004fe400078ec0ff */
[----:B------:R-:W2:Y:S02]  /*27270*/  LDL.LU R47, [R1+0x600] ;  /* 0x00060000012f7983 */ /* 0x000ea40000300800 */
[----:B------:R-:W-:Y:S02]  /*27280*/  SHF.R.U32.HI R30, RZ, 0x8, R26 ;  /* 0x00000008ff1e7819 */ /* 0x000fe4000001161a */
[----:B------:R-:W-:Y:S02]  /*27290*/  PRMT R26, R26, 0x3340, R180 ;  /* 0x000033401a1a7816 */ /* 0x000fe400000000b4 */
[----:B---3--:R-:W-:Y:S02]  /*272a0*/  LOP3.LUT R24, R45, 0xffff, RZ, 0xc0, !PT ;  /* 0x0000ffff2d187812 */ /* 0x008fe400078ec0ff */
[----:B------:R-:W3:Y:S04]  /*272b0*/  LDL.LU R45, [R1+0x480] ;  /* 0x00048000012d7983 */ /* 0x000ee80000300800 */
[----:B------:R0:W-:Y:S02]  /*272c0*/  STL [R1+0x1164], R26 ;  /* 0x0011641a01007387 */ /* 0x0001e40000100800 */
[----:B0-----:R-:W-:-:S05]  /*272d0*/  PRMT R26, R230, 0x3340, R38 ;  /* 0x00003340e61a7816 */ /* 0x001fca0000000026 */
[----:B------:R0:W-:Y:S01]  /*272e0*/  STL [R1+0x10f4], R26 ;  /* 0x0010f41a01007387 */ /* 0x0001e20000100800 */
[----:B------:R-:W-:Y:S02]  /*272f0*/  SHF.R.U32.HI R28, RZ, 0x8, R24 ;  /* 0x00000008ff1c7819 */ /* 0x000fe40000011618 */
[----:B0-----:R-:W-:Y:S02]  /*27300*/  PRMT R26, R24, 0x3340, R182 ;  /* 0x00003340181a7816 */ /* 0x001fe400000000b6 */
[----:B------:R-:W-:-:S03]  /*27310*/  SHF.R.U32.HI R24, RZ, 0x8, R220 ;  /* 0x00000008ff187819 */ /* 0x000fc600000116dc */
[----:B------:R0:W-:Y:S01]  /*27320*/  STL [R1+0x1168], R26 ;  /* 0x0011681a01007387 */ /* 0x0001e20000100800 */
[----:B------:R-:W-:Y:S02]  /*27330*/  LOP3.LUT R30, R30, 0xffff, RZ, 0xc0, !PT ;  /* 0x0000ffff1e1e7812 */ /* 0x000fe400078ec0ff */
[----:B------:R-:W-:Y:S02]  /*27340*/  LOP3.LUT R28, R28, 0xffff, RZ, 0xc0, !PT ;  /* 0x0000ffff1c1c7812 */ /* 0x000fe400078ec0ff */
[----:B------:R-:W-:Y:S02]  /*27350*/  LOP3.LUT R24, R24, 0xffff, RZ, 0xc0, !PT ;  /* 0x0000ffff18187812 */ /* 0x000fe400078ec0ff */
[----:B0-----:R-:W-:Y:S02]  /*27360*/  SHF.R.U32.HI R26, RZ, 0x8, R80 ;  /* 0x00000008ff1a7819 */ /* 0x001fe40000011650 */
[----:B------:R-:W-:Y:S02]  /*27370*/  PRMT R30, R30, 0x3340, R31 ;  /* 0x000033401e1e7816 */ /* 0x000fe4000000001f */
[----:B------:R-:W-:-:S02]  /*27380*/  LOP3.LUT R26, R26, 0xffff, RZ, 0xc0, !PT ;  /* 0x0000ffff1a1a7812 */ /* 0x000fc400078ec0ff */
[----:B------:R-:W-:Y:S01]  /*27390*/  PRMT R28, R28, 0x3340, R29 ;  /* 0x000033401c1c7816 */ /* 0x000fe2000000001d */
[----:B------:R-:W-:Y:S01]  /*273a0*/  STL [R1+0x116c], R34 ;  /* 0x00116c2201007387 */ /* 0x000fe20000100800 */
[----:B------:R-:W-:-:S03]  /*273b0*/  PRMT R24, R24, 0x3340, R26 ;  /* 0x0000334018187816 */ /* 0x000fc6000000001a */
[----:B------:R-:W-:Y:S04]  /*273c0*/  STL [R1+0xf04], R32 ;  /* 0x000f042001007387 */ /* 0x000fe80000100800 */
[----:B------:R-:W-:Y:S04]  /*273d0*/  STL [R1+0xf7c], R30 ;  /* 0x000f7c1e01007387 */ /* 0x000fe80000100800 */
[----:B------:R-:W-:Y:S04]  /*273e0*/  STL [R1+0xf80], R28 ;  /* 0x000f801c01007387 */ /* 0x000fe80000100800 */
[----:B------:R2:W-:Y:S04]  /*273f0*/  STL [R1+0xf84], R24 ;  /* 0x000f841801007387 */ /* 0x0005e80000100800 */
[----:B------:R-:W4:Y:S01]  /*27400*/  LDL.LU R49, [R1+0x610] ;  /* 0x0006100001317983 */ /* 0x000f220000300800 */
[----:B------:R-:W-:-:S02]  /*27410*/  LOP3.LUT R176, R176, 0xffff, RZ, 0xc0, !PT ;  /* 0x0000ffffb0b07812 */ /* 0x000fc400078ec0ff */
[----:B------:R-:W-:Y:S02]  /*27420*/  LOP3.LUT R29, R23, 0xffff, RZ, 0xc0, !PT ;  /* 0x0000ffff171d7812 */ /* 0x000fe400078ec0ff */
[----:B--2---:R-:W-:Y:S02]  /*27430*/  LOP3.LUT R24, R47, 0xffff, RZ, 0xc0, !PT ;  /* 0x0000ffff2f187812 */ /* 0x004fe400078ec0ff */
[----:B---3--:R-:W-:-:S04]  /*27440*/  LOP3.LUT R28, R45, 0xffff, RZ, 0xc0, !PT ;  /* 0x0000ffff2d1c7812 */ /* 0x008fc800078ec0ff */
[----:B------:R-:W-:Y:S02]  /*27450*/  PRMT R30, R28, 0x3340, R176 ;  /* 0x000033401c1e7816 */ /* 0x000fe400000000b0 */
[----:B------:R-:W-:Y:S02]  /*27460*/  SHF.R.U32.HI R26, RZ, 0x8, R28 ;  /* 0x00000008ff1a7819 */ /* 0x000fe4000001161c */
[----:B------:R-:W-:Y:S01]  /*27470*/  SHF.R.U32.HI R28, RZ, 0x8, R176 ;  /* 0x00000008ff1c7819 */ /* 0x000fe200000116b0 */
[----:B------:R0:W-:Y:S01]  /*27480*/  STL [R1+0x1160], R30 ;  /* 0x0011601e01007387 */ /* 0x0001e20000100800 */
[----:B------:R-:W-:Y:S02]  /*27490*/  SHF.R.U32.HI R23, RZ, 0x8, R24 ;  /* 0x00000008ff177819 */ /* 0x000fe40000011618 */
[----:B------:R-:W-:Y:S02]  /*274a0*/  LOP3.LUT R26, R26, 0xffff, RZ, 0xc0, !PT ;  /* 0x0000ffff1a1a7812 */ /* 0x000fe400078ec0ff */
[----:B------:R-:W-:-:S02]  /*274b0*/  LOP3.LUT R28, R28, 0xffff, RZ, 0xc0, !PT ;  /* 0x0000ffff1c1c7812 */ /* 0x000fc400078ec0ff */
[--C-:B0-----:R-:W-:Y:S02]  /*274c0*/  PRMT R30, R24, 0x3340, R29.reuse ;  /* 0x00003340181e7816 */ /* 0x101fe4000000001d */
[----:B------:R-:W-:Y:S02]  /*274d0*/  SHF.R.U32.HI R24, RZ, 0x8, R29 ;  /* 0x00000008ff187819 */ /* 0x000fe4000001161d */
[----:B------:R-:W-:Y:S02]  /*274e0*/  LOP3.LUT R23, R23, 0xffff, RZ, 0xc0, !PT ;  /* 0x0000ffff17177812 */ /* 0x000fe400078ec0ff */
[----:B------:R-:W-:Y:S02]  /*274f0*/  LOP3.LUT R24, R24, 0xffff, RZ, 0xc0, !PT ;  /* 0x0000ffff18187812 */ /* 0x000fe400078ec0ff */
[----:B------:R-:W-:Y:S02]  /*27500*/  PRMT R26, R26, 0x3340, R28 ;  /* 0x000033401a1a7816 */ /* 0x000fe4000000001c */
[----:B------:R-:W-:Y:S01]  /*27510*/  PRMT R23, R23, 0x3340, R24 ;  /* 0x0000334017177816 */ /* 0x000fe20000000018 */
[----:B------:R-:W-:Y:S04]  /*27520*/  STL [R1+0x10f0], R30 ;  /* 0x0010f01e01007387 */ /* 0x000fe80000100800 */
[----:B------:R-:W-:Y:S04]  /*27530*/  STL [R1+0xf78], R26 ;  /* 0x000f781a01007387 */ /* 0x000fe80000100800 */
[----:B------:R4:W-:Y:S02]  /*27540*/  STL [R1+0xefc], R23 ;  /* 0x000efc1701007387 */ /* 0x0009e40000100800 */
[----:B----4-:R-:W-:-:S02]  /*27550*/  LOP3.LUT R23, R49, 0xffff, RZ, 0xc0, !PT ;  /* 0x0000ffff31177812 */ /* 0x010fc400078ec0ff */
[----:B------:R-:W2:Y:S01]  /*27560*/  LDL.LU R49, [R1+0x484] ;  /* 0x0004840001317983 */ /* 0x000ea20000300800 */
[----:B------:R-:W-:Y:S02]  /*27570*/  LOP3.LUT R21, R21, 0xffff, RZ, 0xc0, !PT ;  /* 0x0000ffff15157812 */ /* 0x000fe400078ec0ff */
[----:B------:R-:W-:Y:S02]  /*27580*/  SHF.R.U32.HI R24, RZ, 0x8, R23 ;  /* 0x00000008ff187819 */ /* 0x000fe40000011617 */
[--C-:B------:R-:W-:Y:S02]  /*27590*/  PRMT R23, R23, 0x3340, R21.reuse ;  /* 0x0000334017177816 */ /* 0x100fe40000000015 */
[----:B------:R-:W-:Y:S02]  /*275a0*/  SHF.R.U32.HI R26, RZ, 0x8, R21 ;  /* 0x00000008ff1a7819 */ /* 0x000fe40000011615 */
[----:B------:R-:W-:Y:S02]  /*275b0*/  LOP3.LUT R228, R228, 0xffff, RZ, 0xc0, !PT ;  /* 0x0000ffffe4e47812 */ /* 0x000fe400078ec0ff */
[----:B------:R-:W-:Y:S01]  /*275c0*/  LOP3.LUT R40, R40, 0xffff, RZ, 0xc0, !PT ;  /* 0x0000ffff28287812 */ /* 0x000fe200078ec0ff */
[----:B------:R0:W-:Y:S01]  /*275d0*/  STL [R1+0x10e4], R23 ;  /* 0x0010e41701007387 */ /* 0x0001e20000100800 */
[----:B------:R-:W-:-:S02]  /*275e0*/  LOP3.LUT R24, R24, 0xffff, RZ, 0xc0, !PT ;  /* 0x0000ffff18187812 */ /* 0x000fc400078ec0ff */
[----:B------:R-:W-:Y:S02]  /*275f0*/  LOP3.LUT R26, R26, 0xffff, RZ, 0xc0, !PT ;  /* 0x0000ffff1a1a7812 */ /* 0x000fe400078ec0ff */
[----:B------:R-:W-:Y:S02]  /*27600*/  SHF.R.U32.HI R21, RZ, 0x8, R228 ;  /* 0x00000008ff157819 */ /* 0x000fe400000116e4 */
[--C-:B------:R-:W-:Y:S02]  /*27610*/  PRMT R28, R228, 0x3340, R40.reuse ;  /* 0x00003340e41c7816 */ /* 0x100fe40000000028 */
[----:B0-----:R-:W-:Y:S02]  /*27620*/  SHF.R.U32.HI R23, RZ, 0x8, R40 ;  /* 0x00000008ff177819 */ /* 0x001fe40000011628 */
[----:B------:R-:W-:Y:S02]  /*27630*/  PRMT R24, R24, 0x3340, R26 ;  /* 0x0000334018187816 */ /* 0x000fe4000000001a */
[----:B------:R-:W-:-:S02]  /*27640*/  LOP3.LUT R21, R21, 0xffff, RZ, 0xc0, !PT ;  /* 0x0000ffff15157812 */ /* 0x000fc400078ec0ff */
[----:B------:R-:W-:Y:S02]  /*27650*/  LOP3.LUT R23, R23, 0xffff, RZ, 0xc0, !PT ;  /* 0x0000ffff17177812 */ /* 0x000fe400078ec0ff */
[----:B------:R-:W-:Y:S02]  /*27660*/  LOP3.LUT R226, R226, 0xffff, RZ, 0xc0, !PT ;  /* 0x0000ffffe2e27812 */ /* 0x000fe400078ec0ff */
[----:B------:R-:W-:Y:S01]  /*27670*/  LOP3.LUT R42, R42, 0xffff, RZ, 0xc0, !PT ;  /* 0x0000ffff2a2a7812 */ /* 0x000fe200078ec0ff */
[----:B------:R0:W-:Y:S01]  /*27680*/  STL [R1+0x10ec], R28 ;  /* 0x0010ec1c01007387 */ /* 0x0001e20000100800 */
[----:B------:R-:W-:Y:S02]  /*27690*/  PRMT R21, R21, 0x3340, R23 ;  /* 0x0000334015157816 */ /* 0x000fe40000000017 */
[----:B------:R-:W-:Y:S01]  /*276a0*/  SHF.R.U32.HI R26, RZ, 0x8, R42 ;  /* 0x00000008ff1a7819 */ /* 0x000fe2000001162a */
[----:B------:R1:W-:Y:S01]  /*276b0*/  STL [R1+0xef0], R24 ;  /* 0x000ef01801007387 */ /* 0x0003e20000100800 */
[----:B------:R-:W-:-:S02]  /*276c0*/  LOP3.LUT R178, R178, 0xffff, RZ, 0xc0, !PT ;  /* 0x0000ffffb2b27812 */ /* 0x000fc400078ec0ff */
[----:B------:R-:W-:Y:S02]  /*276d0*/  LOP3.LUT R26, R26, 0xffff, RZ, 0xc0, !PT ;  /* 0x0000ffff1a1a7812 */ /* 0x000fe400078ec0ff */
[----:B0-----:R-:W-:Y:S02]  /*276e0*/  PRMT R28, R226, 0x3340, R42 ;  /* 0x00003340e21c7816 */ /* 0x001fe4000000002a */
[----:B-1----:R-:W-:Y:S01]  /*276f0*/  SHF.R.U32.HI R24, RZ, 0x8, R226 ;  /* 0x00000008ff187819 */ /* 0x002fe200000116e2 */
[----:B------:R-:W-:Y:S03]  /*27700*/  STL [R1+0xef4], R21 ;  /* 0x000ef41501007387 */ /* 0x000fe60000100800 */
[----:B------:R-:W-:Y:S01]  /*27710*/  LOP3.LUT R24, R24, 0xffff, RZ, 0xc0, !PT ;  /* 0x0000ffff18187812 */ /* 0x000fe200078ec0ff */
[----:B------:R0:W-:Y:S03]  /*27720*/  STL [R1+0x10d8], R28 ;  /* 0x0010d81c01007387 */ /* 0x0001e60000100800 */
[----:B------:R-:W-:-:S02]  /*27730*/  PRMT R24, R24, 0x3340, R26 ;  /* 0x0000334018187816 */ /* 0x000fc4000000001a */
[----:B--2---:R-:W-:-:S04]  /*27740*/  LOP3.LUT R23, R49, 0xffff, RZ, 0xc0, !PT ;  /* 0x0000ffff31177812 */ /* 0x004fc800078ec0ff */
[----:B0-----:R-:W-:-:S05]  /*27750*/  PRMT R28, R23, 0x3340, R178 ;  /* 0x00003340171c7816 */ /* 0x001fca00000000b2 */
[----:B------:R-:W-:Y:S04]  /*27760*/  STL [R1+0x115c], R28 ;  /* 0x00115c1c01007387 */ /* 0x000fe80000100800 */
[----:B------:R0:W-:Y:S04]  /*27770*/  STL [R1+0xee4], R24 ;  /* 0x000ee41801007387 */ /* 0x0001e80000100800 */
[----:B------:R-:W2:Y:S04]  /*27780*/  LDL.LU R51, [R1+0x62c] ;  /* 0x00062c0001337983 */ /* 0x000ea80000300800 */
[----:B------:R-:W3:Y:S01]  /*27790*/  LDL.LU R49, [R1+0x628] ;  /* 0x0006280001317983 */ /* 0x000ee20000300800 */
[----:B------:R-:W-:-:S02]  /*277a0*/  SHF.R.U32.HI R21, RZ, 0x8, R23 ;  /* 0x00000008ff157819 */ /* 0x000fc40000011617 */
[----:B------:R-:W-:Y:S02]  /*277b0*/  SHF.R.U32.HI R23, RZ, 0x8, R178 ;  /* 0x00000008ff177819 */ /* 0x000fe400000116b2 */
[----:B------:R-:W-:Y:S02]  /*277c0*/  LOP3.LUT R21, R21, 0xffff, RZ, 0xc0, !PT ;  /* 0x0000ffff15157812 */ /* 0x000fe400078ec0ff */
[----:B------:R-:W-:Y:S02]  /*277d0*/  LOP3.LUT R23, R23, 0xffff, RZ, 0xc0, !PT ;  /* 0x0000ffff17177812 */ /* 0x000fe400078ec0ff */
[----:B------:R-:W-:Y:S02]  /*277e0*/  LOP3.LUT R224, R224, 0xffff, RZ, 0xc0, !PT ;  /* 0x0000ffffe0e07812 */ /* 0x000fe400078ec0ff */
[----:B------:R-:W-:Y:S02]  /*277f0*/  LOP3.LUT R76, R76, 0xffff, RZ, 0xc0, !PT ;  /* 0x0000ffff4c4c7812 */ /* 0x000fe400078ec0ff */
[----:B------:R-:W-:-:S02]  /*27800*/  PRMT R21, R21, 0x3340, R23 ;  /* 0x0000334015157816 */ /* 0x000fc40000000017 */
[----:B------:R-:W-:Y:S02]  /*27810*/  PRMT R23, R224, 0x3340, R76 ;  /* 0x00003340e0177816 */ /* 0x000fe4000000004c */
[----:B------:R-:W-:Y:S02]  /*27820*/  LOP3.LUT R222, R222, 0xffff, RZ, 0xc0, !PT ;  /* 0x0000ffffdede7812 */ /* 0x000fe400078ec0ff */
[----:B------:R-:W-:Y:S01]  /*27830*/  LOP3.LUT R78, R78, 0xffff, RZ, 0xc0, !PT ;  /* 0x0000ffff4e4e7812 */ /* 0x000fe200078ec0ff */
[----:B------:R1:W-:Y:S01]  /*27840*/  STL [R1+0xf74], R21 ;  /* 0x000f741501007387 */ /* 0x0003e20000100800 */
[----:B0-----:R-:W-:Y:S02]  /*27850*/  SHF.R.U32.HI R24, RZ, 0x8, R224 ;  /* 0x00000008ff187819 */ /* 0x001fe400000116e0 */
[----:B------:R-:W-:Y:S01]  /*27860*/  SHF.R.U32.HI R26, RZ, 0x8, R76 ;  /* 0x00000008ff1a7819 */ /* 0x000fe2000001164c */
[----:B------:R0:W-:Y:S01]  /*27870*/  STL [R1+0x1154], R23 ;  /* 0x0011541701007387 */ /* 0x0001e20000100800 */
[----:B------:R-:W-:-:S02]  /*27880*/  LOP3.LUT R24, R24, 0xffff, RZ, 0xc0, !PT ;  /* 0x0000ffff18187812 */ /* 0x000fc400078ec0ff */
[----:B------:R-:W-:Y:S02]  /*27890*/  LOP3.LUT R26, R26, 0xffff, RZ, 0xc0, !PT ;  /* 0x0000ffff1a1a7812 */ /* 0x000fe400078ec0ff */
[----:B-1----:R-:W-:Y:S02]  /*278a0*/  SHF.R.U32.HI R21, RZ, 0x8, R222 ;  /* 0x00000008ff157819 */ /* 0x002fe400000116de */
[--C-:B0-----:R-:W-:Y:S02]  /*278b0*/  SHF.R.U32.HI R23, RZ, 0x8, R78.reuse ;  /* 0x00000008ff177819 */ /* 0x101fe4000001164e */
[----:B------:R-:W-:Y:S02]  /*278c0*/  LOP3.LUT R21, R21, 0xffff, RZ, 0xc0, !PT ;  /* 0x0000ffff15157812 */ /* 0x000fe400078ec0ff */
[----:B------:R-:W-:Y:S02]  /*278d0*/  LOP3.LUT R23, R23, 0xffff, RZ, 0xc0, !PT ;  /* 0x0000ffff17177812 */ /* 0x000fe400078ec0ff */
[----:B------:R-:W-:-:S02]  /*278e0*/  PRMT R28, R222, 0x3340, R78 ;  /* 0x00003340de1c7816 */ /* 0x000fc4000000004e */
[----:B------:R-:W-:Y:S02]  /*278f0*/  PRMT R24, R24, 0x3340, R26 ;  /* 0x0000334018187816 */ /* 0x000fe4000000001a */
[----:B------:R-:W-:Y:S01]  /*27900*/  PRMT R21, R21, 0x3340, R23 ;  /* 0x0000334015157816 */ /* 0x000fe20000000017 */
[----:B------:R-:W-:Y:S04]  /*27910*/  STL [R1+0x1158], R28 ;  /* 0x0011581c01007387 */ /* 0x000fe80000100800 */
[----:B------:R-:W-:Y:S04]  /*27920*/  STL [R1+0xf6c], R24 ;  /* 0x000f6c1801007387 */ /* 0x000fe80000100800 */
[----:B------:R3:W-:Y:S01]  /*27930*/  STL [R1+0xf70], R21 ;  /* 0x000f701501007387 */ /* 0x0007e20000100800 */
[----:B--2---:R-:W-:-:S03]  /*27940*/  LOP3.LUT R23, R51, 0xffff, RZ, 0xc0, !PT ;  /* 0x0000ffff33177812 */ /* 0x004fc600078ec0ff */
[----:B------:R-:W2:Y:S01]  /*27950*/  LDL.LU R51, [R1+0x208] ;  /* 0x0002080001337983 */ /* 0x000ea20000300800 */
[----:B---3--:R-:W-:-:S03]  /*27960*/  LOP3.LUT R21, R49, 0xffff, RZ, 0xc0, !PT ;  /* 0x0000ffff31157812 */ /* 0x008fc600078ec0ff */
[----:B------:R-:W3:Y:S01]  /*27970*/  LDL.LU R49, [R1+0x204] ;  /* 0x0002040001317983 */ /* 0x000ee20000300800 */
[----:B------:R-:W-:Y:S02]  /*27980*/  LOP3.LUT R26, R19, 0xffff, RZ, 0xc0, !PT ;  /* 0x0000ffff131a7812 */ /* 0x000fe400078ec0ff */
[----:B------:R-:W-:Y:S02]  /*27990*/  LOP3.LUT R19, R18, 0xffff, RZ, 0xc0, !PT ;  /* 0x0000ffff12137812 */ /* 0x000fe400078ec0ff */
[----:B------:R-:W-:Y:S02]  /*279a0*/  SHF.R.U32.HI R24, RZ, 0x8, R23 ;  /* 0x00000008ff187819 */ /* 0x000fe40000011617 */
[--C-:B------:R-:W-:Y:S02]  /*279b0*/  PRMT R28, R23, 0x3340, R26.reuse ;  /* 0x00003340171c7816 */ /* 0x100fe4000000001a */
[----:B------:R-:W-:Y:S02]  /*279c0*/  SHF.R.U32.HI R23, RZ, 0x8, R26 ;  /* 0x00000008ff177819 */ /* 0x000fe4000001161a */
[----:B------:R-:W-:-:S02]  /*279d0*/  PRMT R26, R21, 0x3340, R19 ;  /* 0x00003340151a7816 */ /* 0x000fc40000000013 */
[----:B------:R-:W-:Y:S02]  /*279e0*/  SHF.R.U32.HI R18, RZ, 0x8, R21 ;  /* 0x00000008ff127819 */ /* 0x000fe40000011615 */
[----:B------:R-:W-:Y:S02]  /*279f0*/  SHF.R.U32.HI R19, RZ, 0x8, R19 ;  /* 0x00000008ff137819 */ /* 0x000fe40000011613 */
[----:B------:R-:W-:Y:S02]  /*27a00*/  LOP3.LUT R21, R24, 0xffff, RZ, 0xc0, !PT ;  /* 0x0000ffff18157812 */ /* 0x000fe400078ec0ff */
[----:B------:R-:W-:Y:S02]  /*27a10*/  LOP3.LUT R23, R23, 0xffff, RZ, 0xc0, !PT ;  /* 0x0000ffff17177812 */ /* 0x000fe400078ec0ff */
[----:B------:R-:W-:Y:S02]  /*27a20*/  LOP3.LUT R18, R18, 0xffff, RZ, 0xc0, !PT ;  /* 0x0000ffff12127812 */ /* 0x000fe400078ec0ff */
[----:B------:R-:W-:-:S02]  /*27a30*/  LOP3.LUT R19, R19, 0xffff, RZ, 0xc0, !PT ;  /* 0x0000ffff13137812 */ /* 0x000fc400078ec0ff */
[----:B------:R-:W-:Y:S02]  /*27a40*/  PRMT R21, R21, 0x3340, R23 ;  /* 0x0000334015157816 */ /* 0x000fe40000000017 */
[----:B------:R-:W-:Y:S01]  /*27a50*/  PRMT R18, R18, 0x3340, R19 ;  /* 0x0000334012127816 */ /* 0x000fe20000000013 */
[----:B------:R-:W-:Y:S04]  /*27a60*/  STL [R1+0x10dc], R28 ;  /* 0x0010dc1c01007387 */ /* 0x000fe80000100800 */
[----:B------:R-:W-:Y:S04]  /*27a70*/  STL [R1+0x10e0], R26 ;  /* 0x0010e01a01007387 */ /* 0x000fe80000100800 */
[----:B------:R-:W-:Y:S04]  /*27a80*/  STL [R1+0xee8], R21 ;  /* 0x000ee81501007387 */ /* 0x000fe80000100800 */
[----:B------:R2:W-:Y:S02]  /*27a90*/  STL [R1+0xeec], R18 ;  /* 0x000eec1201007387 */ /* 0x0005e40000100800 */
[----:B--2---:R-:W-:-:S02]  /*27aa0*/  LOP3.LUT R18, R51, 0xffff, RZ, 0xc0, !PT ;  /* 0x0000ffff33127812 */ /* 0x004fc400078ec0ff */
[----:B------:R-:W2:Y:S01]  /*27ab0*/  LDL.LU R51, [R1+0x48c] ;  /* 0x00048c0001337983 */ /* 0x000ea20000300800 */
[----:B---3--:R-:W-:-:S03]  /*27ac0*/  LOP3.LUT R19, R49, 0xffff, RZ, 0xc0, !PT ;  /* 0x0000ffff31137812 */ /* 0x008fc600078ec0ff */
[----:B------:R-:W3:Y:S01]  /*27ad0*/  LDL.LU R49, [R1+0x488] ;  /* 0x0004880001317983 */ /* 0x000ee20000300800 */
[----:B------:R-:W-:Y:S02]  /*27ae0*/  LOP3.LUT R44, R44, 0xffff, RZ, 0xc0, !PT ;  /* 0x0000ffff2c2c7812 */ /* 0x000fe400078ec0ff */
[----:B------:R-:W-:Y:S02]  /*27af0*/  LOP3.LUT R46, R46, 0xffff, RZ, 0xc0, !PT ;  /* 0x0000ffff2e2e7812 */ /* 0x000fe400078ec0ff */
[----:B------:R-:W-:Y:S02]  /*27b00*/  PRMT R24, R18, 0x3340, R44 ;  /* 0x0000334012187816 */ /* 0x000fe4000000002c */
[----:B------:R-:W-:Y:S02]  /*27b10*/  SHF.R.U32.HI R21, RZ, 0x8, R18 ;  /* 0x00000008ff157819 */ /* 0x000fe40000011612 */
[----:B------:R-:W-:Y:S01]  /*27b20*/  SHF.R.U32.HI R23, RZ, 0x8, R44 ;  /* 0x00000008ff177819 */ /* 0x000fe2000001162c */
[----:B------:R0:W-:Y:S01]  /*27b30*/  STL [R1+0x10c8], R24 ;  /* 0x0010c81801007387 */ /* 0x0001e20000100800 */
[----:B------:R-:W-:-:S02]  /*27b40*/  SHF.R.U32.HI R18, RZ, 0x8, R19 ;  /* 0x00000008ff127819 */ /* 0x000fc40000011613 */
[----:B------:R-:W-:Y:S02]  /*27b50*/  LOP3.LUT R21, R21, 0xffff, RZ, 0xc0, !PT ;  /* 0x0000ffff15157812 */ /* 0x000fe400078ec0ff */
[----:B------:R-:W-:Y:S02]  /*27b60*/  LOP3.LUT R23, R23, 0xffff, RZ, 0xc0, !PT ;  /* 0x0000ffff17177812 */ /* 0x000fe400078ec0ff */
[--C-:B0-----:R-:W-:Y:S02]  /*27b70*/  PRMT R24, R19, 0x3340, R46.reuse ;  /* 0x0000334013187816 */ /* 0x101fe4000000002e */
[----:B------:R-:W-:Y:S02]  /*27b80*/  SHF.R.U32.HI R19, RZ, 0x8, R46 ;  /* 0x00000008ff137819 */ /* 0x000fe4000001162e */
[----:B------:R-:W-:Y:S02]  /*27b90*/  LOP3.LUT R18, R18, 0xffff, RZ, 0xc0, !PT ;  /* 0x0000ffff12127812 */ /* 0x000fe400078ec0ff */
[----:B------:R-:W-:-:S02]  /*27ba0*/  LOP3.LUT R19, R19, 0xffff, RZ, 0xc0, !PT ;  /* 0x0000ffff13137812 */ /* 0x000fc400078ec0ff */
[----:B------:R-:W-:Y:S02]  /*27bb0*/  PRMT R21, R21, 0x3340, R23 ;  /* 0x0000334015157816 */ /* 0x000fe40000000017 */
[----:B------:R-:W-:Y:S01]  /*27bc0*/  PRMT R18, R18, 0x3340, R19 ;  /* 0x0000334012127816 */ /* 0x000fe20000000013 */
[----:B------:R-:W-:Y:S04]  /*27bd0*/  STL [R1+0x10d0], R24 ;  /* 0x0010d01801007387 */ /* 0x000fe80000100800 */
[----:B------:R-:W-:Y:S04]  /*27be0*/  STL [R1+0xedc], R21 ;  /* 0x000edc1501007387 */ /* 0x000fe80000100800 */
[----:B------:R2:W-:Y:S01]  /*27bf0*/  STL [R1+0xee0], R18 ;  /* 0x000ee01201007387 */ /* 0x0005e20000100800 */
[----:B---3--:R-:W-:-:S03]  /*27c00*/  LOP3.LUT R19, R49, 0xffff, RZ, 0xc0, !PT ;  /* 0x0000ffff31137812 */ /* 0x008fc600078ec0ff */
[----:B------:R-:W3:Y:S01]  /*27c10*/  LDL.LU R49, [R1+0x490] ;  /* 0x0004900001317983 */ /* 0x000ee20000300800 */
[----:B--2---:R-:W-:Y:S02]  /*27c20*/  LOP3.LUT R18, R51, 0xffff, RZ, 0xc0, !PT ;  /* 0x0000ffff33127812 */ /* 0x004fe400078ec0ff */
        /* <DEDUP_REMOVED lines=17> */
[----:B------:R0:W-:Y:S02]  /*27d40*/  STL [R1+0xf68], R18 ;  /* 0x000f681201007387 */ /* 0x0001e40000100800 */
[----:B0-----:R-:W-:-:S02]  /*27d50*/  LOP3.LUT R18, R9, 0xffff, RZ, 0xc0, !PT ;  /* 0x0000ffff09127812 */ /* 0x001fc400078ec0ff */
[----:B------:R-:W2:Y:S04]  /*27d60*/  LDL.LU R9, [R1+0x12b8] ;  /* 0x0012b80001097983 */ /* 0x000ea80000300800 */
[----:B------:R-:W4:Y:S01]  /*27d70*/  LDL.LU R51, [R1+0x630] ;  /* 0x0006300001337983 */ /* 0x000f220000300800 */
        /* <DEDUP_REMOVED lines=20> */
[----:B---3--:R-:W-:-:S02]  /*27ec0*/  LOP3.LUT R18, R49, 0xffff, RZ, 0xc0, !PT ;  /* 0x0000ffff31127812 */ /* 0x008fc400078ec0ff */
[----:B------:R-:W3:Y:S01]  /*27ed0*/  LDL.LU R49, [R1+0x634] ;  /* 0x0006340001317983 */ /* 0x000ee20000300800 */
[----:B------:R-:W-:Y:S02]  /*27ee0*/  LOP3.LUT R170, R170, 0xffff, RZ, 0xc0, !PT ;  /* 0x0000ffffaaaa7812 */ /* 0x000fe400078ec0ff */
[----:B----4-:R-:W-:Y:S02]  /*27ef0*/  LOP3.LUT R19, R51, 0xffff, RZ, 0xc0, !PT ;  /* 0x0000ffff33137812 */ /* 0x010fe400078ec0ff */
[----:B------:R-:W-:Y:S02]  /*27f00*/  PRMT R24, R18, 0x3340, R170 ;  /* 0x0000334012187816 */ /* 0x000fe400000000aa */
[----:B------:R-:W-:Y:S02]  /*27f10*/  LOP3.LUT R23, R20, 0xffff, RZ, 0xc0, !PT ;  /* 0x0000ffff14177812 */ /* 0x000fe400078ec0ff */
[----:B------:R-:W-:Y:S01]  /*27f20*/  SHF.R.U32.HI R20, RZ, 0x8, R18 ;  /* 0x00000008ff147819 */ /* 0x000fe20000011612 */
[----:B------:R0:W-:Y:S01]  /*27f30*/  STL [R1+0x1110], R24 ;  /* 0x0011101801007387 */ /* 0x0001e20000100800 */
[----:B------:R-:W-:-:S02]  /*27f40*/  SHF.R.U32.HI R21, RZ, 0x8, R170 ;  /* 0x00000008ff157819 */ /* 0x000fc400000116aa */
[----:B------:R-:W-:Y:S02]  /*27f50*/  SHF.R.U32.HI R18, RZ, 0x8, R19 ;  /* 0x00000008ff127819 */ /* 0x000fe40000011613 */
[----:B------:R-:W-:Y:S02]  /*27f60*/  LOP3.LUT R20, R20, 0xffff, RZ, 0xc0, !PT ;  /* 0x0000ffff14147812 */ /* 0x000fe400078ec0ff */
[--C-:B0-----:R-:W-:Y:S02]  /*27f70*/  PRMT R24, R19, 0x3340, R23.reuse ;  /* 0x0000334013187816 */ /* 0x101fe40000000017 */
[----:B------:R-:W-:Y:S02]  /*27f80*/  SHF.R.U32.HI R19, RZ, 0x8, R23 ;  /* 0x00000008ff137819 */ /* 0x000fe40000011617 */
[----:B------:R-:W-:Y:S02]  /*27f90*/  LOP3.LUT R21, R21, 0xffff, RZ, 0xc0, !PT ;  /* 0x0000ffff15157812 */ /* 0x000fe400078ec0ff */
[----:B------:R-:W-:-:S02]  /*27fa0*/  LOP3.LUT R18, R18, 0xffff, RZ, 0xc0, !PT ;  /* 0x0000ffff12127812 */ /* 0x000fc400078ec0ff */
[----:B------:R-:W-:Y:S02]  /*27fb0*/  LOP3.LUT R19, R19, 0xffff, RZ, 0xc0, !PT ;  /* 0x0000ffff13137812 */ /* 0x000fe400078ec0ff */
[----:B------:R-:W-:Y:S02]  /*27fc0*/  PRMT R20, R20, 0x3340, R21 ;  /* 0x0000334014147816 */ /* 0x000fe40000000015 */
[----:B------:R-:W-:Y:S01]  /*27fd0*/  PRMT R18, R18, 0x3340, R19 ;  /* 0x0000334012127816 */ /* 0x000fe20000000013 */
[----:B------:R-:W-:Y:S01]  /*27fe0*/  STL [R1+0x10c0], R24 ;  /* 0x0010c01801007387 */ /* 0x000fe20000100800 */
[----:B------:R-:W-:-:S03]  /*27ff0*/  LOP3.LUT R22, R22, 0xffff, RZ, 0xc0, !PT ;  /* 0x0000ffff16167812 */ /* 0x000fc600078ec0ff */
[----:B------:R-:W-:Y:S01]  /*28000*/  STL [R1+0xf54], R20 ;  /* 0x000f541401007387 */ /* 0x000fe20000100800 */
[----:B--2---:R-:W-:-:S03]  /*28010*/  LOP3.LUT R19, R9, 0xffff, RZ, 0xc0, !PT ;  /* 0x0000ffff09137812 */ /* 0x004fc600078ec0ff */
[----:B------:R3:W-:Y:S01]  /*28020*/  STL [R1+0xec4], R18 ;  /* 0x000ec41201007387 */ /* 0x0007e20000100800 */
[----:B------:R-:W-:Y:S02]  /*28030*/  LOP3.LUT R48, R48, 0xffff, RZ, 0xc0, !PT ;  /* 0x0000ffff30307812 */ /* 0x000fe400078ec0ff */
[----:B------:R-:W-:Y:S01]  /*28040*/  SHF.R.U32.HI R21, RZ, 0x8, R22 ;  /* 0x00000008ff157819 */ /* 0x000fe20000011616 */
[----:B------:R-:W2:Y:S03]  /*28050*/  LDL.LU R9, [R1+0x12b4] ;  /* 0x0012b40001097983 */ /* 0x000ea60000300800 */
[----:B------:R-:W-:Y:S02]  /*28060*/  LOP3.LUT R21, R21, 0xffff, RZ, 0xc0, !PT ;  /* 0x0000ffff15157812 */ /* 0x000fe400078ec0ff */
[----:B---3--:R-:W-:-:S04]  /*28070*/  LOP3.LUT R18, R49, 0xffff, RZ, 0xc0, !PT ;  /* 0x0000ffff31127812 */ /* 0x008fc800078ec0ff */
[----:B------:R-:W-:Y:S02]  /*28080*/  SHF.R.U32.HI R20, RZ, 0x8, R18 ;  /* 0x00000008ff147819 */ /* 0x000fe40000011612 */
[----:B------:R-:W-:Y:S02]  /*28090*/  PRMT R23, R18, 0x3340, R22 ;  /* 0x0000334012177816 */ /* 0x000fe40000000016 */
[----:B------:R-:W-:Y:S02]  /*280a0*/  SHF.R.U32.HI R18, RZ, 0x8, R19 ;  /* 0x00000008ff127819 */ /* 0x000fe40000011613 */
[--C-:B------:R-:W-:Y:S02]  /*280b0*/  PRMT R22, R19, 0x3340, R48.reuse ;  /* 0x0000334013167816 */ /* 0x100fe40000000030 */
[----:B------:R-:W-:Y:S02]  /*280c0*/  SHF.R.U32.HI R19, RZ, 0x8, R48 ;  /* 0x00000008ff137819 */ /* 0x000fe40000011630 */
[----:B------:R-:W-:-:S02]  /*280d0*/  LOP3.LUT R20, R20, 0xffff, RZ, 0xc0, !PT ;  /* 0x0000ffff14147812 */ /* 0x000fc400078ec0ff */
[----:B------:R-:W-:Y:S02]  /*280e0*/  LOP3.LUT R18, R18, 0xffff, RZ, 0xc0, !PT ;  /* 0x0000ffff12127812 */ /* 0x000fe400078ec0ff */
[----:B------:R-:W-:Y:S02]  /*280f0*/  LOP3.LUT R19, R19, 0xffff, RZ, 0xc0, !PT ;  /* 0x0000ffff13137812 */ /* 0x000fe400078ec0ff */
[----:B------:R-:W-:Y:S02]  /*28100*/  PRMT R20, R20, 0x3340, R21 ;  /* 0x0000334014147816 */ /* 0x000fe40000000015 */
[----:B------:R-:W-:Y:S01]  /*28110*/  PRMT R18, R18, 0x3340, R19 ;  /* 0x0000334012127816 */ /* 0x000fe20000000013 */
[----:B------:R-:W-:Y:S04]  /*28120*/  STL [R1+0x10bc], R23 ;  /* 0x0010bc1701007387 */ /* 0x000fe80000100800 */
[----:B------:R-:W-:Y:S04]  /*28130*/  STL [R1+0x10b8], R22 ;  /* 0x0010b81601007387 */ /* 0x000fe80000100800 */
[----:B------:R-:W-:Y:S04]  /*28140*/  STL [R1+0xebc], R20 ;  /* 0x000ebc1401007387 */ /* 0x000fe80000100800 */
[----:B------:R0:W-:Y:S02]  /*28150*/  STL [R1+0xec0], R18 ;  /* 0x000ec01201007387 */ /* 0x0001e40000100800 */
[----:B0-----:R-:W-:-:S02]  /*28160*/  LOP3.LUT R18, R3, 0xffff, RZ, 0xc0, !PT ;  /* 0x0000ffff03127812 */ /* 0x001fc400078ec0ff */
[----:B------:R-:W3:Y:S01]  /*28170*/  LDL.LU R3, [R1+0x12b0] ;  /* 0x0012b00001037983 */ /* 0x000ee20000300800 */
[----:B------:R-:W-:Y:S02]  /*28180*/  LOP3.LUT R50, R50, 0xffff, RZ, 0xc0, !PT ;  /* 0x0000ffff32327812 */ /* 0x000fe400078ec0ff */
[----:B------:R-:W-:Y:S02]  /*28190*/  LOP3.LUT R19, R13, 0xffff, RZ, 0xc0, !PT ;  /* 0x0000ffff0d137812 */ /* 0x000fe400078ec0ff */
[----:B------:R-:W-:Y:S01]  /*281a0*/  PRMT R22, R18, 0x3340, R50 ;  /* 0x0000334012167816 */ /* 0x000fe20000000032 */
[----:B------:R-:W4:Y:S01]  /*281b0*/  LDL.LU R13, [R1+0x12ac] ;  /* 0x0012ac00010d7983 */ /* 0x000f220000300800 */
        /* <DEDUP_REMOVED lines=13> */
[----:B------:R-:W-:Y:S04]  /*28290*/  STL [R1+0x10e8], R22 ;  /* 0x0010e81601007387 */ /* 0x000fe80000100800 */
[----:B------:R-:W-:Y:S04]  /*282a0*/  STL [R1+0xeb0], R20 ;  /* 0x000eb01401007387 */ /* 0x000fe80000100800 */
[----:B------:R0:W-:Y:S02]  /*282b0*/  STL [R1+0xf48], R18 ;  /* 0x000f481201007387 */ /* 0x0001e40000100800 */
[----:B0-----:R-:W-:Y:S01]  /*282c0*/  LOP3.LUT R18, R16, 0xffff, RZ, 0xc0, !PT ;  /* 0x0000ffff10127812 */ /* 0x001fe200078ec0ff */
[----:B------:R-:W-:Y:S01]  /*282d0*/  IMAD R43, R0, UR5, RZ ;  /* 0x00000005002b7c24 */ /* 0x000fe2000f8e02ff */
[----:B------:R-:W-:-:S03]  /*282e0*/  ULDC UR5, c[0x0][0x248] ;  /* 0x0000920000057ab9 */ /* 0x000fc60000000800 */
[----:B------:R-:W-:Y:S01]  /*282f0*/  VIADD R45, R43, UR8 ;  /* 0x000000082b2d7c36 */ /* 0x000fe20008000000 */
        /* <DEDUP_REMOVED lines=44> */
[----:B------:R-:W-:Y:S01]  /*285c0*/  ULDC UR5, c[0x0][0x248] ;  /* 0x0000920000057ab9 */ /* 0x000fe20000000800 */
[----:B---3--:R-:W-:Y:S02]  /*285d0*/  LOP3.LUT R19, R3, 0xffff, RZ, 0xc0, !PT ;  /* 0x0000ffff03137812 */ /* 0x008fe400078ec0ff */
[----:B------:R-:W3:Y:S04]  /*285e0*/  LDL.LU R3, [R1+0x12a8] ;  /* 0x0012a80001037983 */ /* 0x000ee80000300800 */
[----:B------:R-:W3:Y:S04]  /*285f0*/  LDL.LU R16, [R1+0x12a4] ;  /* 0x0012a40001107983 */ /* 0x000ee80000300800 */
[----:B------:R-:W2:Y:S04]  /*28600*/  LDL.LU R51, [R1+0x63c] ;  /* 0x00063c0001337983 */ /* 0x000ea80000300800 */
[----:B------:R-:W4:Y:S01]  /*28610*/  LDL.LU R49, [R1+0x638] ;  /* 0x0006380001317983 */ /* 0x000f220000300800 */
        /* <DEDUP_REMOVED lines=51> */
[----:B------:R-:W-:Y:S01]  /*28950*/  LOP3.LUT R70, R70, 0xffff, RZ, 0xc0, !PT ;  /* 0x0000ffff46467812 */ /* 0x000fe200078ec0ff */
[----:B------:R-:W-:Y:S02]  /*28960*/  ULDC UR9, c[0x0][0x248] ;  /* 0x0000920000097ab9 */ /* 0x000fe40000000800 */
[----:B------:R-:W-:Y:S01]  /*28970*/  VIADD R194, R187, UR5 ;  /* 0x00000005bbc27c36 */ /* 0x000fe20008000000 */
[----:B------:R-:W-:-:S03]  /*28980*/  ULDC UR5, c[0x0][0x248] ;  /* 0x0000920000057ab9 */ /* 0x000fc60000000800 */
[----:B------:R-:W-:Y:S01]  /*28990*/  VIADD R196, R194, UR10 ;  /* 0x0000000ac2c47c36 */ /* 0x000fe20008000000 */
[----:B------:R-:W-:Y:S01]  /*289a0*/  PRMT R22, R18, 0x3340, R70 ;  /* 0x0000334012167816 */ /* 0x000fe20000000046 */
[----:B------:R-:W-:Y:S02]  /*289b0*/  ULDC UR10, c[0x0][0x248] ;  /* 0x00009200000a7ab9 */ /* 0x000fe40000000800 */
[----:B------:R-:W-:Y:S01]  /*289c0*/  VIADD R172, R196, UR11 ;  /* 0x0000000bc4ac7c36 */ /* 0x000fe20008000000 */
[----:B------:R-:W-:Y:S01]  /*289d0*/  LOP3.LUT R164, R164, 0xffff, RZ, 0xc0, !PT ;  /* 0x0000ffffa4a47812 */ /* 0x000fe200078ec0ff */
[----:B------:R0:W-:Y:S01]  /*289e0*/  STL [R1+0x10d4], R22 ;  /* 0x0010d41601007387 */ /* 0x0001e20000100800 */
[----:B------:R-:W-:Y:S01]  /*289f0*/  SHF.R.U32.HI R20, RZ, 0x8, R18 ;  /* 0x00000008ff147819 */ /* 0x000fe20000011612 */
[----:B------:R-:W-:Y:S01]  /*28a00*/  VIADD R195, R172, UR8 ;  /* 0x00000008acc37c36 */ /* 0x000fe20008000000 */
[----:B------:R-:W-:Y:S01]  /*28a10*/  ULDC UR8, c[0x0][0x248] ;  /* 0x0000920000087ab9 */ /* 0x000fe20000000800 */
[----:B------:R-:W-:Y:S01]  /*28a20*/  SHF.R.U32.HI R21, RZ, 0x8, R70 ;  /* 0x00000008ff157819 */ /* 0x000fe20000011646 */
[----:B------:R-:W-:Y:S01]  /*28a30*/  ULDC UR11, c[0x0][0x248] ;  /* 0x00009200000b7ab9 */ /* 0x000fe20000000800 */
[----:B------:R-:W-:Y:S01]  /*28a40*/  VIADD R197, R195, UR5 ;  /* 0x00000005c3c57c36 */ /* 0x000fe20008000000 */
[----:B------:R-:W-:-:S03]  /*28a50*/  ULDC UR5, c[0x0][0x248] ;  /* 0x0000920000057ab9 */ /* 0x000fc60000000800 */
[----:B------:R-:W-:Y:S01]  /*28a60*/  VIADD R199, R197, UR5 ;  /* 0x00000005c5c77c36 */ /* 0x000fe20008000000 */
[----:B------:R-:W-:Y:S01]  /*28a70*/  SHF.R.U32.HI R18, RZ, 0x8, R19 ;  /* 0x00000008ff127819 */ /* 0x000fe20000011613 */
[----:B------:R-:W-:Y:S02]  /*28a80*/  ULDC UR5, c[0x0][0x248] ;  /* 0x0000920000057ab9 */ /* 0x000fe40000000800 */
[----:B------:R-:W-:Y:S01]  /*28a90*/  VIADD R174, R199, UR8 ;  /* 0x00000008c7ae7c36 */ /* 0x000fe20008000000 */
[--C-:B0-----:R-:W-:Y:S01]  /*28aa0*/  PRMT R22, R19, 0x3340, R164.reuse ;  /* 0x0000334013167816 */ /* 0x101fe200000000a4 */
[----:B------:R-:W-:Y:S01]  /*28ab0*/  ULDC UR8, c[0x0][0x248] ;  /* 0x0000920000087ab9 */ /* 0x000fe20000000800 */
[----:B------:R-:W-:Y:S01]  /*28ac0*/  SHF.R.U32.HI R19, RZ, 0x8, R164 ;  /* 0x00000008ff137819 */ /* 0x000fe200000116a4 */
[----:B------:R-:W-:Y:S01]  /*28ad0*/  VIADD R193, R174, UR9 ;  /* 0x00000009aec17c36 */ /* 0x000fe20008000000 */
[----:B------:R-:W-:Y:S02]  /*28ae0*/  LOP3.LUT R20, R20, 0xffff, RZ, 0xc0, !PT ;  /* 0x0000ffff14147812 */ /* 0x000fe400078ec0ff */
[----:B------:R-:W-:Y:S01]  /*28af0*/  LOP3.LUT R21, R21, 0xffff, RZ, 0xc0, !PT ;  /* 0x0000ffff15157812 */ /* 0x000fe200078ec0ff */
[----:B------:R-:W-:Y:S01]  /*28b00*/  VIADD R205, R193, UR5 ;  /* 0x00000005c1cd7c36 */ /* 0x000fe20008000000 */
[----:B------:R-:W-:Y:S01]  /*28b10*/  LOP3.LUT R18, R18, 0xffff, RZ, 0xc0, !PT ;  /* 0x0000ffff12127812 */ /* 0x000fe200078ec0ff */
[----:B------:R-:W-:Y:S01]  /*28b20*/  STL [R1+0x10b4], R22 ;  /* 0x0010b41601007387 */ /* 0x000fe20000100800 */
[----:B------:R-:W-:Y:S01]  /*28b30*/  LOP3.LUT R19, R19, 0xffff, RZ, 0xc0, !PT ;  /* 0x0000ffff13137812 */ /* 0x000fe200078ec0ff */
[----:B------:R-:W-:Y:S01]  /*28b40*/  ULDC UR9, c[0x0][0x248] ;  /* 0x0000920000097ab9 */ /* 0x000fe20000000800 */
[----:B------:R-:W-:Y:S01]  /*28b50*/  PRMT R20, R20, 0x3340, R21 ;  /* 0x0000334014147816 */ /* 0x000fe20000000015 */
[----:B------:R-:W-:Y:S01]  /*28b60*/  VIADD R203, R205, UR10 ;  /* 0x0000000acdcb7c36 */ /* 0x000fe20008000000 */
[----:B------:R-:W-:Y:S01]  /*28b70*/  PRMT R18, R18, 0x3340, R19 ;  /* 0x0000334012127816 */ /* 0x000fe20000000013 */
[----:B------:R-:W-:Y:S01]  /*28b80*/  ULDC UR5, c[0x0][0x248] ;  /* 0x0000920000057ab9 */ /* 0x000fe20000000800 */
[----:B------:R-:W-:Y:S01]  /*28b90*/  LOP3.LUT R152, R152, 0xffff, RZ, 0xc0, !PT ;  /* 0x0000ffff98987812 */ /* 0x000fe200078ec0ff */
[----:B------:R-:W-:Y:S01]  /*28ba0*/  STL [R1+0xf3c], R20 ;  /* 0x000f3c1401007387 */ /* 0x000fe20000100800 */
[----:B------:R-:W-:Y:S01]  /*28bb0*/  VIADD R200, R203, UR11 ;  /* 0x0000000bcbc87c36 */ /* 0x000fe20008000000 */
[----:B------:R-:W-:Y:S01]  /*28bc0*/  LOP3.LUT R154, R154, 0xffff, RZ, 0xc0, !PT ;  /* 0x0000ffff9a9a7812 */ /* 0x000fe200078ec0ff */
[----:B------:R-:W-:Y:S01]  /*28bd0*/  ULDC UR10, c[0x0][0x248] ;  /* 0x00009200000a7ab9 */ /* 0x000fe20000000800 */
[----:B------:R2:W-:Y:S01]  /*28be0*/  STL [R1+0xef8], R18 ;  /* 0x000ef81201007387 */ /* 0x0005e20000100800 */
[----:B------:R-:W-:Y:S01]  /*28bf0*/  VIADD R208, R200, UR8 ;  /* 0x00000008c8d07c36 */ /* 0x000fe20008000000 */
[----:B------:R-:W-:Y:S01]  /*28c00*/  SHF.R.U32.HI R21, RZ, 0x8, R152 ;  /* 0x00000008ff157819 */ /* 0x000fe20000011698 */
[----:B------:R-:W-:Y:S01]  /*28c10*/  ULDC UR8, c[0x0][0x248] ;  /* 0x0000920000087ab9 */ /* 0x000fe20000000800 */
[----:B------:R-:W-:Y:S01]  /*28c20*/  ULDC UR11, c[0x0][0x248] ;  /* 0x00009200000b7ab9 */ /* 0x000fe20000000800 */
        /* <DEDUP_REMOVED lines=35> */
[----:B--2---:R-:W-:-:S04]  /*28e60*/  LOP3.LUT R18, R51, 0xffff, RZ, 0xc0, !PT ;  /* 0x0000ffff33127812 */ /* 0x004fc800078ec0ff */
[----:B------:R-:W-:Y:S02]  /*28e70*/  PRMT R22, R18, 0x3340, R152 ;  /* 0x0000334012167816 */ /* 0x000fe40000000098 */
[----:B----4-:R-:W-:Y:S02]  /*28e80*/  LOP3.LUT R19, R49, 0xffff, RZ, 0xc0, !PT ;  /* 0x0000ffff31137812 */ /* 0x010fe400078ec0ff */
[----:B------:R-:W-:Y:S01]  /*28e90*/  SHF.R.U32.HI R20, RZ, 0x8, R18 ;  /* 0x00000008ff147819 */ /* 0x000fe20000011612 */
[----:B------:R0:W-:Y:S01]  /*28ea0*/  STL [R1+0x10ac], R22 ;  /* 0x0010ac1601007387 */ /* 0x0001e20000100800 */
[----:B------:R-:W-:Y:S02]  /*28eb0*/  SHF.R.U32.HI R18, RZ, 0x8, R19 ;  /* 0x00000008ff127819 */ /* 0x000fe40000011613 */
[----:B------:R-:W-:Y:S02]  /*28ec0*/  LOP3.LUT R20, R20, 0xffff, RZ, 0xc0, !PT ;  /* 0x0000ffff14147812 */ /* 0x000fe400078ec0ff */
[----:B------:R-:W-:-:S02]  /*28ed0*/  LOP3.LUT R18, R18, 0xffff, RZ, 0xc0, !PT ;  /* 0x0000ffff12127812 */ /* 0x000fc400078ec0ff */
[--C-:B0-----:R-:W-:Y:S02]  /*28ee0*/  PRMT R22, R19, 0x3340, R154.reuse ;  /* 0x0000334013167816 */ /* 0x101fe4000000009a */
[----:B------:R-:W-:-:S04]  /*28ef0*/  SHF.R.U32.HI R19, RZ, 0x8, R154 ;  /* 0x00000008ff137819 */ /* 0x000fc8000001169a */
[----:B------:R-:W-:Y:S02]  /*28f00*/  LOP3.LUT R19, R19, 0xffff, RZ, 0xc0, !PT ;  /* 0x0000ffff13137812 */ /* 0x000fe400078ec0ff */
[----:B------:R-:W-:Y:S02]  /*28f10*/  PRMT R20, R20, 0x3340, R21 ;  /* 0x0000334014147816 */ /* 0x000fe40000000015 */
[----:B------:R-:W-:Y:S01]  /*28f20*/  PRMT R18, R18, 0x3340, R19 ;  /* 0x0000334012127816 */ /* 0x000fe20000000013 */
[----:B------:R-:W-:Y:S01]  /*28f30*/  STL [R1+0x10a4], R22 ;  /* 0x0010a41601007387 */ /* 0x000fe20000100800 */
[----:B------:R-:W-:-:S03]  /*28f40*/  LOP3.LUT R19, R15, 0xffff, RZ, 0xc0, !PT ;  /* 0x0000ffff0f137812 */ /* 0x000fc600078ec0ff */
[----:B------:R0:W-:Y:S04]  /*28f50*/  STL [R1+0xeb4], R20 ;  /* 0x000eb41401007387 */ /* 0x0001e80000100800 */
[----:B------:R1:W-:Y:S04]  /*28f60*/  STL [R1+0xeb8], R18 ;  /* 0x000eb81201007387 */ /* 0x0003e80000100800 */
[----:B------:R-:W2:Y:S01]  /*28f70*/  LDL.LU R15, [R1+0x12a0] ;  /* 0x0012a000010f7983 */ /* 0x000ea20000300800 */
        /* <DEDUP_REMOVED lines=35> */
[----:B0-----:R-:W-:Y:S01]  /*291b0*/  LOP3.LUT R20, R2, 0xffff, RZ, 0xc0, !PT ;  /* 0x0000ffff02147812 */ /* 0x001fe200078ec0ff */
[----:B------:R-:W-:Y:S01]  /*291c0*/  ULDC UR8, c[0x0][0x248] ;  /* 0x0000920000087ab9 */ /* 0x000fe20000000800 */
        /* <DEDUP_REMOVED lines=15> */
[----:B-1----:R-:W-:Y:S01]  /*292c0*/  VIADD R18, R21, UR8 ;  /* 0x0000000815127c36 */ /* 0x002fe20008000000 */
[----:B------:R-:W-:-:S03]  /*292d0*/  ULDC UR8, c[0x0][0x248] ;  /* 0x0000920000087ab9 */ /* 0x000fc60000000800 */
[----:B------:R-:W-:Y:S01]  /*292e0*/  VIADD R250, R18, UR9 ;  /* 0x0000000912fa7c36 */ /* 0x000fe20008000000 */
[----:B------:R-:W-:Y:S01]  /*292f0*/  LOP3.LUT R52, R52, 0xffff, RZ, 0xc0, !PT ;  /* 0x0000ffff34347812 */ /* 0x000fe200078ec0ff */
[----:B------:R-:W-:Y:S02]  /*29300*/  ULDC UR9, c[0x0][0x248] ;  /* 0x0000920000097ab9 */ /* 0x000fe40000000800 */
[----:B------:R-:W-:Y:S01]  /*29310*/  VIADD R246, R250, UR5 ;  /* 0x00000005faf67c36 */ /* 0x000fe20008000000 */
[----:B------:R-:W-:-:S03]  /*29320*/  ULDC UR5, c[0x0][0x248] ;  /* 0x0000920000057ab9 */ /* 0x000fc60000000800 */
[----:B------:R-:W-:Y:S01]  /*29330*/  VIADD R242, R246, UR10 ;  /* 0x0000000af6f27c36 */ /* 0x000fe20008000000 */
[--C-:B------:R-:W-:Y:S01]  /*29340*/  PRMT R32, R19, 0x3340, R52.reuse ;  /* 0x0000334013207816 */ /* 0x100fe20000000034 */
[----:B------:R-:W-:Y:S02]  /*29350*/  ULDC UR10, c[0x0][0x248] ;  /* 0x00009200000a7ab9 */ /* 0x000fe40000000800 */
[----:B------:R-:W-:Y:S01]  /*29360*/  VIADD R238, R242, UR11 ;  /* 0x0000000bf2ee7c36 */ /* 0x000fe20008000000 */
[----:B------:R-:W-:Y:S01]  /*29370*/  LOP3.LUT R54, R54, 0xffff, RZ, 0xc0, !PT ;  /* 0x0000ffff36367812 */ /* 0x000fe200078ec0ff */
[----:B------:R0:W-:Y:S01]  /*29380*/  STL [R1+0x109c], R32 ;  /* 0x00109c2001007387 */ /* 0x0001e20000100800 */
[----:B------:R-:W-:Y:S01]  /*29390*/  SHF.R.U32.HI R24, RZ, 0x8, R19 ;  /* 0x00000008ff187819 */ /* 0x000fe20000011613 */
[----:B------:R-:W-:Y:S01]  /*293a0*/  VIADD R234, R238, UR8 ;  /* 0x00000008eeea7c36 */ /* 0x000fe20008000000 */
[----:B------:R-:W-:Y:S01]  /*293b0*/  SHF.R.U32.HI R28, RZ, 0x8, R52 ;  /* 0x00000008ff1c7819 */ /* 0x000fe20000011634 */
[----:B------:R-:W-:Y:S01]  /*293c0*/  ULDC UR8, c[0x0][0x248] ;  /* 0x0000920000087ab9 */ /* 0x000fe20000000800 */
[----:B------:R-:W-:Y:S01]  /*293d0*/  LOP3.LUT R166, R166, 0xffff, RZ, 0xc0, !PT ;  /* 0x0000ffffa6a67812 */ /* 0x000fe200078ec0ff */
[----:B------:R-:W-:Y:S01]  /*293e0*/  VIADD R230, R234, UR5 ;  /* 0x00000005eae67c36 */ /* 0x000fe20008000000 */
[----:B------:R-:W-:Y:S01]  /*293f0*/  ULDC UR5, c[0x0][0x248] ;  /* 0x0000920000057ab9 */ /* 0x000fe20000000800 */
[----:B------:R-:W-:Y:S01]  /*29400*/  SHF.R.U32.HI R19, RZ, 0x8, R20 ;  /* 0x00000008ff137819 */ /* 0x000fe20000011614 */
[----:B------:R-:W-:Y:S01]  /*29410*/  ULDC UR11, c[0x0][0x248] ;  /* 0x00009200000b7ab9 */ /* 0x000fe20000000800 */
[----:B------:R-:W-:Y:S01]  /*29420*/  VIADD R226, R230, UR5 ;  /* 0x00000005e6e27c36 */ /* 0x000fe20008000000 */
[--C-:B0-----:R-:W-:Y:S01]  /*29430*/  PRMT R32, R20, 0x3340, R54.reuse ;  /* 0x0000334014207816 */ /* 0x101fe20000000036 */
[----:B------:R-:W-:Y:S01]  /*29440*/  ULDC UR5, c[0x0][0x248] ;  /* 0x0000920000057ab9 */ /* 0x000fe20000000800 */
[----:B------:R-:W-:Y:S01]  /*29450*/  SHF.R.U32.HI R20, RZ, 0x8, R54 ;  /* 0x00000008ff147819 */ /* 0x000fe20000011636 */
[----:B------:R-:W-:Y:S01]  /*29460*/  VIADD R222, R226, UR8 ;  /* 0x00000008e2de7c36 */ /* 0x000fe20008000000 */
[----:B------:R-:W-:-:S02]  /*29470*/  LOP3.LUT R24, R24, 0xffff, RZ, 0xc0, !PT ;  /* 0x0000ffff18187812 */ /* 0x000fc400078ec0ff */
        /* <DEDUP_REMOVED lines=19> */
[----:B------:R-:W-:-:S02]  /*295b0*/  LOP3.LUT R160, R160, 0xffff, RZ, 0xc0, !PT ;  /* 0x0000ffffa0a07812 */ /* 0x000fc400078ec0ff */
[----:B0-----:R-:W-:Y:S01]  /*295c0*/  LOP3.LUT R19, R9, 0xffff, RZ, 0xc0, !PT ;  /* 0x0000ffff09137812 */ /* 0x001fe200078ec0ff */
[----:B------:R-:W-:Y:S01]  /*295d0*/  VIADD R202, R206, UR8 ;  /* 0x00000008ceca7c36 */ /* 0x000fe20008000000 */
[----:B------:R-:W4:Y:S01]  /*295e0*/  LDL.LU R9, [R1+0x1298] ;  /* 0x0012980001097983 */ /* 0x000f220000300800 */
[----:B------:R-:W-:Y:S01]  /*295f0*/  LOP3.LUT R28, R28, 0xffff, RZ, 0xc0, !PT ;  /* 0x0000ffff1c1c7812 */ /* 0x000fe200078ec0ff */
[----:B------:R-:W-:Y:S01]  /*29600*/  ULDC UR8, c[0x0][0x248] ;  /* 0x0000920000087ab9 */ /* 0x000fe20000000800 */
[----:B------:R-:W-:Y:S01]  /*29610*/  PRMT R32, R19, 0x3340, R166 ;  /* 0x0000334013207816 */ /* 0x000fe200000000a6 */
[----:B------:R-:W4:Y:S01]  /*29620*/  LDL.LU R14, [R1+0x1294] ;  /* 0x00129400010e7983 */ /* 0x000f220000300800 */
[----:B------:R-:W-:Y:S01]  /*29630*/  SHF.R.U32.HI R24, RZ, 0x8, R19 ;  /* 0x00000008ff187819 */ /* 0x000fe20000011613 */
[----:B------:R-:W-:Y:S01]  /*29640*/  VIADD R198, R202, UR5 ;  /* 0x00000005cac67c36 */ /* 0x000fe20008000000 */
[----:B------:R-:W-:Y:S01]  /*29650*/  SHF.R.U32.HI R19, RZ, 0x8, R20 ;  /* 0x00000008ff137819 */ /* 0x000fe20000011614 */
[----:B------:R0:W-:Y:S01]  /*29660*/  STL [R1+0x1098], R32 ;  /* 0x0010982001007387 */ /* 0x0001e20000100800 */
[----:B------:R-:W-:Y:S01]  /*29670*/  ULDC UR5, c[0x0][0x248] ;  /* 0x0000920000057ab9 */ /* 0x000fe20000000800 */
[----:B------:R-:W-:Y:S01]  /*29680*/  LOP3.LUT R24, R24, 0xffff, RZ, 0xc0, !PT ;  /* 0x0000ffff18187812 */ /* 0x000fe200078ec0ff */
[----:B------:R-:W-:Y:S01]  /*29690*/  VIADD R44, R198, UR5 ;  /* 0x00000005c62c7c36 */ /* 0x000fe20008000000 */
[----:B------:R-:W-:Y:S01]  /*296a0*/  LOP3.LUT R19, R19, 0xffff, RZ, 0xc0, !PT ;  /* 0x0000ffff13137812 */ /* 0x000fe200078ec0ff */
[----:B------:R-:W-:Y:S01]  /*296b0*/  ULDC UR5, c[0x0][0x248] ;  /* 0x0000920000057ab9 */ /* 0x000fe20000000800 */
[----:B------:R-:W-:Y:S01]  /*296c0*/  LOP3.LUT R162, R162, 0xffff, RZ, 0xc0, !PT ;  /* 0x0000ffffa2a27812 */ /* 0x000fe200078ec0ff */
[----:B------:R-:W-:Y:S01]  /*296d0*/  ULDC UR11, c[0x0][0x248] ;  /* 0x00009200000b7ab9 */ /* 0x000fe20000000800 */
[----:B0-----:R-:W-:-:S02]  /*296e0*/  PRMT R32, R20, 0x3340, R64 ;  /* 0x0000334014207816 */ /* 0x001fc40000000040 */
[----:B------:R-:W-:-:S04]  /*296f0*/  SHF.R.U32.HI R20, RZ, 0x8, R64 ;  /* 0x00000008ff147819 */ /* 0x000fc80000011640 */
[----:B------:R-:W-:Y:S01]  /*29700*/  LOP3.LUT R20, R20, 0xffff, RZ, 0xc0, !PT ;  /* 0x0000ffff14147812 */ /* 0x000fe200078ec0ff */
[----:B------:R-:W-:Y:S01]  /*29710*/  VIADD R40, R44, UR8 ;  /* 0x000000082c287c36 */ /* 0x000fe20008000000 */
[----:B------:R-:W-:Y:S01]  /*29720*/  PRMT R24, R24, 0x3340, R28 ;  /* 0x0000334018187816 */ /* 0x000fe2000000001c */
[----:B------:R0:W-:Y:S01]  /*29730*/  STL [R1+0x1090], R32 ;  /* 0x0010902001007387 */ /* 0x0001e20000100800 */
[----:B------:R-:W-:Y:S01]  /*29740*/  PRMT R19, R19, 0x3340, R20 ;  /* 0x0000334013137816 */ /* 0x000fe20000000014 */
[----:B------:R-:W-:Y:S01]  /*29750*/  VIADD R36, R40, UR9 ;  /* 0x0000000928247c36 */ /* 0x000fe20008000000 */
[----:B------:R-:W-:Y:S01]  /*29760*/  SHF.R.U32.HI R48, RZ, 0x8, R162 ;  /* 0x00000008ff307819 */ /* 0x000fe200000116a2 */
[----:B------:R-:W-:Y:S01]  /*29770*/  STL [R1+0xed0], R24 ;  /* 0x000ed01801007387 */ /* 0x000fe20000100800 */
[----:B------:R-:W-:Y:S01]  /*29780*/  LOP3.LUT R20, R13, 0xffff, RZ, 0xc0, !PT ;  /* 0x0000ffff0d147812 */ /* 0x000fe200078ec0ff */
[----:B------:R-:W-:Y:S01]  /*29790*/  ULDC UR8, c[0x0][0x248] ;  /* 0x0000920000087ab9 */ /* 0x000fe20000000800 */
[----:B------:R-:W-:Y:S01]  /*297a0*/  ULDC UR9, c[0x0][0x248] ;  /* 0x0000920000097ab9 */ /* 0x000fe20000000800 */
[----:B------:R3:W-:Y:S01]  /*297b0*/  STL [R1+0xed4], R19 ;  /* 0x000ed41301007387 */ /* 0x0007e20000100800 */
[----:B0-----:R-:W-:Y:S01]  /*297c0*/  VIADD R32, R36, UR5 ;  /* 0x0000000524207c36 */ /* 0x001fe20008000000 */
[----:B------:R-:W-:Y:S01]  /*297d0*/  LOP3.LUT R48, R48, 0xffff, RZ, 0xc0, !PT ;  /* 0x0000ffff30307812 */ /* 0x000fe200078ec0ff */
[----:B------:R-:W-:Y:S01]  /*297e0*/  ULDC UR5, c[0x0][0x248] ;  /* 0x0000920000057ab9 */ /* 0x000fe20000000800 */
[----:B---3--:R-:W-:Y:S01]  /*297f0*/  LOP3.LUT R19, R3, 0xffff, RZ, 0xc0, !PT ;  /* 0x0000ffff03137812 */ /* 0x008fe200078ec0ff */
[----:B------:R-:W-:Y:S01]  /*29800*/  VIADD R28, R32, UR10 ;  /* 0x0000000a201c7c36 */ /* 0x000fe20008000000 */
[----:B------:R-:W3:Y:S01]  /*29810*/  LDL.LU R3, [R1+0x1290] ;  /* 0x0012900001037983 */ /* 0x000ee20000300800 */
[----:B------:R-:W-:Y:S01]  /*29820*/  ULDC UR10, c[0x0][0x248] ;  /* 0x00009200000a7ab9 */ /* 0x000fe20000000800 */
[----:B------:R-:W-:-:S02]  /*29830*/  PRMT R24, R19, 0x3340, R160 ;  /* 0x0000334013187816 */ /* 0x000fc400000000a0 */
[----:B------:R-:W-:Y:S01]  /*29840*/  SHF.R.U32.HI R49, RZ, 0x8, R19 ;  /* 0x00000008ff317819 */ /* 0x000fe20000011613 */
[----:B------:R-:W3:Y:S01]  /*29850*/  LDL.LU R13, [R1+0x128c] ;  /* 0x00128c00010d7983 */ /* 0x000ee20000300800 */
[----:B------:R-:W-:Y:S02]  /*29860*/  SHF.R.U32.HI R19, RZ, 0x8, R20 ;  /* 0x00000008ff137819 */ /* 0x000fe40000011614 */
[----:B------:R-:W-:Y:S01]  /*29870*/  PRMT R20, R20, 0x3340, R162 ;  /* 0x0000334014147816 */ /* 0x000fe200000000a2 */
[----:B------:R0:W-:Y:S01]  /*29880*/  STL [R1+0x1088], R24 ;  /* 0x0010881801007387 */ /* 0x0001e20000100800 */
[----:B------:R-:W-:-:S03]  /*29890*/  LOP3.LUT R19, R19, 0xffff, RZ, 0xc0, !PT ;  /* 0x0000ffff13137812 */ /* 0x000fc600078ec0ff */
[----:B------:R1:W-:Y:S01]  /*298a0*/  STL [R1+0x1084], R20 ;  /* 0x0010841401007387 */ /* 0x0003e20000100800 */
[----:B0-----:R-:W-:Y:S01]  /*298b0*/  VIADD R24, R28, UR11 ;  /* 0x0000000b1c187c36 */ /* 0x001fe20008000000 */
[----:B------:R-:W-:Y:S01]  /*298c0*/  PRMT R48, R19, 0x3340, R48 ;  /* 0x0000334013307816 */ /* 0x000fe20000000030 */
[----:B------:R-:W-:Y:S02]  /*298d0*/  ULDC UR11, c[0x0][0x248] ;  /* 0x00009200000b7ab9 */ /* 0x000fe40000000800 */
[----:B-1----:R-:W-:Y:S01]  /*298e0*/  VIADD R20, R24, UR8 ;  /* 0x0000000818147c36 */ /* 0x002fe20008000000 */
        /* <DEDUP_REMOVED lines=12> */
[----:B------:R-:W-:Y:S01]  /*299b0*/  SHF.R.U32.HI R50, RZ, 0x8, R160 ;  /* 0x00000008ff327819 */ /* 0x000fe200000116a0 */
[----:B------:R-:W-:Y:S02]  /*299c0*/  ULDC UR10, c[0x0][0x248] ;  /* 0x00009200000a7ab9 */ /* 0x000fe40000000800 */
        /* <DEDUP_REMOVED lines=13> */
[----:B------:R-:W-:Y:S01]  /*29aa0*/  PRMT R49, R49, 0x3340, R50 ;  /* 0x0000334031317816 */ /* 0x000fe20000000032 */
[----:B------:R-:W-:Y:S02]  /*29ab0*/  ULDC UR9, c[0x0][0x248] ;  /* 0x0000920000097ab9 */ /* 0x000fe40000000800 */
[----:B------:R-:W-:Y:S01]  /*29ac0*/  VIADD R120, R121, UR5 ;  /* 0x0000000579787c36 */ /* 0x000fe20008000000 */
[----:B------:R-:W-:Y:S01]  /*29ad0*/  LOP3.LUT R156, R156, 0xffff, RZ, 0xc0, !PT ;  /* 0x0000ffff9c9c7812 */ /* 0x000fe200078ec0ff */
[----:B------:R-:W-:Y:S01]  /*29ae0*/  STL [R1+0xec8], R49 ;  /* 0x000ec83101007387 */ /* 0x000fe20000100800 */
[----:B------:R-:W-:Y:S01]  /*29af0*/  ULDC UR5, c[0x0][0x248] ;  /* 0x0000920000057ab9 */ /* 0x000fe20000000800 */
[----:B------:R-:W-:Y:S01]  /*29b00*/  VIADD R119, R120, UR10 ;  /* 0x0000000a78777c36 */ /* 0x000fe20008000000 */
[----:B------:R-:W-:Y:S01]  /*29b10*/  LOP3.LUT R158, R158, 0xffff, RZ, 0xc0, !PT ;  /* 0x0000ffff9e9e7812 */ /* 0x000fe200078ec0ff */
[----:B------:R2:W-:Y:S01]  /*29b20*/  STL [R1+0xecc], R48 ;  /* 0x000ecc3001007387 */ /* 0x0005e20000100800 */
[--C-:B------:R-:W-:Y:S01]  /*29b30*/  SHF.R.U32.HI R50, RZ, 0x8, R156.reuse ;  /* 0x00000008ff327819 */ /* 0x100fe2000001169c */
[----:B------:R-:W-:Y:S01]  /*29b40*/  VIADD R118, R119, UR11 ;  /* 0x0000000b77767c36 */ /* 0x000fe20008000000 */
[----:B------:R-:W-:Y:S01]  /*29b50*/  LOP3.LUT R56, R56, 0xffff, RZ, 0xc0, !PT ;  /* 0x0000ffff38387812 */ /* 0x000fe200078ec0ff */
[----:B------:R-:W-:Y:S01]  /*29b60*/  ULDC UR10, c[0x0][0x248] ;  /* 0x00009200000a7ab9 */ /* 0x000fe20000000800 */
[----:B--2---:R-:W-:Y:S01]  /*29b70*/  LOP3.LUT R48, R15, 0xffff, RZ, 0xc0, !PT ;  /* 0x0000ffff0f307812 */ /* 0x004fe200078ec0ff */
[----:B------:R-:W-:Y:S01]  /*29b80*/  VIADD R117, R118, UR8 ;  /* 0x0000000876757c36 */ /* 0x000fe20008000000 */
[----:B------:R-:W-:Y:S01]  /*29b90*/  LOP3.LUT R49, R16, 0xffff, RZ, 0xc0, !PT ;  /* 0x0000ffff10317812 */ /* 0x000fe200078ec0ff */
[----:B------:R-:W2:Y:S01]  /*29ba0*/  LDL.LU R15, [R1+0x1288] ;  /* 0x00128800010f7983 */ /* 0x000ea20000300800 */
[----:B------:R-:W-:Y:S01]  /*29bb0*/  PRMT R51, R48, 0x3340, R156 ;  /* 0x0000334030337816 */ /* 0x000fe2000000009c */
[----:B------:R-:W-:Y:S01]  /*29bc0*/  VIADD R116, R117, UR5 ;  /* 0x0000000575747c36 */ /* 0x000fe20008000000 */
[----:B------:R-:W-:Y:S01]  /*29bd0*/  ULDC UR5, c[0x0][0x248] ;  /* 0x0000920000057ab9 */ /* 0x000fe20000000800 */
[----:B------:R-:W2:Y:S01]  /*29be0*/  LDL.LU R16, [R1+0x1284] ;  /* 0x0012840001107983 */ /* 0x000ea20000300800 */
[----:B------:R-:W-:Y:S01]  /*29bf0*/  ULDC UR8, c[0x0][0x248] ;  /* 0x0000920000087ab9 */ /* 0x000fe20000000800 */
[----:B------:R-:W-:Y:S01]  /*29c00*/  VIADD R115, R116, UR5 ;  /* 0x0000000574737c36 */ /* 0x000fe20008000000 */
[----:B------:R-:W-:Y:S01]  /*29c10*/  SHF.R.U32.HI R252, RZ, 0x8, R48 ;  /* 0x00000008fffc7819 */ /* 0x000fe20000011630 */
[----:B------:R0:W-:Y:S01]  /*29c20*/  STL [R1+0x1070], R51 ;  /* 0x0010703301007387 */ /* 0x0001e20000100800 */
[----:B------:R-:W-:Y:S01]  /*29c30*/  SHF.R.U32.HI R48, RZ, 0x8, R49 ;  /* 0x00000008ff307819 */ /* 0x000fe20000011631 */
[----:B------:R-:W-:Y:S01]  /*29c40*/  VIADD R114, R115, UR8 ;  /* 0x0000000873727c36 */ /* 0x000fe20008000000 */
[----:B------:R-:W-:Y:S01]  /*29c50*/  ULDC UR5, c[0x0][0x248] ;  /* 0x0000920000057ab9 */ /* 0x000fe20000000800 */
[----:B------:R-:W-:Y:S01]  /*29c60*/  LOP3.LUT R252, R252, 0xffff, RZ, 0xc0, !PT ;  /* 0x0000fffffcfc7812 */ /* 0x000fe200078ec0ff */
[----:B------:R-:W-:Y:S01]  /*29c70*/  ULDC UR11, c[0x0][0x248] ;  /* 0x00009200000b7ab9 */ /* 0x000fe20000000800 */
[----:B------:R-:W-:Y:S01]  /*29c80*/  VIADD R113, R114, UR9 ;  /* 0x0000000972717c36 */ /* 0x000fe20008000000 */
[--C-:B0-----:R-:W-:Y:S01]  /*29c90*/  PRMT R51, R49, 0x3340, R158.reuse ;  /* 0x0000334031337816 */ /* 0x101fe2000000009e */
[----:B------:R-:W-:Y:S01]  /*29ca0*/  ULDC UR8, c[0x0][0x248] ;  /* 0x0000920000087ab9 */ /* 0x000fe20000000800 */
[----:B------:R-:W-:-:S02]  /*29cb0*/  SHF.R.U32.HI R49, RZ, 0x8, R158 ;  /* 0x00000008ff317819 */ /* 0x000fc4000001169e */
[----:B------:R-:W-:Y:S01]  /*29cc0*/  LOP3.LUT R48, R48, 0xffff, RZ, 0xc0, !PT ;  /* 0x0000ffff30307812 */ /* 0x000fe200078ec0ff */
[----:B------:R-:W-:Y:S01]  /*29cd0*/  ULDC UR9, c[0x0][0x248] ;  /* 0x0000920000097ab9 */ /* 0x000fe20000000800 */
[----:B------:R-:W-:Y:S01]  /*29ce0*/  LOP3.LUT R49, R49, 0xffff, RZ, 0xc0, !PT ;  /* 0x0000ffff31317812 */ /* 0x000fe200078ec0ff */
[----:B------:R-:W-:Y:S01]  /*29cf0*/  VIADD R112, R113, UR5 ;  /* 0x0000000571707c36 */ /* 0x000fe20008000000 */
[----:B------:R-:W-:Y:S01]  /*29d00*/  LOP3.LUT R50, R50, 0xffff, RZ, 0xc0, !PT ;  /* 0x0000ffff32327812 */ /* 0x000fe200078ec0ff */
[----:B------:R-:W-:Y:S01]  /*29d10*/  STL [R1+0x106c], R51 ;  /* 0x00106c3301007387 */ /* 0x000fe20000100800 */
[----:B------:R-:W-:Y:S01]  /*29d20*/  PRMT R48, R48, 0x3340, R49 ;  /* 0x0000334030307816 */ /* 0x000fe20000000031 */
[----:B------:R-:W-:Y:S01]  /*29d30*/  ULDC UR5, c[0x0][0x248] ;  /* 0x0000920000057ab9 */ /* 0x000fe20000000800 */
[----:B------:R-:W-:Y:S01]  /*29d40*/  LOP3.LUT R49, R17, 0xffff, RZ, 0xc0, !PT ;  /* 0x0000ffff11317812 */ /* 0x000fe200078ec0ff */
[----:B------:R-:W-:Y:S01]  /*29d50*/  VIADD R111, R112, UR10 ;  /* 0x0000000a706f7c36 */ /* 0x000fe20008000000 */
[----:B------:R-:W-:Y:S01]  /*29d60*/  PRMT R252, R252, 0x3340, R50 ;  /* 0x00003340fcfc7816 */ /* 0x000fe20000000032 */
[----:B------:R0:W-:Y:S01]  /*29d70*/  STL [R1+0xe88], R48 ;  /* 0x000e883001007387 */ /* 0x0001e20000100800 */
[----:B------:R-:W-:Y:S01]  /*29d80*/  PRMT R50, R49, 0x3340, R56 ;  /* 0x0000334031327816 */ /* 0x000fe20000000038 */
[----:B------:R-:W-:Y:S01]  /*29d90*/  VIADD R110, R111, UR11 ;  /* 0x0000000b6f6e7c36 */ /* 0x000fe20008000000 */
[----:B------:R-:W-:Y:S01]  /*29da0*/  LOP3.LUT R58, R58, 0xffff, RZ, 0xc0, !PT ;  /* 0x0000ffff3a3a7812 */ /* 0x000fe200078ec0ff */
[----:B------:R-:W2:Y:S01]  /*29db0*/  LDL.LU R17, [R1+0x1280] ;  /* 0x0012800001117983 */ /* 0x000ea20000300800 */
[----:B------:R-:W-:Y:S01]  /*29dc0*/  SHF.R.U32.HI R158, RZ, 0x8, R49 ;  /* 0x00000008ff9e7819 */ /* 0x000fe20000011631 */
[----:B------:R-:W-:Y:S01]  /*29dd0*/  VIADD R109, R110, UR8 ;  /* 0x000000086e6d7c36 */ /* 0x000fe20008000000 */
[----:B------:R-:W-:Y:S01]  /*29de0*/  F2FP.SATFINITE.E5M2.F32.PACK_AB_MERGE_C R27, R107, R106, RZ ;  /* 0x0000006a6b1b723e */ /* 0x000fe200048060ff */
[----:B------:R-:W-:Y:S01]  /*29df0*/  ULDC UR8, c[0x0][0x248] ;  /* 0x0000920000087ab9 */ /* 0x000fe20000000800 */
[----:B------:R-:W-:Y:S01]  /*29e00*/  LOP3.LUT R60, R60, 0xffff, RZ, 0xc0, !PT ;  /* 0x0000ffff3c3c7812 */ /* 0x000fe200078ec0ff */
[----:B------:R-:W-:Y:S01]  /*29e10*/  ULDC UR10, c[0x0][0x248] ;  /* 0x00009200000a7ab9 */ /* 0x000fe20000000800 */
[----:B0-----:R-:W-:Y:S01]  /*29e20*/  LOP3.LUT R48, R12, 0xffff, RZ, 0xc0, !PT ;  /* 0x0000ffff0c307812 */ /* 0x001fe200078ec0ff */
[----:B------:R-:W-:Y:S01]  /*29e30*/  ULDC UR11, c[0x0][0x248] ;  /* 0x00009200000b7ab9 */ /* 0x000fe20000000800 */
[----:B------:R-:W2:Y:S02]  /*29e40*/  LDL.LU R12, [R1+0x127c] ;  /* 0x00127c00010c7983 */ /* 0x000ea40000300800 */
[----:B------:R-:W-:-:S02]  /*29e50*/  SHF.R.U32.HI R166, RZ, 0x8, R48 ;  /* 0x00000008ffa67819 */ /* 0x000fc40000011630 */
[----:B------:R0:W-:Y:S01]  /*29e60*/  STL [R1+0x105c], R50 ;  /* 0x00105c3201007387 */ /* 0x0001e20000100800 */
[----:B------:R-:W-:Y:S01]  /*29e70*/  VIADD R108, R109, UR5 ;  /* 0x000000056d6c7c36 */ /* 0x000fe20008000000 */
[----:B------:R-:W-:Y:S01]  /*29e80*/  LOP3.LUT R166, R166, 0xffff, RZ, 0xc0, !PT ;  /* 0x0000ffffa6a67812 */ /* 0x000fe200078ec0ff */
[----:B------:R-:W-:Y:S01]  /*29e90*/  ULDC UR5, c[0x0][0x248] ;  /* 0x0000920000057ab9 */ /* 0x000fe20000000800 */
[--C-:B0-----:R-:W-:Y:S02]  /*29ea0*/  PRMT R50, R48, 0x3340, R58.reuse ;  /* 0x0000334030327816 */ /* 0x101fe4000000003a */
[----:B------:R-:W-:Y:S01]  /*29eb0*/  SHF.R.U32.HI R48, RZ, 0x8, R58 ;  /* 0x00000008ff307819 */ /* 0x000fe2000001163a */
[----:B------:R-:W-:Y:S01]  /*29ec0*/  VIADD R107, R108, UR5 ;  /* 0x000000056c6b7c36 */ /* 0x000fe20008000000 */
[----:B------:R-:W-:Y:S02]  /*29ed0*/  SHF.R.U32.HI R49, RZ, 0x8, R56 ;  /* 0x00000008ff317819 */ /* 0x000fe40000011638 */
[----:B------:R-:W-:-:S02]  /*29ee0*/  LOP3.LUT R158, R158, 0xffff, RZ, 0xc0, !PT ;  /* 0x0000ffff9e9e7812 */ /* 0x000fc400078ec0ff */
[----:B------:R-:W-:Y:S01]  /*29ef0*/  LOP3.LUT R48, R48, 0xffff, RZ, 0xc0, !PT ;  /* 0x0000ffff30307812 */ /* 0x000fe200078ec0ff */
[----:B------:R-:W-:Y:S01]  /*29f00*/  VIADD R106, R107, UR8 ;  /* 0x000000086b6a7c36 */ /* 0x000fe20008000000 */
[----:B------:R-:W-:Y:S01]  /*29f10*/  LOP3.LUT R49, R49, 0xffff, RZ, 0xc0, !PT ;  /* 0x0000ffff31317812 */ /* 0x000fe200078ec0ff */
[----:B------:R0:W-:Y:S01]  /*29f20*/  STL [R1+0x1050], R50 ;  /* 0x0010503201007387 */ /* 0x0001e20000100800 */
[----:B------:R-:W-:Y:S01]  /*29f30*/  PRMT R166, R166, 0x3340, R48 ;  /* 0x00003340a6a67816 */ /* 0x000fe20000000030 */
[----:B------:R-:W-:Y:S01]  /*29f40*/  ULDC UR5, c[0x0][0x248] ;  /* 0x0000920000057ab9 */ /* 0x000fe20000000800 */
[----:B------:R-:W-:Y:S01]  /*29f50*/  LOP3.LUT R48, R10, 0xffff, RZ, 0xc0, !PT ;  /* 0x0000ffff0a307812 */ /* 0x000fe200078ec0ff */
[----:B------:R-:W-:Y:S01]  /*29f60*/  VIADD R105, R106, UR9 ;  /* 0x000000096a697c36 */ /* 0x000fe20008000000 */
[----:B------:R-:W-:Y:S01]  /*29f70*/  PRMT R158, R158, 0x3340, R49 ;  /* 0x000033409e9e7816 */ /* 0x000fe20000000031 */
[----:B------:R-:W2:Y:S01]  /*29f80*/  LDL.LU R10, [R1+0x1278] ;  /* 0x00127800010a7983 */ /* 0x000ea20000300800 */
[----:B------:R-:W-:Y:S01]  /*29f90*/  PRMT R52, R48, 0x3340, R60 ;  /* 0x0000334030347816 */ /* 0x000fe2000000003c */
[----:B------:R-:W-:Y:S01]  /*29fa0*/  ULDC UR8, c[0x0][0x248] ;  /* 0x0000920000087ab9 */ /* 0x000fe20000000800 */
[----:B------:R-:W-:Y:S01]  /*29fb0*/  LOP3.LUT R49, R11, 0xffff, RZ, 0xc0, !PT ;  /* 0x0000ffff0b317812 */ /* 0x000fe200078ec0ff */
[----:B------:R-:W-:Y:S01]  /*29fc0*/  ULDC UR9, c[0x0][0x248] ;  /* 0x0000920000097ab9 */ /* 0x000fe20000000800 */
[----:B------:R-:W-:Y:S01]  /*29fd0*/  LOP3.LUT R62, R62, 0xffff, RZ, 0xc0, !PT ;  /* 0x0000ffff3e3e7812 */ /* 0x000fe200078ec0ff */
[----:B------:R-:W2:Y:S01]  /*29fe0*/  LDL.LU R11, [R1+0x1274] ;  /* 0x00127400010b7983 */ /* 0x000ea20000300800 */
[----:B0-----:R-:W-:Y:S01]  /*29ff0*/  SHF.R.U32.HI R50, RZ, 0x8, R48 ;  /* 0x00000008ff327819 */ /* 0x001fe20000011630 */
[----:B------:R-:W-:Y:S01]  /*2a000*/  VIADD R104, R105, UR5 ;  /* 0x0000000569687c36 */ /* 0x000fe20008000000 */
[----:B------:R-:W-:Y:S01]  /*2a010*/  SHF.R.U32.HI R51, RZ, 0x8, R60 ;  /* 0x00000008ff337819 */ /* 0x000fe2000001163c */
[----:B------:R0:W-:Y:S01]  /*2a020*/  STL [R1+0x1054], R52 ;  /* 0x0010543401007387 */ /* 0x0001e20000100800 */
[----:B------:R-:W-:Y:S01]  /*2a030*/  SHF.R.U32.HI R48, RZ, 0x8, R49 ;  /* 0x00000008ff307819 */ /* 0x000fe20000011631 */
[----:B------:R-:W-:Y:S01]  /*2a040*/  VIADD R103, R104, UR10 ;  /* 0x0000000a68677c36 */ /* 0x000fe20008000000 */
[----:B------:R-:W-:Y:S01]  /*2a050*/  LOP3.LUT R50, R50, 0xffff, RZ, 0xc0, !PT ;  /* 0x0000ffff32327812 */ /* 0x000fe200078ec0ff */
[----:B------:R-:W-:Y:S01]  /*2a060*/  ULDC UR5, c[0x0][0x248] ;  /* 0x0000920000057ab9 */ /* 0x000fe20000000800 */
[----:B------:R-:W-:-:S02]  /*2a070*/  LOP3.LUT R51, R51, 0xffff, RZ, 0xc0, !PT ;  /* 0x0000ffff33337812 */ /* 0x000fc400078ec0ff */
[--C-:B0-----:R-:W-:Y:S01]  /*2a080*/  PRMT R52, R49, 0x3340, R62.reuse ;  /* 0x0000334031347816 */ /* 0x101fe2000000003e */
[----:B------:R-:W-:Y:S01]  /*2a090*/  ULDC UR10, c[0x0][0x248] ;  /* 0x00009200000a7ab9 */ /* 0x000fe20000000800 */
[----:B------:R-:W-:Y:S02]  /*2a0a0*/  SHF.R.U32.HI R49, RZ, 0x8, R62 ;  /* 0x00000008ff317819 */ /* 0x000fe4000001163e */
[----:B------:R-:W-:Y:S02]  /*2a0b0*/  LOP3.LUT R48, R48, 0xffff, RZ, 0xc0, !PT ;  /* 0x0000ffff30307812 */ /* 0x000fe400078ec0ff */
[----:B------:R-:W-:Y:S01]  /*2a0c0*/  LOP3.LUT R49, R49, 0xffff, RZ, 0xc0, !PT ;  /* 0x0000ffff31317812 */ /* 0x000fe200078ec0ff */
[----:B------:R-:W-:Y:S01]  /*2a0d0*/  VIADD R102, R103, UR11 ;  /* 0x0000000b67667c36 */ /* 0x000fe20008000000 */
[----:B------:R-:W-:Y:S01]  /*2a0e0*/  PRMT R50, R50, 0x3340, R51 ;  /* 0x0000334032327816 */ /* 0x000fe20000000033 */
[----:B------:R-:W-:Y:S01]  /*2a0f0*/  STL [R1+0x104c], R52 ;  /* 0x00104c3401007387 */ /* 0x000fe20000100800 */
[----:B------:R-:W-:Y:S01]  /*2a100*/  PRMT R48, R48, 0x3340, R49 ;  /* 0x0000334030307816 */ /* 0x000fe20000000031 */
[----:B------:R-:W-:Y:S01]  /*2a110*/  VIADD R101, R102, UR8 ;  /* 0x0000000866657c36 */ /* 0x000fe20008000000 */
[----:B------:R-:W-:Y:S01]  /*2a120*/  LOP3.LUT R66, R66, 0xffff, RZ, 0xc0, !PT ;  /* 0x0000ffff42427812 */ /* 0x000fe200078ec0ff */
[----:B------:R-:W-:Y:S01]  /*2a130*/  STL [R1+0xea0], R50 ;  /* 0x000ea03201007387 */ /* 0x000fe20000100800 */
[----:B------:R-:W-:Y:S01]  /*2a140*/  F2FP.SATFINITE.E5M2.F32.PACK_AB_MERGE_C R25, R99, R98, RZ ;  /* 0x000000626319723e */ /* 0x000fe200048060ff */
[----:B------:R-:W-:Y:S01]  /*2a150*/  VIADD R100, R101, UR5 ;  /* 0x0000000565647c36 */ /* 0x000fe20008000000 */
[----:B------:R-:W-:Y:S01]  /*2a160*/  ULDC UR5, c[0x0][0x248] ;  /* 0x0000920000057ab9 */ /* 0x000fe20000000800 */
[----:B------:R0:W-:Y:S01]  /*2a170*/  STL [R1+0xea4], R48 ;  /* 0x000ea43001007387 */ /* 0x0001e20000100800 */
[----:B------:R-:W-:Y:S01]  /*2a180*/  LOP3.LUT R49, R5, 0xffff, RZ, 0xc0, !PT ;  /* 0x0000ffff05317812 */ /* 0x000fe200078ec0ff */
[----:B------:R-:W-:Y:S01]  /*2a190*/  VIADD R99, R100, UR5 ;  /* 0x0000000564637c36 */ /* 0x000fe20008000000 */
[----:B------:R-:W-:Y:S01]  /*2a1a0*/  LOP3.LUT R74, R74, 0xffff, RZ, 0xc0, !PT ;  /* 0x0000ffff4a4a7812 */ /* 0x000fe200078ec0ff */
[----:B------:R-:W-:Y:S01]  /*2a1b0*/  ULDC UR8, c[0x0][0x248] ;  /* 0x0000920000087ab9 */ /* 0x000fe20000000800 */
[--C-:B------:R-:W-:Y:S01]  /*2a1c0*/  SHF.R.U32.HI R51, RZ, 0x8, R66.reuse ;  /* 0x00000008ff337819 */ /* 0x100fe20000011642 */
[----:B------:R-:W-:Y:S01]  /*2a1d0*/  ULDC UR11, c[0x0][0x248] ;  /* 0x00009200000b7ab9 */ /* 0x000fe20000000800 */
[----:B0-----:R-:W-:Y:S01]  /*2a1e0*/  LOP3.LUT R48, R4, 0xffff, RZ, 0xc0, !PT ;  /* 0x0000ffff04307812 */ /* 0x001fe200078ec0ff */
[----:B------:R-:W-:Y:S01]  /*2a1f0*/  ULDC UR5, c[0x0][0x248] ;  /* 0x0000920000057ab9 */ /* 0x000fe20000000800 */
[----:B------:R-:W2:Y:S02]  /*2a200*/  LDL.LU R4, [R1+0x1270] ;  /* 0x0012700001047983 */ /* 0x000ea40000300800 */
[----:B------:R-:W-:Y:S01]  /*2a210*/  PRMT R52, R48, 0x3340, R66 ;  /* 0x0000334030347816 */ /* 0x000fe20000000042 */
[----:B------:R-:W-:Y:S01]  /*2a220*/  VIADD R98, R99, UR8 ;  /* 0x0000000863627c36 */ /* 0x000fe20008000000 */
[----:B------:R-:W2:Y:S01]  /*2a230*/  LDL.LU R5, [R1+0x126c] ;  /* 0x00126c0001057983 */ /* 0x000ea20000300800 */
[----:B------:R-:W-:Y:S01]  /*2a240*/  SHF.R.U32.HI R50, RZ, 0x8, R48 ;  /* 0x00000008ff327819 */ /* 0x000fe20000011630 */
[----:B------:R-:W-:Y:S01]  /*2a250*/  ULDC UR8, c[0x0][0x248] ;  /* 0x0000920000087ab9 */ /* 0x000fe20000000800 */
[----:B------:R-:W-:Y:S01]  /*2a260*/  SHF.R.U32.HI R48, RZ, 0x8, R49 ;  /* 0x00000008ff307819 */ /* 0x000fe20000011631 */
[----:B------:R0:W-:Y:S01]  /*2a270*/  STL [R1+0x1044], R52 ;  /* 0x0010443401007387 */ /* 0x0001e20000100800 */
[----:B------:R-:W-:Y:S01]  /*2a280*/  VIADD R97, R98, UR9 ;  /* 0x0000000962617c36 */ /* 0x000fe20008000000 */
[----:B------:R-:W-:Y:S01]  /*2a290*/  LOP3.LUT R50, R50, 0xffff, RZ, 0xc0, !PT ;  /* 0x0000ffff32327812 */ /* 0x000fe200078ec0ff */
[----:B------:R-:W-:Y:S01]  /*2a2a0*/  ULDC UR9, c[0x0][0x248] ;  /* 0x0000920000097ab9 */ /* 0x000fe20000000800 */
[----:B------:R-:W-:-:S02]  /*2a2b0*/  LOP3.LUT R51, R51, 0xffff, RZ, 0xc0, !PT ;  /* 0x0000ffff33337812 */ /* 0x000fc400078ec0ff */
[--C-:B0-----:R-:W-:Y:S02]  /*2a2c0*/  PRMT R52, R49, 0x3340, R74.reuse ;  /* 0x0000334031347816 */ /* 0x101fe4000000004a */
        /* <DEDUP_REMOVED lines=12> */
[----:B------:R-:W-:Y:S01]  /*2a390*/  LOP3.LUT R49, R7, 0xffff, RZ, 0xc0, !PT ;  /* 0x0000ffff07317812 */ /* 0x000fe200078ec0ff */
[----:B------:R0:W-:Y:S01]  /*2a3a0*/  STL [R1+0xed8], R48 ;  /* 0x000ed83001007387 */ /* 0x0001e20000100800 */
[----:B------:R-:W-:Y:S01]  /*2a3b0*/  LOP3.LUT R90, R90, 0xffff, RZ, 0xc0, !PT ;  /* 0x0000ffff5a5a7812 */ /* 0x000fe200078ec0ff */
[----:B------:R-:W-:Y:S01]  /*2a3c0*/  VIADD R93, R94, UR8 ;  /* 0x000000085e5d7c36 */ /* 0x000fe20008000000 */
[----:B------:R-:W-:Y:S01]  /*2a3d0*/  ULDC UR5, c[0x0][0x248] ;  /* 0x0000920000057ab9 */ /* 0x000fe20000000800 */
[--C-:B------:R-:W-:Y:S01]  /*2a3e0*/  SHF.R.U32.HI R51, RZ, 0x8, R82.reuse ;  /* 0x00000008ff337819 */ /* 0x100fe20000011652 */
[----:B------:R-:W-:Y:S01]  /*2a3f0*/  ULDC UR8, c[0x0][0x248] ;  /* 0x0000920000087ab9 */ /* 0x000fe20000000800 */
[----:B------:R-:W-:Y:S01]  /*2a400*/  LOP3.LUT R25, R25, 0xffff, RZ, 0xc0, !PT ;  /* 0x0000ffff19197812 */ /* 0x000fe200078ec0ff */
[----:B------:R-:W-:Y:S01]  /*2a410*/  ULDC UR10, c[0x0][0x248] ;  /* 0x00009200000a7ab9 */ /* 0x000fe20000000800 */
[----:B------:R-:W-:Y:S01]  /*2a420*/  LOP3.LUT R27, R27, 0xffff, RZ, 0xc0, !PT ;  /* 0x0000ffff1b1b7812 */ /* 0x000fe200078ec0ff */
[----:B------:R-:W-:Y:S01]  /*2a430*/  ULDC UR11, c[0x0][0x248] ;  /* 0x00009200000b7ab9 */ /* 0x000fe20000000800 */
[----:B0-----:R-:W-:Y:S01]  /*2a440*/  LOP3.LUT R48, R6, 0xffff, RZ, 0xc0, !PT ;  /* 0x0000ffff06307812 */ /* 0x001fe200078ec0ff */
[----:B------:R-:W-:Y:S01]  /*2a450*/  VIADD R92, R93, UR5 ;  /* 0x000000055d5c7c36 */ /* 0x000fe20008000000 */
[----:B------:R-:W2:Y:S01]  /*2a460*/  LDL.LU R6, [R1+0x1268] ;  /* 0x0012680001067983 */ /* 0x000ea20000300800 */
[----:B------:R-:W-:Y:S01]  /*2a470*/  ULDC UR5, c[0x0][0x248] ;  /* 0x0000920000057ab9 */ /* 0x000fe20000000800 */
[----:B------:R-:W-:-:S02]  /*2a480*/  PRMT R52, R48, 0x3340, R82 ;  /* 0x0000334030347816 */ /* 0x000fc40000000052 */
[----:B------:R-:W2:Y:S01]  /*2a490*/  LDL.LU R7, [R1+0x1264] ;  /* 0x0012640001077983 */ /* 0x000ea20000300800 */
[----:B------:R-:W-:Y:S02]  /*2a4a0*/  SHF.R.U32.HI R50, RZ, 0x8, R48 ;  /* 0x00000008ff327819 */ /* 0x000fe40000011630 */
[----:B------:R-:W-:Y:S01]  /*2a4b0*/  SHF.R.U32.HI R48, RZ, 0x8, R49 ;  /* 0x00000008ff307819 */ /* 0x000fe20000011631 */
[----:B------:R0:W-:Y:S01]  /*2a4c0*/  STL [R1+0x1060], R52 ;  /* 0x0010603401007387 */ /* 0x0001e20000100800 */
[----:B------:R-:W-:Y:S01]  /*2a4d0*/  VIADD R91, R92, UR5 ;  /* 0x000000055c5b7c36 */ /* 0x000fe20008000000 */
[----:B------:R-:W-:Y:S01]  /*2a4e0*/  LOP3.LUT R50, R50, 0xffff, RZ, 0xc0, !PT ;  /* 0x0000ffff32327812 */ /* 0x000fe200078ec0ff */
[----:B------:R-:W-:Y:S01]  /*2a4f0*/  ULDC UR5, c[0x0][0x248] ;  /* 0x0000920000057ab9 */ /* 0x000fe20000000800 */
[----:B------:R-:W-:Y:S02]  /*2a500*/  LOP3.LUT R51, R51, 0xffff, RZ, 0xc0, !PT ;  /* 0x0000ffff33337812 */ /* 0x000fe400078ec0ff */
[----:B0-----:R-:W-:-:S02]  /*2a510*/  PRMT R52, R49, 0x3340, R90 ;  /* 0x0000334031347816 */ /* 0x001fc4000000005a */
[----:B------:R-:W-:Y:S01]  /*2a520*/  SHF.R.U32.HI R49, RZ, 0x8, R90 ;  /* 0x00000008ff317819 */ /* 0x000fe2000001165a */
[----:B------:R-:W-:Y:S01]  /*2a530*/  VIADD R90, R91, UR8 ;  /* 0x000000085b5a7c36 */ /* 0x000fe20008000000 */
[----:B------:R-:W-:Y:S02]  /*2a540*/  LOP3.LUT R48, R48, 0xffff, RZ, 0xc0, !PT ;  /* 0x0000ffff30307812 */ /* 0x000fe400078ec0ff */
[----:B------:R-:W-:Y:S02]  /*2a550*/  PRMT R50, R50, 0x3340, R51 ;  /* 0x0000334032327816 */ /* 0x000fe40000000033 */
[----:B------:R-:W-:Y:S01]  /*2a560*/  LOP3.LUT R49, R49, 0xffff, RZ, 0xc0, !PT ;  /* 0x0000ffff31317812 */ /* 0x000fe200078ec0ff */
[----:B------:R-:W-:Y:S01]  /*2a570*/  VIADD R89, R90, UR9 ;  /* 0x000000095a597c36 */ /* 0x000fe20008000000 */
[----:B------:R0:W-:Y:S01]  /*2a580*/  STL [R1+0x1074], R52 ;  /* 0x0010743401007387 */ /* 0x0001e20000100800 */
[----:B------:R-:W1:Y:S01]  /*2a590*/  LDC R51, c[0x0][0x244] ;  /* 0x00009100ff337b82 */ /* 0x000e620000000800 */
[----:B------:R-:W-:Y:S01]  /*2a5a0*/  PRMT R48, R48, 0x3340, R49 ;  /* 0x0000334030307816 */ /* 0x000fe20000000031 */
[----:B------:R-:W-:Y:S01]  /*2a5b0*/  VIADD R88, R89, UR5 ;  /* 0x0000000559587c36 */ /* 0x000fe20008000000 */
[----:B------:R4:W-:Y:S01]  /*2a5c0*/  STL [R1+0xf00], R50 ;  /* 0x000f003201007387 */ /* 0x0009e20000100800 */
[----:B------:R-:W-:Y:S01]  /*2a5d0*/  LOP3.LUT R49, R8, 0xffff, RZ, 0xc0, !PT ;  /* 0x0000ffff08317812 */ /* 0x000fe200078ec0ff */
[----:B------:R-:W-:Y:S01]  /*2a5e0*/  ULDC UR8, c[0x0][0x248] ;  /* 0x0000920000087ab9 */ /* 0x000fe20000000800 */
[----:B------:R-:W-:Y:S01]  /*2a5f0*/  ULDC UR5, c[0x0][0x248] ;  /* 0x0000920000057ab9 */ /* 0x000fe20000000800 */
[----:B------:R3:W-:Y:S01]  /*2a600*/  STL [R1+0xf34], R48 ;  /* 0x000f343001007387 */ /* 0x0007e20000100800 */
[----:B------:R-:W-:Y:S01]  /*2a610*/  VIADD R87, R88, UR10 ;  /* 0x0000000a58577c36 */ /* 0x000fe20008000000 */
[----:B0-----:R-:W-:-:S02]  /*2a620*/  PRMT R52, R49, 0x3340, R25 ;  /* 0x0000334031347816 */ /* 0x001fc40000000019 */
[----:B------:R-:W2:Y:S01]  /*2a630*/  LDL.LU R8, [R1+0x1260] ;  /* 0x0012600001087983 */ /* 0x000ea20000300800 */
[----:B----4-:R-:W-:Y:S02]  /*2a640*/  SHF.R.U32.HI R50, RZ, 0x8, R49 ;  /* 0x00000008ff327819 */ /* 0x010fe40000011631 */
[----:B---3--:R-:W-:Y:S02]  /*2a650*/  LOP3.LUT R48, R190, 0xffff, RZ, 0xc0, !PT ;  /* 0x0000ffffbe307812 */ /* 0x008fe400078ec0ff */
[----:B------:R-:W-:Y:S01]  /*2a660*/  SHF.R.U32.HI R49, RZ, 0x8, R25 ;  /* 0x00000008ff317819 */ /* 0x000fe20000011619 */
[----:B------:R-:W-:Y:S01]  /*2a670*/  VIADD R86, R87, UR11 ;  /* 0x0000000b57567c36 */ /* 0x000fe20008000000 */
[----:B------:R-:W-:Y:S01]  /*2a680*/  SHF.R.U32.HI R25, RZ, 0x8, R48 ;  /* 0x00000008ff197819 */ /* 0x000fe20000011630 */
[----:B------:R-:W3:Y:S01]  /*2a690*/  LDL.LU R190, [R1+0x125c] ;  /* 0x00125c0001be7983 */ /* 0x000ee20000300800 */
[----:B------:R-:W-:Y:S01]  /*2a6a0*/  PRMT R48, R48, 0x3340, R27 ;  /* 0x0000334030307816 */ /* 0x000fe2000000001b */
[----:B------:R-:W-:Y:S01]  /*2a6b0*/  VIADD R85, R86, UR8 ;  /* 0x0000000856557c36 */ /* 0x000fe20008000000 */
[----:B------:R-:W-:Y:S01]  /*2a6c0*/  LOP3.LUT R49, R49, 0xffff, RZ, 0xc0, !PT ;  /* 0x0000ffff31317812 */ /* 0x000fe200078ec0ff */
[----:B------:R-:W-:Y:S01]  /*2a6d0*/  STL [R1+0x1078], R52 ;  /* 0x0010783401007387 */ /* 0x000fe20000100800 */
[----:B------:R-:W-:Y:S01]  /*2a6e0*/  ULDC UR8, c[0x0][0x248] ;  /* 0x0000920000087ab9 */ /* 0x000fe20000000800 */
[----:B------:R-:W-:-:S02]  /*2a6f0*/  ULDC.64 UR10, c[0x0][0x220] ;  /* 0x00008800000a7ab9 */ /* 0x000fc40000000a00 */
[----:B------:R0:W-:Y:S01]  /*2a700*/  STL [R1+0x1080], R48 ;  /* 0x0010803001007387 */ /* 0x0001e20000100800 */
[----:B------:R-:W-:Y:S01]  /*2a710*/  VIADD R84, R85, UR5 ;  /* 0x0000000555547c36 */ /* 0x000fe20008000000 */
[----:B------:R-:W-:Y:S01]  /*2a720*/  ULDC UR5, c[0x0][0x244] ;  /* 0x0000910000057ab9 */ /* 0x000fe20000000800 */
[----:B0-----:R-:W-:-:S04]  /*2a730*/  LOP3.LUT R48, R50, 0xffff, RZ, 0xc0, !PT ;  /* 0x0000ffff32307812 */ /* 0x001fc800078ec0ff */
[----:B------:R-:W-:Y:S01]  /*2a740*/  PRMT R48, R48, 0x3340, R49 ;  /* 0x0000334030307816 */ /* 0x000fe20000000031 */
[----:B------:R-:W-:Y:S01]  /*2a750*/  VIADD R83, R84, UR8 ;  /* 0x0000000854537c36 */ /* 0x000fe20008000000 */
[----:B------:R-:W-:Y:S01]  /*2a760*/  ULDC UR8, c[0x0][0x248] ;  /* 0x0000920000087ab9 */ /* 0x000fe20000000800 */
[----:B------:R-:W-:Y:S02]  /*2a770*/  SHF.R.U32.HI R27, RZ, 0x8, R27 ;  /* 0x00000008ff1b7819 */ /* 0x000fe4000001161b */
[----:B------:R0:W-:Y:S01]  /*2a780*/  STL [R1+0xf38], R48 ;  /* 0x000f383001007387 */ /* 0x0001e20000100800 */
[----:B------:R-:W-:Y:S01]  /*2a790*/  VIADD R82, R83, UR8 ;  /* 0x0000000853527c36 */ /* 0x000fe20008000000 */
[----:B------:R-:W-:Y:S01]  /*2a7a0*/  ULDC.64 UR8, c[0x0][0x220] ;  /* 0x0000880000087ab9 */ /* 0x000fe20000000a00 */
[----:B------:R-:W-:Y:S02]  /*2a7b0*/  LOP3.LUT R25, R25, 0xffff, RZ, 0xc0, !PT ;  /* 0x0000ffff19197812 */ /* 0x000fe400078ec0ff */
[----:B------:R-:W-:Y:S01]  /*2a7c0*/  LOP3.LUT R27, R27, 0xffff, RZ, 0xc0, !PT ;  /* 0x0000ffff1b1b7812 */ /* 0x000fe200078ec0ff */
[----:B0-----:R-:W-:-:S03]  /*2a7d0*/  IMAD R48, R2, UR5, RZ ;  /* 0x0000000502307c24 */ /* 0x001fc6000f8e02ff */
[----:B------:R-:W-:Y:S01]  /*2a7e0*/  PRMT R25, R25, 0x3340, R27 ;  /* 0x0000334019197816 */ /* 0x000fe2000000001b */
[----:B------:R-:W-:Y:S01]  /*2a7f0*/  ULDC UR5, c[0x0][0x248] ;  /* 0x0000920000057ab9 */ /* 0x000fe20000000800 */
[----:B-1----:R-:W-:Y:S01]  /*2a800*/  IMAD R49, R51, 0x80, R48 ;  /* 0x0000008033317824 */ /* 0x002fe200078e0230 */
[C---:B------:R-:W-:Y:S02]  /*2a810*/  IADD3 R53, P3, R48.reuse, UR8, RZ ;  /* 0x0000000830357c10 */ /* 0x040fe4000ff7e0ff */
[----:B------:R-:W-:Y:S01]  /*2a820*/  SHF.R.S32.HI R154, RZ, 0x1f, R43 ;  /* 0x0000001fff9a7819 */ /* 0x000fe2000001142b */
[----:B------:R0:W-:Y:S01]  /*2a830*/  STL [R1+0xf50], R25 ;  /* 0x000f501901007387 */ /* 0x0001e20000100800 */
[----:B------:R-:W-:Y:S02]  /*2a840*/  LEA.HI.X.SX32 R48, R48, UR9, 0x1, P3 ;  /* 0x0000000930307c11 */ /* 0x000fe400098f0eff */
[----:B------:R-:W-:Y:S02]  /*2a850*/  SHF.R.S32.HI R152, RZ, 0x1f, R47 ;  /* 0x0000001fff987819 */ /* 0x000fe4000001142f */
[----:B------:R-:W-:Y:S01]  /*2a860*/  SHF.R.S32.HI R27, RZ, 0x1f, R132 ;  /* 0x0000001fff1b7819 */ /* 0x000fe20000011484 */
[----:B------:R-:W-:Y:S01]  /*2a870*/  VIADD R81, R82, UR5 ;  /* 0x0000000552517c36 */ /* 0x000fe20008000000 */
[----:B------:R-:W-:Y:S01]  /*2a880*/  IADD3 R52, P4, R49, UR10, RZ ;  /* 0x0000000a31347c10 */ /* 0x000fe2000ff9e0ff */
[----:B------:R-:W-:Y:S01]  /*2a890*/  ULDC UR5, c[0x0][0x248] ;  /* 0x0000920000057ab9 */ /* 0x000fe20000000800 */
[-C--:B------:R-:W-:Y:S01]  /*2a8a0*/  IADD3 R240, P3, R43, R53.reuse, RZ ;  /* 0x000000352bf07210 */ /* 0x080fe20007f7e0ff */
[----:B------:R-:W-:Y:S01]  /*2a8b0*/  ULDC UR8, c[0x0][0x248] ;  /* 0x0000920000087ab9 */ /* 0x000fe20000000800 */
[----:B------:R-:W-:Y:S01]  /*2a8c0*/  LEA.HI.X.SX32 R49, R49, UR11, 0x1, P4 ;  /* 0x0000000b31317c11 */ /* 0x000fe2000a0f0eff */
[----:B------:R-:W-:Y:S01]  /*2a8d0*/  ULDC UR9, c[0x0][0x248] ;  /* 0x0000920000097ab9 */ /* 0x000fe20000000800 */
[----:B0-----:R-:W-:Y:S01]  /*2a8e0*/  SHF.R.S32.HI R25, RZ, 0x1f, R45 ;  /* 0x0000001fff197819 */ /* 0x001fe2000001142d */
[----:B------:R-:W-:Y:S01]  /*2a8f0*/  IMAD.X R241, R154, 0x1, R48, P3 ;  /* 0x000000019af17824 */ /* 0x000fe200018e0630 */
[----:B------:R-:W-:Y:S01]  /*2a900*/  IADD3 R236, P4, R45, R53, RZ ;  /* 0x000000352dec7210 */ /* 0x000fe20007f9e0ff */
[----:B------:R-:W-:Y:S01]  /*2a910*/  ULDC UR10, c[0x0][0x248] ;  /* 0x00009200000a7ab9 */ /* 0x000fe20000000800 */
[----:B------:R-:W-:-:S02]  /*2a920*/  IADD3 R244, P5, R43, R52, RZ ;  /* 0x000000342bf47210 */ /* 0x000fc40007fbe0ff */
[----:B------:R-:W-:Y:S01]  /*2a930*/  IADD3 R248, P6, R47, R53, RZ ;  /* 0x000000352ff87210 */ /* 0x000fe20007fde0ff */
[--C-:B------:R-:W-:Y:S01]  /*2a940*/  IMAD.X R237, R25, 0x1, R48.reuse, P4 ;  /* 0x0000000119ed7824 */ /* 0x100fe200020e0630 */
[----:B------:R0:W-:Y:S01]  /*2a950*/  STL.64 [R1+0xe60], R240 ;  /* 0x000e60f001007387 */ /* 0x0001e20000100a00 */
[----:B------:R-:W-:Y:S01]  /*2a960*/  IMAD.X R245, R154, 0x1, R49, P5 ;  /* 0x000000019af57824 */ /* 0x000fe200028e0631 */
[----:B------:R-:W-:Y:S01]  /*2a970*/  ULDC UR11, c[0x0][0x248] ;  /* 0x00009200000b7ab9 */ /* 0x000fe20000000800 */
[----:B------:R-:W-:Y:S01]  /*2a980*/  IMAD.X R249, R152, 0x1, R48, P6 ;  /* 0x0000000198f97824 */ /* 0x000fe200030e0630 */
[----:B------:R1:W-:Y:S01]  /*2a990*/  STL.64 [R1+0xe58], R236 ;  /* 0x000e58ec01007387 */ /* 0x0003e20000100a00 */
[----:B0-----:R-:W-:-:S03]  /*2a9a0*/  IADD3 R240, P3, R45, R52, RZ ;  /* 0x000000342df07210 */ /* 0x001fc60007f7e0ff */
[----:B------:R0:W-:Y:S01]  /*2a9b0*/  STL.64 [R1+0xe40], R244 ;  /* 0x000e40f401007387 */ /* 0x0001e20000100a00 */
[-C--:B-1----:R-:W-:Y:S01]  /*2a9c0*/  IADD3 R236, P4, R47, R52.reuse, RZ ;  /* 0x000000342fec7210 */ /* 0x082fe20007f9e0ff */
[--C-:B------:R-:W-:Y:S02]  /*2a9d0*/  IMAD.X R241, R25, 0x1, R49.reuse, P3 ;  /* 0x0000000119f17824 */ /* 0x100fe400018e0631 */
[----:B------:R-:W-:Y:S02]  /*2a9e0*/  STL.64 [R1+0xe50], R248 ;  /* 0x000e50f801007387 */ /* 0x000fe40000100a00 */
[----:B------:R-:W-:Y:S02]  /*2a9f0*/  IMAD.X R237, R152, 0x1, R49, P4 ;  /* 0x0000000198ed7824 */ /* 0x000fe400020e0631 */
[----:B------:R1:W-:Y:S01]  /*2aa00*/  STL.64 [R1+0xe38], R240 ;  /* 0x000e38f001007387 */ /* 0x0003e20000100a00 */
[----:B------:R-:W-:Y:S02]  /*2aa10*/  SHF.R.S32.HI R25, RZ, 0x1f, R133 ;  /* 0x0000001fff197819 */ /* 0x000fe40000011485 */
[C---:B0-----:R-:W-:Y:S01]  /*2aa20*/  IADD3 R244, P5, R132.reuse, R53, RZ ;  /* 0x0000003584f47210 */ /* 0x041fe20007fbe0ff */
[----:B------:R0:W-:Y:S01]  /*2aa30*/  STL.64 [R1+0xe30], R236 ;  /* 0x000e30ec01007387 */ /* 0x0001e20000100a00 */
[----:B-1----:R-:W-:-:S03]  /*2aa40*/  IADD3 R240, P3, R132, R52, RZ ;  /* 0x0000003484f07210 */ /* 0x002fc60007f7e0ff */
[----:B------:R-:W-:Y:S01]  /*2aa50*/  IMAD.X R245, R27, 0x1, R48, P5 ;  /* 0x000000011bf57824 */ /* 0x000fe200028e0630 */
[----:B0-----:R-:W-:Y:S01]  /*2aa60*/  IADD3 R236, P4, R133, R53, RZ ;  /* 0x0000003585ec7210 */ /* 0x001fe20007f9e0ff */
[----:B------:R-:W-:Y:S01]  /*2aa70*/  IMAD.X R241, R27, 0x1, R49, P3 ;  /* 0x000000011bf17824 */ /* 0x000fe200018e0631 */
[----:B------:R-:W-:-:S03]  /*2aa80*/  IADD3 R132, P3, R133, R52, RZ ;  /* 0x0000003485847210 */ /* 0x000fc60007f7e0ff */
[C---:B------:R-:W-:Y:S02]  /*2aa90*/  IMAD.X R237, R25.reuse, 0x1, R48, P4 ;  /* 0x0000000119ed7824 */ /* 0x040fe400020e0630 */
[----:B------:R-:W-:Y:S01]  /*2aaa0*/  IMAD.X R133, R25, 0x1, R49, P3 ;  /* 0x0000000119857824 */ /* 0x000fe200018e0631 */
[----:B------:R-:W-:Y:S01]  /*2aab0*/  STL.64 [R1+0xe28], R244 ;  /* 0x000e28f401007387 */ /* 0x000fe20000100a00 */
[----:B------:R-:W-:-:S03]  /*2aac0*/  SHF.R.S32.HI R27, RZ, 0x1f, R134 ;  /* 0x0000001fff1b7819 */ /* 0x000fc60000011486 */
[----:B------:R-:W-:Y:S04]  /*2aad0*/  STL.64 [R1+0xe20], R240 ;  /* 0x000e20f001007387 */ /* 0x000fe80000100a00 */
[----:B------:R-:W-:Y:S04]  /*2aae0*/  STL.64 [R1+0xe18], R236 ;  /* 0x000e18ec01007387 */ /* 0x000fe80000100a00 */
[----:B------:R0:W-:Y:S01]  /*2aaf0*/  STL.64 [R1+0xe10], R132 ;  /* 0x000e108401007387 */ /* 0x0001e20000100a00 */
[----:B------:R-:W-:Y:S02]  /*2ab00*/  SHF.R.S32.HI R25, RZ, 0x1f, R135 ;  /* 0x0000001fff197819 */ /* 0x000fe40000011487 */
[----:B0-----:R-:W-:-:S05]  /*2ab10*/  IADD3 R132, P3, R134, R52, RZ ;  /* 0x0000003486847210 */ /* 0x001fca0007f7e0ff */
[--C-:B------:R-:W-:Y:S01]  /*2ab20*/  IMAD.X R133, R27, 0x1, R49.reuse, P3 ;  /* 0x000000011b857824 */ /* 0x100fe200018e0631 */
[-C--:B------:R-:W-:Y:S02]  /*2ab30*/  IADD3 R240, P4, R134, R53.reuse, RZ ;  /* 0x0000003586f07210 */ /* 0x080fe40007f9e0ff */
[----:B------:R-:W-:Y:S02]  /*2ab40*/  IADD3 R236, P5, R135, R53, RZ ;  /* 0x0000003587ec7210 */ /* 0x000fe40007fbe0ff */
[----:B------:R0:W-:Y:S01]  /*2ab50*/  STL.64 [R1+0xe00], R132 ;  /* 0x000e008401007387 */ /* 0x0001e20000100a00 */
[--C-:B------:R-:W-:Y:S02]  /*2ab60*/  IMAD.X R241, R27, 0x1, R48.reuse, P4 ;  /* 0x000000011bf17824 */ /* 0x100fe400020e0630 */
[----:B------:R-:W-:Y:S01]  /*2ab70*/  IMAD.X R237, R25, 0x1, R48, P5 ;  /* 0x0000000119ed7824 */ /* 0x000fe200028e0630 */
[----:B0-----:R-:W-:Y:S02]  /*2ab80*/  IADD3 R132, P3, R135, R52, RZ ;  /* 0x0000003487847210 */ /* 0x001fe40007f7e0ff */
[----:B------:R-:W-:Y:S03]  /*2ab90*/  STL.64 [R1+0xe08], R240 ;  /* 0x000e08f001007387 */ /* 0x000fe60000100a00 */
[----:B------:R-:W-:Y:S01]  /*2aba0*/  IMAD.X R133, R25, 0x1, R49, P3 ;  /* 0x0000000119857824 */ /* 0x000fe200018e0631 */
[----:B------:R-:W-:Y:S01]  /*2abb0*/  STL.64 [R1+0xdf8], R236 ;  /* 0x000df8ec01007387 */ /* 0x000fe20000100a00 */
[----:B------:R-:W-:-:S03]  /*2abc0*/  SHF.R.S32.HI R27, RZ, 0x1f, R136 ;  /* 0x0000001fff1b7819 */ /* 0x000fc60000011488 */
        /* <DEDUP_REMOVED lines=15> */
[C---:B------:R-:W-:Y:S02]  /*2acc0*/  IADD3 R136, P4, R138.reuse, R53, RZ ;  /* 0x000000358a887210 */ /* 0x040fe40007f9e0ff */
[----:B0-----:R-:W-:-:S05]  /*2acd0*/  IADD3 R132, P3, R138, R52, RZ ;  /* 0x000000348a847210 */ /* 0x001fca0007f7e0ff */
[----:B------:R-:W-:Y:S01]  /*2ace0*/  IMAD.X R133, R27, 0x1, R49, P3 ;  /* 0x000000011b857824 */ /* 0x000fe200018e0631 */
[----:B------:R-:W-:Y:S02]  /*2acf0*/  SHF.R.S32.HI R25, RZ, 0x1f, R139 ;  /* 0x0000001fff197819 */ /* 0x000fe4000001148b */
[----:B------:R-:W-:Y:S02]  /*2ad00*/  IADD3 R134, P5, R139, R53, RZ ;  /* 0x000000358b867210 */ /* 0x000fe40007fbe0ff */
[----:B------:R0:W-:Y:S01]  /*2ad10*/  STL.64 [R1+0xdc0], R132 ;  /* 0x000dc08401007387 */ /* 0x0001e20000100a00 */
[--C-:B------:R-:W-:Y:S02]  /*2ad20*/  IMAD.X R137, R27, 0x1, R48.reuse, P4 ;  /* 0x000000011b897824 */ /* 0x100fe400020e0630 */
[----:B------:R-:W-:Y:S01]  /*2ad30*/  IMAD.X R135, R25, 0x1, R48, P5 ;  /* 0x0000000119877824 */ /* 0x000fe200028e0630 */
[----:B0-----:R-:W-:Y:S02]  /*2ad40*/  IADD3 R132, P3, R139, R52, RZ ;  /* 0x000000348b847210 */ /* 0x001fe40007f7e0ff */
[----:B------:R0:W-:Y:S03]  /*2ad50*/  STL.64 [R1+0xdc8], R136 ;  /* 0x000dc88801007387 */ /* 0x0001e60000100a00 */
[----:B------:R-:W-:Y:S01]  /*2ad60*/  IMAD.X R133, R25, 0x1, R49, P3 ;  /* 0x0000000119857824 */ /* 0x000fe200018e0631 */
[----:B------:R-:W-:Y:S01]  /*2ad70*/  STL.64 [R1+0xdb8], R134 ;  /* 0x000db88601007387 */ /* 0x000fe20000100a00 */
[----:B------:R-:W-:-:S03]  /*2ad80*/  SHF.R.S32.HI R27, RZ, 0x1f, R140 ;  /* 0x0000001fff1b7819 */ /* 0x000fc6000001148c */
[----:B------:R1:W-:Y:S01]  /*2ad90*/  STL.64 [R1+0xdb0], R132 ;  /* 0x000db08401007387 */ /* 0x0003e20000100a00 */
[----:B------:R-:W-:Y:S02]  /*2ada0*/  SHF.R.S32.HI R25, RZ, 0x1f, R141 ;  /* 0x0000001fff197819 */ /* 0x000fe4000001148d */
[C---:B0-----:R-:W-:Y:S02]  /*2adb0*/  IADD3 R136, P4, R140.reuse, R53, RZ ;  /* 0x000000358c887210 */ /* 0x041fe40007f9e0ff */
[----:B-1----:R-:W-:-:S05]  /*2adc0*/  IADD3 R132, P3, R140, R52, RZ ;  /* 0x000000348c847210 */ /* 0x002fca0007f7e0ff */
[----:B------:R-:W-:Y:S01]  /*2add0*/  IMAD.X R133, R27, 0x1, R49, P3 ;  /* 0x000000011b857824 */ /* 0x000fe200018e0631 */
[----:B------:R-:W-:-:S04]  /*2ade0*/  IADD3 R134, P5, R141, R53, RZ ;  /* 0x000000358d867210 */ /* 0x000fc80007fbe0ff */
        /* <DEDUP_REMOVED lines=184> */
[C---:B------:R-:W-:Y:S01]  /*2b970*/  IMAD.X R135, R25.reuse, 0x1, R48, P5 ;  /* 0x0000000119877824 */ /* 0x040fe200028e0630 */
        /* <DEDUP_REMOVED lines=287> */
[CC--:B0-----:R-:W-:Y:S02]  /*2cb70*/  IADD3 R136, P4, R227.reuse, R53.reuse, RZ ;  /* 0x00000035e3887210 */ /* 0x0c1fe40007f9e0ff */
[----:B-1----:R-:W-:Y:S02]  /*2cb80*/  IADD3 R132, P3, R227, R52, RZ ;  /* 0x00000034e3847210 */ /* 0x002fe40007f7e0ff */
[----:B------:R-:W-:-:S03]  /*2cb90*/  IADD3 R134, P5, R231, R53, RZ ;  /* 0x00000035e7867210 */ /* 0x000fc60007fbe0ff */
[C---:B------:R-:W-:Y:S02]  /*2cba0*/  IMAD.X R133, R27.reuse, 0x1, R49, P3 ;  /* 0x000000011b857824 */ /* 0x040fe400018e0631 */
[--C-:B------:R-:W-:Y:S02]  /*2cbb0*/  IMAD.X R137, R27, 0x1, R48.reuse, P4 ;  /* 0x000000011b897824 */ /* 0x100fe400020e0630 */
[----:B------:R-:W-:Y:S01]  /*2cbc0*/  IMAD.X R135, R25, 0x1, R48, P5 ;  /* 0x0000000119877824 */ /* 0x000fe200028e0630 */
[----:B------:R0:W-:Y:S01]  /*2cbd0*/  STL.64 [R1+0x960], R132 ;  /* 0x0009608401007387 */ /* 0x0001e20000100a00 */
[----:B------:R-:W-:-:S03]  /*2cbe0*/  SHF.R.S32.HI R27, RZ, 0x1f, R228 ;  /* 0x0000001fff1b7819 */ /* 0x000fc600000114e4 */
[----:B------:R-:W-:Y:S01]  /*2cbf0*/  STL.64 [R1+0x968], R136 ;  /* 0x0009688801007387 */ /* 0x000fe20000100a00 */
[----:B0-----:R-:W-:-:S03]  /*2cc00*/  IADD3 R132, P3, R231, R52, RZ ;  /* 0x00000034e7847210 */ /* 0x001fc60007f7e0ff */
[----:B------:R0:W-:Y:S02]  /*2cc10*/  STL.64 [R1+0x958], R134 ;  /* 0x0009588601007387 */ /* 0x0001e40000100a00 */
[----:B------:R-:W-:Y:S01]  /*2cc20*/  IMAD.X R133, R25, 0x1, R49, P3 ;  /* 0x0000000119857824 */ /* 0x000fe200018e0631 */
[----:B0-----:R-:W-:-:S04]  /*2cc30*/  IADD3 R134, P3, R228, R52, RZ ;  /* 0x00000034e4867210 */ /* 0x001fc80007f7e0ff */
[----:B------:R0:W-:Y:S01]  /*2cc40*/  STL.64 [R1+0x950], R132 ;  /* 0x0009508401007387 */ /* 0x0001e20000100a00 */
[----:B------:R-:W-:Y:S01]  /*2cc50*/  IMAD.X R135, R27, 0x1, R49, P3 ;  /* 0x000000011b877824 */ /* 0x000fe200018e0631 */
[-C--:B------:R-:W-:Y:S02]  /*2cc60*/  IADD3 R136, P4, R228, R53.reuse, RZ ;  /* 0x00000035e4887210 */ /* 0x080fe40007f9e0ff */
[----:B------:R-:W-:Y:S02]  /*2cc70*/  SHF.R.S32.HI R25, RZ, 0x1f, R235 ;  /* 0x0000001fff197819 */ /* 0x000fe400000114eb */
[----:B------:R1:W-:Y:S01]  /*2cc80*/  STL.64 [R1+0x940], R134 ;  /* 0x0009408601007387 */ /* 0x0003e20000100a00 */
[----:B0-----:R-:W-:Y:S01]  /*2cc90*/  IADD3 R132, P5, R235, R53, RZ ;  /* 0x00000035eb847210 */ /* 0x001fe20007fbe0ff */
[--C-:B------:R-:W-:Y:S01]  /*2cca0*/  IMAD.X R137, R27, 0x1, R48.reuse, P4 ;  /* 0x000000011b897824 */ /* 0x100fe200020e0630 */
[----:B------:R-:W-:Y:S02]  /*2ccb0*/  SHF.R.S32.HI R27, RZ, 0x1f, R233 ;  /* 0x0000001fff1b7819 */ /* 0x000fe400000114e9 */
[----:B-1----:R-:W-:Y:S01]  /*2ccc0*/  IADD3 R134, P3, R235, R52, RZ ;  /* 0x00000034eb867210 */ /* 0x002fe20007f7e0ff */
[----:B------:R-:W-:-:S04]  /*2ccd0*/  IMAD.X R133, R25, 0x1, R48, P5 ;  /* 0x0000000119857824 */ /* 0x000fc800028e0630 */
[----:B------:R-:W-:Y:S01]  /*2cce0*/  IMAD.X R135, R25, 0x1, R49, P3 ;  /* 0x0000000119877824 */ /* 0x000fe200018e0631 */
[----:B------:R-:W-:Y:S01]  /*2ccf0*/  IADD3 R196, P3, R233, R52, RZ ;  /* 0x00000034e9c47210 */ /* 0x000fe20007f7e0ff */
[----:B------:R-:W-:Y:S01]  /*2cd00*/  STL.64 [R1+0x948], R136 ;  /* 0x0009488801007387 */ /* 0x000fe20000100a00 */
[----:B------:R-:W-:-:S03]  /*2cd10*/  SHF.R.S32.HI R25, RZ, 0x1f, R221 ;  /* 0x0000001fff197819 */ /* 0x000fc600000114dd */
[----:B------:R0:W-:Y:S01]  /*2cd20*/  STL.64 [R1+0x938], R132 ;  /* 0x0009388401007387 */ /* 0x0001e20000100a00 */
[----:B------:R-:W-:Y:S01]  /*2cd30*/  IMAD.X R197, R27, 0x1, R49, P3 ;  /* 0x000000011bc57824 */ /* 0x000fe200018e0631 */
[C---:B------:R-:W-:Y:S02]  /*2cd40*/  IADD3 R192, P3, R221.reuse, R52, RZ ;  /* 0x00000034ddc07210 */ /* 0x040fe40007f7e0ff */
[----:B------:R-:W-:-:S03]  /*2cd50*/  IADD3 R194, P5, R221, R53, RZ ;  /* 0x00000035ddc27210 */ /* 0x000fc60007fbe0ff */
[----:B------:R-:W-:Y:S01]  /*2cd60*/  IMAD.X R193, R25, 0x1, R49, P3 ;  /* 0x0000000119c17824 */ /* 0x000fe200018e0631 */
[----:B0-----:R-:W-:Y:S02]  /*2cd70*/  IADD3 R132, P4, R233, R53, RZ ;  /* 0x00000035e9847210 */ /* 0x001fe40007f9e0ff */
[----:B------:R-:W-:-:S03]  /*2cd80*/  IADD3 R186, P3, R170, R52, RZ ;  /* 0x00000034aaba7210 */ /* 0x000fc60007f7e0ff */
[----:B------:R-:W-:Y:S01]  /*2cd90*/  IMAD.X R133, R27, 0x1, R48, P4 ;  /* 0x000000011b857824 */ /* 0x000fe200020e0630 */
[----:B------:R-:W-:Y:S01]  /*2cda0*/  SHF.R.S32.HI R27, RZ, 0x1f, R170 ;  /* 0x0000001fff1b7819 */ /* 0x000fe200000114aa */
[----:B------:R-:W-:Y:S01]  /*2cdb0*/  IMAD.X R195, R25, 0x1, R48, P5 ;  /* 0x0000000119c37824 */ /* 0x000fe200028e0630 */
[-C--:B------:R-:W-:Y:S02]  /*2cdc0*/  IADD3 R188, P4, R170, R53.reuse, RZ ;  /* 0x00000035aabc7210 */ /* 0x080fe40007f9e0ff */
[----:B------:R-:W-:Y:S01]  /*2cdd0*/  SHF.R.S32.HI R25, RZ, 0x1f, R168 ;  /* 0x0000001fff197819 */ /* 0x000fe200000114a8 */
[C-C-:B------:R-:W-:Y:S01]  /*2cde0*/  IMAD.X R187, R27.reuse, 0x1, R49.reuse, P3 ;  /* 0x000000011bbb7824 */ /* 0x140fe200018e0631 */
[----:B------:R-:W-:Y:S01]  /*2cdf0*/  IADD3 R182, P3, R168, R52, RZ ;  /* 0x00000034a8b67210 */ /* 0x000fe20007f7e0ff */
[----:B------:R-:W-:Y:S01]  /*2ce00*/  IMAD.X R189, R27, 0x1, R48, P4 ;  /* 0x000000011bbd7824 */ /* 0x000fe200020e0630 */
[----:B------:R-:W-:Y:S02]  /*2ce10*/  SHF.R.S32.HI R27, RZ, 0x1f, R178 ;  /* 0x0000001fff1b7819 */ /* 0x000fe400000114b2 */
[-C--:B------:R-:W-:Y:S01]  /*2ce20*/  IADD3 R180, P4, R178, R53.reuse, RZ ;  /* 0x00000035b2b47210 */ /* 0x080fe20007f9e0ff */
[----:B------:R-:W-:Y:S01]  /*2ce30*/  IMAD.X R183, R25, 0x1, R49, P3 ;  /* 0x0000000119b77824 */ /* 0x000fe200018e0631 */
[----:B------:R-:W-:-:S02]  /*2ce40*/  IADD3 R184, P5, R168, R53, RZ ;  /* 0x00000035a8b87210 */ /* 0x000fc40007fbe0ff */
[-C--:B------:R-:W-:Y:S01]  /*2ce50*/  IADD3 R178, P3, R178, R52.reuse, RZ ;  /* 0x00000034b2b27210 */ /* 0x080fe20007f7e0ff */
[----:B------:R0:W-:Y:S02]  /*2ce60*/  STL.64 [R1+0x930], R134 ;  /* 0x0009308601007387 */ /* 0x0001e40000100a00 */
[----:B------:R-:W-:Y:S01]  /*2ce70*/  IMAD.X R185, R25, 0x1, R48, P5 ;  /* 0x0000000119b97824 */ /* 0x000fe200028e0630 */
[----:B------:R-:W-:Y:S01]  /*2ce80*/  SHF.R.S32.HI R25, RZ, 0x1f, R46 ;  /* 0x0000001fff197819 */ /* 0x000fe2000001142e */
[C---:B------:R-:W-:Y:S01]  /*2ce90*/  IMAD.X R179, R27.reuse, 0x1, R49, P3 ;  /* 0x000000011bb37824 */ /* 0x040fe200018e0631 */
[----:B------:R1:W-:Y:S01]  /*2cea0*/  STL.64 [R1+0x928], R132 ;  /* 0x0009288401007387 */ /* 0x0003e20000100a00 */
[----:B------:R-:W-:Y:S01]  /*2ceb0*/  IMAD.X R181, R27, 0x1, R48, P4 ;  /* 0x000000011bb57824 */ /* 0x000fe200020e0630 */
[----:B------:R-:W-:Y:S02]  /*2cec0*/  SHF.R.S32.HI R27, RZ, 0x1f, R42 ;  /* 0x0000001fff1b7819 */ /* 0x000fe4000001142a */
[----:B0-----:R-:W-:-:S02]  /*2ced0*/  IADD3 R134, P3, R46, R52, RZ ;  /* 0x000000342e867210 */ /* 0x001fc40007f7e0ff */
[-C--:B------:R-:W-:Y:S02]  /*2cee0*/  IADD3 R176, P5, R46, R53.reuse, RZ ;  /* 0x000000352eb07210 */ /* 0x080fe40007fbe0ff */
[CC--:B-1----:R-:W-:Y:S01]  /*2cef0*/  IADD3 R132, P4, R42.reuse, R53.reuse, RZ ;  /* 0x000000352a847210 */ /* 0x0c2fe20007f9e0ff */
[C---:B------:R-:W-:Y:S01]  /*2cf00*/  IMAD.X R135, R25.reuse, 0x1, R49, P3 ;  /* 0x0000000119877824 */ /* 0x040fe200018e0631 */
[----:B------:R-:W-:Y:S01]  /*2cf10*/  IADD3 R42, P3, R42, R52, RZ ;  /* 0x000000342a2a7210 */ /* 0x000fe20007f7e0ff */
[--C-:B------:R-:W-:Y:S01]  /*2cf20*/  IMAD.X R177, R25, 0x1, R48.reuse, P5 ;  /* 0x0000000119b17824 */ /* 0x100fe200028e0630 */
[----:B------:R-:W-:Y:S02]  /*2cf30*/  SHF.R.S32.HI R25, RZ, 0x1f, R41 ;  /* 0x0000001fff197819 */ /* 0x000fe40000011429 */
[----:B------:R-:W-:Y:S01]  /*2cf40*/  IADD3 R46, P5, R41, R53, RZ ;  /* 0x00000035292e7210 */ /* 0x000fe20007fbe0ff */
[C---:B------:R-:W-:Y:S01]  /*2cf50*/  IMAD.X R43, R27.reuse, 0x1, R49, P3 ;  /* 0x000000011b2b7824 */ /* 0x040fe200018e0631 */
[----:B------:R-:W-:Y:S01]  /*2cf60*/  STL.64 [R1+0x920], R134 ;  /* 0x0009208601007387 */ /* 0x000fe20000100a00 */
[----:B------:R-:W-:-:S02]  /*2cf70*/  IMAD.X R133, R27, 0x1, R48, P4 ;  /* 0x000000011b857824 */ /* 0x000fc400020e0630 */
[----:B------:R-:W-:Y:S01]  /*2cf80*/  IMAD.X R47, R25, 0x1, R48, P5 ;  /* 0x00000001192f7824 */ /* 0x000fe200028e0630 */
[----:B------:R0:W-:Y:S01]  /*2cf90*/  STL.64 [R1+0x910], R42 ;  /* 0x0009102a01007387 */ /* 0x0001e20000100a00 */
[----:B------:R-:W-:-:S03]  /*2cfa0*/  SHF.R.S32.HI R27, RZ, 0x1f, R39 ;  /* 0x0000001fff1b7819 */ /* 0x000fc60000011427 */
[----:B------:R1:W-:Y:S01]  /*2cfb0*/  STL.64 [R1+0x918], R132 ;  /* 0x0009188401007387 */ /* 0x0003e20000100a00 */
[----:B0-----:R-:W-:-:S03]  /*2cfc0*/  IADD3 R42, P3, R41, R52, RZ ;  /* 0x00000034292a7210 */ /* 0x001fc60007f7e0ff */
[----:B------:R0:W-:Y:S02]  /*2cfd0*/  STL.64 [R1+0x908], R46 ;  /* 0x0009082e01007387 */ /* 0x0001e40000100a00 */
[----:B------:R-:W-:Y:S01]  /*2cfe0*/  IMAD.X R43, R25, 0x1, R49, P3 ;  /* 0x00000001192b7824 */ /* 0x000fe200018e0631 */
[C---:B-1----:R-:W-:Y:S02]  /*2cff0*/  IADD3 R132, P4, R39.reuse, R53, RZ ;  /* 0x0000003527847210 */ /* 0x042fe40007f9e0ff */
[----:B------:R-:W-:Y:S02]  /*2d000*/  SHF.R.S32.HI R25, RZ, 0x1f, R38 ;  /* 0x0000001fff197819 */ /* 0x000fe40000011426 */
[----:B0-----:R-:W-:Y:S01]  /*2d010*/  IADD3 R46, P3, R39, R52, RZ ;  /* 0x00000034272e7210 */ /* 0x001fe20007f7e0ff */
[----:B------:R0:W-:Y:S01]  /*2d020*/  STL.64 [R1+0x900], R42 ;  /* 0x0009002a01007387 */ /* 0x0001e20000100a00 */
[----:B------:R-:W-:-:S03]  /*2d030*/  IMAD.X R133, R27, 0x1, R48, P4 ;  /* 0x000000011b857824 */ /* 0x000fc600020e0630 */
[----:B------:R-:W-:Y:S01]  /*2d040*/  IMAD.X R47, R27, 0x1, R49, P3 ;  /* 0x000000011b2f7824 */ /* 0x000fe200018e0631 */
[C---:B0-----:R-:W-:Y:S02]  /*2d050*/  IADD3 R42, P5, R38.reuse, R53, RZ ;  /* 0x00000035262a7210 */ /* 0x041fe40007fbe0ff */
[----:B------:R-:W-:-:S03]  /*2d060*/  IADD3 R38, P3, R38, R52, RZ ;  /* 0x0000003426267210 */ /* 0x000fc60007f7e0ff */
[C---:B------:R-:W-:Y:S02]  /*2d070*/  IMAD.X R43, R25.reuse, 0x1, R48, P5 ;  /* 0x00000001192b7824 */ /* 0x040fe400028e0630 */
[----:B------:R-:W-:Y:S01]  /*2d080*/  IMAD.X R39, R25, 0x1, R49, P3 ;  /* 0x0000000119277824 */ /* 0x000fe200018e0631 */
[----:B------:R-:W-:Y:S01]  /*2d090*/  STL.64 [R1+0x8f8], R132 ;  /* 0x0008f88401007387 */ /* 0x000fe20000100a00 */
[----:B------:R-:W-:-:S03]  /*2d0a0*/  SHF.R.S32.HI R27, RZ, 0x1f, R37 ;  /* 0x0000001fff1b7819 */ /* 0x000fc60000011425 */
[----:B------:R0:W-:Y:S04]  /*2d0b0*/  STL.64 [R1+0x8f0], R46 ;  /* 0x0008f02e01007387 */ /* 0x0001e80000100a00 */
[----:B------:R-:W-:Y:S04]  /*2d0c0*/  STL.64 [R1+0x8e8], R42 ;  /* 0x0008e82a01007387 */ /* 0x000fe80000100a00 */
[----:B------:R1:W-:Y:S01]  /*2d0d0*/  STL.64 [R1+0x8e0], R38 ;  /* 0x0008e02601007387 */ /* 0x0003e20000100a00 */
[----:B------:R-:W-:Y:S02]  /*2d0e0*/  SHF.R.S32.HI R25, RZ, 0x1f, R35 ;  /* 0x0000001fff197819 */ /* 0x000fe40000011423 */
[----:B0-----:R-:W-:-:S02]  /*2d0f0*/  IADD3 R46, P4, R37, R53, RZ ;  /* 0x00000035252e7210 */ /* 0x001fc40007f9e0ff */
[----:B-1----:R-:W-:Y:S02]  /*2d100*/  IADD3 R38, P3, R37, R52, RZ ;  /* 0x0000003425267210 */ /* 0x002fe40007f7e0ff */
[----:B------:R-:W-:-:S03]  /*2d110*/  IADD3 R42, P5, R35, R53, RZ ;  /* 0x00000035232a7210 */ /* 0x000fc60007fbe0ff */
[C---:B------:R-:W-:Y:S02]  /*2d120*/  IMAD.X R39, R27.reuse, 0x1, R49, P3 ;  /* 0x000000011b277824 */ /* 0x040fe400018e0631 */
[--C-:B------:R-:W-:Y:S02]  /*2d130*/  IMAD.X R47, R27, 0x1, R48.reuse, P4 ;  /* 0x000000011b2f7824 */ /* 0x100fe400020e0630 */
[----:B------:R-:W-:Y:S01]  /*2d140*/  IMAD.X R43, R25, 0x1, R48, P5 ;  /* 0x00000001192b7824 */ /* 0x000fe200028e0630 */
[----:B------:R0:W-:Y:S01]  /*2d150*/  STL.64 [R1+0x8d0], R38 ;  /* 0x0008d02601007387 */ /* 0x0001e20000100a00 */
[----:B------:R-:W-:-:S03]  /*2d160*/  SHF.R.S32.HI R27, RZ, 0x1f, R34 ;  /* 0x0000001fff1b7819 */ /* 0x000fc60000011422 */
[----:B------:R-:W-:Y:S04]  /*2d170*/  STL.64 [R1+0x8d8], R46 ;  /* 0x0008d82e01007387 */ /* 0x000fe80000100a00 */
[----:B------:R1:W-:Y:S01]  /*2d180*/  STL.64 [R1+0x8c8], R42 ;  /* 0x0008c82a01007387 */ /* 0x0003e20000100a00 */
[----:B0-----:R-:W-:-:S05]  /*2d190*/  IADD3 R38, P3, R35, R52, RZ ;  /* 0x0000003423267210 */ /* 0x001fca0007f7e0ff */
[----:B------:R-:W-:Y:S01]  /*2d1a0*/  IMAD.X R39, R25, 0x1, R49, P3 ;  /* 0x0000000119277824 */ /* 0x000fe200018e0631 */
[CC--:B-1----:R-:W-:Y:S02]  /*2d1b0*/  IADD3 R42, P4, R34.reuse, R53.reuse, RZ ;  /* 0x00000035222a7210 */ /* 0x0c2fe40007f9e0ff */
[----:B------:R-:W-:Y:S02]  /*2d1c0*/  IADD3 R34, P3, R34, R52, RZ ;  /* 0x0000003422227210 */ /* 0x000fe40007f7e0ff */
[----:B------:R0:W-:Y:S01]  /*2d1d0*/  STL.64 [R1+0x8c0], R38 ;  /* 0x0008c02601007387 */ /* 0x0001e20000100a00 */
[----:B------:R-:W-:Y:S02]  /*2d1e0*/  SHF.R.S32.HI R25, RZ, 0x1f, R33 ;  /* 0x0000001fff197819 */ /* 0x000fe40000011421 */
[C---:B------:R-:W-:Y:S02]  /*2d1f0*/  IMAD.X R35, R27.reuse, 0x1, R49, P3 ;  /* 0x000000011b237824 */ /* 0x040fe400018e0631 */
[----:B------:R-:W-:Y:S01]  /*2d200*/  IMAD.X R43, R27, 0x1, R48, P4 ;  /* 0x000000011b2b7824 */ /* 0x000fe200020e0630 */
[----:B0-----:R-:W-:-:S02]  /*2d210*/  IADD3 R38, P5, R33, R53, RZ ;  /* 0x0000003521267210 */ /* 0x001fc40007fbe0ff */
[----:B------:R0:W-:Y:S03]  /*2d220*/  STL.64 [R1+0x98], R34 ;  /* 0x0000982201007387 */ /* 0x0001e60000100a00 */
[----:B------:R-:W-:Y:S01]  /*2d230*/  IMAD.X R39, R25, 0x1, R48, P5 ;  /* 0x0000000119277824 */ /* 0x000fe200028e0630 */
[----:B------:R1:W-:Y:S01]  /*2d240*/  STL.64 [R1+0x8b8], R42 ;  /* 0x0008b82a01007387 */ /* 0x0003e20000100a00 */
[----:B------:R-:W-:Y:S02]  /*2d250*/  SHF.R.S32.HI R27, RZ, 0x1f, R31 ;  /* 0x0000001fff1b7819 */ /* 0x000fe4000001141f */
[----:B0-----:R-:W-:Y:S01]  /*2d260*/  IADD3 R34, P3, R33, R52, RZ ;  /* 0x0000003421227210 */ /* 0x001fe20007f7e0ff */
[----:B------:R0:W-:Y:S04]  /*2d270*/  STL.64 [R1+0x90], R38 ;  /* 0x0000902601007387 */ /* 0x0001e80000100a00 */
[----:B------:R-:W-:Y:S01]  /*2d280*/  IMAD.X R35, R25, 0x1, R49, P3 ;  /* 0x0000000119237824 */ /* 0x000fe200018e0631 */
[----:B-1----:R-:W-:-:S02]  /*2d290*/  IADD3 R42, P4, R31, R53, RZ ;  /* 0x000000351f2a7210 */ /* 0x002fc40007f9e0ff */
        /* <DEDUP_REMOVED lines=18> */
[C---:B------:R-:W-:Y:S02]  /*2d3c0*/  IADD3 R34, P5, R26.reuse, R53, RZ ;  /* 0x000000351a227210 */ /* 0x040fe40007fbe0ff */
        /* <DEDUP_REMOVED lines=18> */
[----:B------:R-:W-:Y:S03]  /*2d4f0*/  STL.64 [R1+0x40], R38 ;  /* 0x0000402601007387 */ /* 0x000fe60000100a00 */
[----:B------:R-:W-:Y:S01]  /*2d500*/  IMAD.X R31, R25, 0x1, R49, P3 ;  /* 0x00000001191f7824 */ /* 0x000fe200018e0631 */
[----:B------:R0:W-:Y:S01]  /*2d510*/  STL.64 [R1+0x30], R34 ;  /* 0x0000302201007387 */ /* 0x0001e20000100a00 */
[----:B------:R-:W-:-:S03]  /*2d520*/  SHF.R.S32.HI R23, RZ, 0x1f, R21 ;  /* 0x0000001fff177819 */ /* 0x000fc60000011415 */
[----:B------:R1:W-:Y:S01]  /*2d530*/  STL.64 [R1+0x28], R30 ;  /* 0x0000281e01007387 */ /* 0x0003e20000100a00 */
[----:B------:R-:W-:Y:S02]  /*2d540*/  SHF.R.S32.HI R22, RZ, 0x1f, R18 ;  /* 0x0000001fff167819 */ /* 0x000fe40000011412 */
[-C--:B------:R-:W-:Y:S02]  /*2d550*/  IADD3 R26, P5, R18, R53.reuse, RZ ;  /* 0x00000035121a7210 */ /* 0x080fe40007fbe0ff */
[C---:B0-----:R-:W-:Y:S02]  /*2d560*/  IADD3 R34, P4, R21.reuse, R53, RZ ;  /* 0x0000003515227210 */ /* 0x041fe40007f9e0ff */
[----:B-1----:R-:W-:-:S03]  /*2d570*/  IADD3 R30, P3, R21, R52, RZ ;  /* 0x00000034151e7210 */ /* 0x002fc60007f7e0ff */
[C-C-:B------:R-:W-:Y:S02]  /*2d580*/  IMAD.X R35, R23.reuse, 0x1, R48.reuse, P4 ;  /* 0x0000000117237824 */ /* 0x140fe400020e0630 */
[----:B------:R-:W-:Y:S02]  /*2d590*/  IMAD.X R31, R23, 0x1, R49, P3 ;  /* 0x00000001171f7824 */ /* 0x000fe400018e0631 */
[----:B------:R-:W-:-:S03]  /*2d5a0*/  IMAD.X R27, R22, 0x1, R48, P5 ;  /* 0x00000001161b7824 */ /* 0x000fc600028e0630 */
[----:B------:R0:W-:Y:S01]  /*2d5b0*/  STL.64 [R1+0x18], R30 ;  /* 0x0000181e01007387 */ /* 0x0001e20000100a00 */
[----:B------:R-:W-:-:S03]  /*2d5c0*/  SHF.R.S32.HI R21, RZ, 0x1f, R250 ;  /* 0x0000001fff157819 */ /* 0x000fc600000114fa */
[----:B------:R-:W-:Y:S04]  /*2d5d0*/  STL.64 [R1+0x20], R34 ;  /* 0x0000202201007387 */ /* 0x000fe80000100a00 */
[----:B------:R1:W-:Y:S01]  /*2d5e0*/  STL.64 [R1+0x10], R26 ;  /* 0x0000101a01007387 */ /* 0x0003e20000100a00 */
[----:B0-----:R-:W-:-:S05]  /*2d5f0*/  IADD3 R30, P3, R18, R52, RZ ;  /* 0x00000034121e7210 */ /* 0x001fca0007f7e0ff */
[--C-:B------:R-:W-:Y:S01]  /*2d600*/  IMAD.X R31, R22, 0x1, R49.reuse, P3 ;  /* 0x00000001161f7824 */ /* 0x100fe200018e0631 */
[CC--:B-1----:R-:W-:Y:S02]  /*2d610*/  IADD3 R26, P4, R250.reuse, R53.reuse, RZ ;  /* 0x00000035fa1a7210 */ /* 0x0c2fe40007f9e0ff */
[-C--:B------:R-:W-:Y:S02]  /*2d620*/  IADD3 R250, P3, R250, R52.reuse, RZ ;  /* 0x00000034fafa7210 */ /* 0x080fe40007f7e0ff */
[----:B------:R-:W-:Y:S02]  /*2d630*/  SHF.R.S32.HI R18, RZ, 0x1f, R246 ;  /* 0x0000001fff127819 */ /* 0x000fe400000114f6 */
[C---:B------:R-:W-:Y:S01]  /*2d640*/  IADD3 R248, P5, R246.reuse, R53, RZ ;  /* 0x00000035f6f87210 */ /* 0x040fe20007fbe0ff */
[C---:B------:R-:W-:Y:S01]  /*2d650*/  IMAD.X R251, R21.reuse, 0x1, R49, P3 ;  /* 0x0000000115fb7824 */ /* 0x040fe200018e0631 */
[----:B------:R-:W-:Y:S01]  /*2d660*/  IADD3 R246, P3, R246, R52, RZ ;  /* 0x00000034f6f67210 */ /* 0x000fe20007f7e0ff */
[----:B------:R-:W-:Y:S01]  /*2d670*/  IMAD.X R27, R21, 0x1, R48, P4 ;  /* 0x00000001151b7824 */ /* 0x000fe200020e0630 */
[----:B------:R-:W-:-:S02]  /*2d680*/  SHF.R.S32.HI R21, RZ, 0x1f, R242 ;  /* 0x0000001fff157819 */ /* 0x000fc400000114f2 */
[-C--:B------:R-:W-:Y:S01]  /*2d690*/  IADD3 R244, P4, R242, R53.reuse, RZ ;  /* 0x00000035f2f47210 */ /* 0x080fe20007f9e0ff */
[--C-:B------:R-:W-:Y:S01]  /*2d6a0*/  IMAD.X R247, R18, 0x1, R49.reuse, P3 ;  /* 0x0000000112f77824 */ /* 0x100fe200018e0631 */
[-C--:B------:R-:W-:Y:S01]  /*2d6b0*/  IADD3 R242, P3, R242, R52.reuse, RZ ;  /* 0x00000034f2f27210 */ /* 0x080fe20007f7e0ff */
[----:B------:R-:W-:Y:S01]  /*2d6c0*/  IMAD.X R249, R18, 0x1, R48, P5 ;  /* 0x0000000112f97824 */ /* 0x000fe200028e0630 */
        /* <DEDUP_REMOVED lines=74> */
[----:B------:R0:W-:Y:S01]  /*2db70*/  STL.64 [R1+0x8], R30 ;  /* 0x0000081e01007387 */ /* 0x0001e20000100a00 */
[----:B------:R-:W-:Y:S01]  /*2db80*/  IMAD.X R39, R21, 0x1, R48, P4 ;  /* 0x0000000115277824 */ /* 0x000fe200020e0630 */
[----:B------:R-:W-:-:S02]  /*2db90*/  SHF.R.S32.HI R21, RZ, 0x1f, R28 ;  /* 0x0000001fff157819 */ /* 0x000fc4000001141c */
[C-C-:B------:R-:W-:Y:S01]  /*2dba0*/  IMAD.X R33, R18.reuse, 0x1, R49.reuse, P3 ;  /* 0x0000000112217824 */ /* 0x140fe200018e0631 */
[----:B------:R1:W-:Y:S01]  /*2dbb0*/  STL.64 [R1], R26 ;  /* 0x0000001a01007387 */ /* 0x0003e20000100a00 */
[----:B------:R-:W-:Y:S01]  /*2dbc0*/  IMAD.X R35, R18, 0x1, R48, P5 ;  /* 0x0000000112237824 */ /* 0x000fe200028e0630 */
[CC--:B0-----:R-:W-:Y:S02]  /*2dbd0*/  IADD3 R30, P4, R28.reuse, R53.reuse, RZ ;  /* 0x000000351c1e7210 */ /* 0x0c1fe40007f9e0ff */
[-C--:B------:R-:W-:Y:S02]  /*2dbe0*/  IADD3 R28, P3, R28, R52.reuse, RZ ;  /* 0x000000341c1c7210 */ /* 0x080fe40007f7e0ff */
[----:B------:R-:W-:Y:S02]  /*2dbf0*/  SHF.R.S32.HI R18, RZ, 0x1f, R24 ;  /* 0x0000001fff127819 */ /* 0x000fe40000011418 */
[C---:B-1----:R-:W-:Y:S01]  /*2dc00*/  IADD3 R26, P5, R24.reuse, R53, RZ ;  /* 0x00000035181a7210 */ /* 0x042fe20007fbe0ff */
[C---:B------:R-:W-:Y:S01]  /*2dc10*/  IMAD.X R29, R21.reuse, 0x1, R49, P3 ;  /* 0x00000001151d7824 */ /* 0x040fe200018e0631 */
[----:B------:R-:W-:Y:S01]  /*2dc20*/  IADD3 R24, P3, R24, R52, RZ ;  /* 0x0000003418187210 */ /* 0x000fe20007f7e0ff */
[----:B------:R-:W-:Y:S01]  /*2dc30*/  IMAD.X R31, R21, 0x1, R48, P4 ;  /* 0x00000001151f7824 */ /* 0x000fe200020e0630 */
[----:B------:R-:W-:-:S02]  /*2dc40*/  SHF.R.S32.HI R21, RZ, 0x1f, R20 ;  /* 0x0000001fff157819 */ /* 0x000fc40000011414 */
[----:B------:R-:W-:Y:S01]  /*2dc50*/  IADD3 R22, P4, R20, R53, RZ ;  /* 0x0000003514167210 */ /* 0x000fe20007f9e0ff */
[----:B------:R-:W-:Y:S01]  /*2dc60*/  IMAD.X R25, R18, 0x1, R49, P3 ;  /* 0x0000000112197824 */ /* 0x000fe200018e0631 */
[----:B------:R-:W-:-:S03]  /*2dc70*/  IADD3 R20, P3, R20, R52, RZ ;  /* 0x0000003414147210 */ /* 0x000fc60007f7e0ff */
[C---:B------:R-:W-:Y:S01]  /*2dc80*/  IMAD.X R23, R21.reuse, 0x1, R48, P4 ;  /* 0x0000000115177824 */ /* 0x040fe200020e0630 */
[----:B------:R-:W-:Y:S01]  /*2dc90*/  SHF.R.S32.HI R133, RZ, 0x1f, R19 ;  /* 0x0000001fff857819 */ /* 0x000fe20000011413 */
[----:B------:R-:W-:Y:S01]  /*2dca0*/  IMAD.X R21, R21, 0x1, R49, P3 ;  /* 0x0000000115157824 */ /* 0x000fe200018e0631 */
[----:B------:R-:W-:-:S05]  /*2dcb0*/  IADD3 R134, P3, R19, R52, RZ ;  /* 0x0000003413867210 */ /* 0x000fca0007f7e0ff */
[----:B------:R-:W-:Y:S01]  /*2dcc0*/  IMAD.X R135, R133, 0x1, R49, P3 ;  /* 0x0000000185877824 */ /* 0x000fe200018e0631 */
[----:B------:R-:W-:-:S04]  /*2dcd0*/  SHF.R.S32.HI R132, RZ, 0x1f, R131 ;  /* 0x0000001fff847819 */ /* 0x000fc80000011483 */
[----:B------:R0:W-:Y:S01]  /*2dce0*/  STL.64 [R1+0x8b0], R134 ;  /* 0x0008b08601007387 */ /* 0x0001e20000100a00 */
[----:B------:R-:W-:Y:S01]  /*2dcf0*/  IMAD.X R27, R18, 0x1, R48, P5 ;  /* 0x00000001121b7824 */ /* 0x000fe200028e0630 */
[----:B------:R-:W-:Y:S02]  /*2dd00*/  IADD3 R18, P5, R19, R53, RZ ;  /* 0x0000003513127210 */ /* 0x000fe40007fbe0ff */
[----:B0-----:R-:W-:-:S05]  /*2dd10*/  IADD3 R134, P3, R131, R52, RZ ;  /* 0x0000003483867210 */ /* 0x001fca0007f7e0ff */
[----:B------:R-:W-:Y:S01]  /*2dd20*/  IMAD.X R135, R132, 0x1, R49, P3 ;  /* 0x0000000184877824 */ /* 0x000fe200018e0631 */
[-C--:B------:R-:W-:Y:S02]  /*2dd30*/  IADD3 R138, P4, R131, R53.reuse, RZ ;  /* 0x00000035838a7210 */ /* 0x080fe40007f9e0ff */
[----:B------:R-:W-:Y:S02]  /*2dd40*/  SHF.R.S32.HI R131, RZ, 0x1f, R130 ;  /* 0x0000001fff837819 */ /* 0x000fe40000011482 */
[----:B------:R0:W-:Y:S01]  /*2dd50*/  STL.64 [R1+0x8a0], R134 ;  /* 0x0008a08601007387 */ /* 0x0001e20000100a00 */
[--C-:B------:R-:W-:Y:S01]  /*2dd60*/  IMAD.X R19, R133, 0x1, R48.reuse, P5 ;  /* 0x0000000185137824 */ /* 0x100fe200028e0630 */
[----:B------:R-:W-:Y:S01]  /*2dd70*/  IADD3 R136, P5, R130, R53, RZ ;  /* 0x0000003582887210 */ /* 0x000fe20007fbe0ff */
[----:B------:R-:W-:Y:S01]  /*2dd80*/  IMAD.X R139, R132, 0x1, R48, P4 ;  /* 0x00000001848b7824 */ /* 0x000fe200020e0630 */
[----:B0-----:R-:W-:Y:S02]  /*2dd90*/  IADD3 R134, P3, R130, R52, RZ ;  /* 0x0000003482867210 */ /* 0x001fe40007f7e0ff */
[----:B------:R-:W-:-:S03]  /*2dda0*/  SHF.R.S32.HI R130, RZ, 0x1f, R129 ;  /* 0x0000001fff827819 */ /* 0x000fc60000011481 */
[--C-:B------:R-:W-:Y:S01]  /*2ddb0*/  IMAD.X R135, R131, 0x1, R49.reuse, P3 ;  /* 0x0000000183877824 */ /* 0x100fe200018e0631 */
[----:B------:R-:W-:Y:S01]  /*2ddc0*/  IADD3 R132, P3, R129, R52, RZ ;  /* 0x0000003481847210 */ /* 0x000fe20007f7e0ff */
[----:B------:R-:W-:Y:S01]  /*2ddd0*/  IMAD.X R137, R131, 0x1, R48, P5 ;  /* 0x0000000183897824 */ /* 0x000fe200028e0630 */
[----:B------:R-:W-:Y:S03]  /*2dde0*/  STL.64 [R1+0x8a8], R138 ;  /* 0x0008a88a01007387 */ /* 0x000fe60000100a00 */
[----:B------:R-:W-:Y:S01]  /*2ddf0*/  IMAD.X R133, R130, 0x1, R49, P3 ;  /* 0x0000000182857824 */ /* 0x000fe200018e0631 */
[----:B------:R0:W-:Y:S04]  /*2de00*/  STL.64 [R1+0x898], R136 ;  /* 0x0008988801007387 */ /* 0x0001e80000100a00 */
[----:B------:R1:W-:Y:S04]  /*2de10*/  STL.64 [R1+0x890], R134 ;  /* 0x0008908601007387 */ /* 0x0003e80000100a00 */
[----:B------:R4:W-:Y:S01]  /*2de20*/  STL.64 [R1+0x880], R132 ;  /* 0x0008808401007387 */ /* 0x0009e20000100a00 */
[----:B0-----:R-:W-:-:S02]  /*2de30*/  IADD3 R136, P4, R129, R53, RZ ;  /* 0x0000003581887210 */ /* 0x001fc40007f9e0ff */
[----:B------:R-:W-:Y:S02]  /*2de40*/  SHF.R.S32.HI R129, RZ, 0x1f, R128 ;  /* 0x0000001fff817819 */ /* 0x000fe40000011480 */
[C---:B-1----:R-:W-:Y:S02]  /*2de50*/  IADD3 R134, P5, R128.reuse, R53, RZ ;  /* 0x0000003580867210 */ /* 0x042fe40007fbe0ff */
[----:B----4-:R-:W-:Y:S01]  /*2de60*/  IADD3 R132, P3, R128, R52, RZ ;  /* 0x0000003480847210 */ /* 0x010fe20007f7e0ff */
[----:B------:R-:W-:Y:S01]  /*2de70*/  IMAD.X R137, R130, 0x1, R48, P4 ;  /* 0x0000000182897824 */ /* 0x000fe200020e0630 */
        /* <DEDUP_REMOVED lines=326> */
[----:B------:R-:W-:Y:S01]  /*2f2e0*/  STL.64 [R1+0x690], R90 ;  /* 0x0006905a01007387 */ /* 0x000fe20000100a00 */
[C---:B------:R-:W-:Y:S01]  /*2f2f0*/  VIADD R80, R81.reuse, UR5 ;  /* 0x0000000551507c36 */ /* 0x040fe20008000000 */
[----:B------:R-:W-:Y:S01]  /*2f300*/  ULDC UR5, c[0x0][0x248] ;  /* 0x0000920000057ab9 */ /* 0x000fe20000000800 */
[----:B------:R-:W-:Y:S01]  /*2f310*/  IMAD.X R85, R82, 0x1, R49, P3 ;  /* 0x0000000152557824 */ /* 0x000fe200018e0631 */
[----:B------:R0:W-:Y:S01]  /*2f320*/  STL.64 [R1+0x688], R88 ;  /* 0x0006885801007387 */ /* 0x0001e20000100a00 */
[----:B------:R-:W-:Y:S01]  /*2f330*/  VIADD R79, R80, UR5 ;  /* 0x00000005504f7c36 */ /* 0x000fe20008000000 */
[----:B------:R-:W-:Y:S02]  /*2f340*/  ULDC UR5, c[0x0][0x248] ;  /* 0x0000920000057ab9 */ /* 0x000fe40000000800 */
        /* <DEDUP_REMOVED lines=208> */
[----:B------:R-:W-:Y:S02]  /*30050*/  IMAD.X R65, R59, 0x1, R48, P5 ;  /* 0x000000013b417824 */ /* 0x000fe400028e0630 */
[C---:B------:R-:W-:Y:S01]  /*30060*/  VIADD R56, R57.reuse, UR53 ;  /* 0x0000003539387c36 */ /* 0x040fe20008000000 */
[----:B------:R-:W-:Y:S01]  /*30070*/  STL.64 [R1+0x5d0], R66 ;  /* 0x0005d04201007387 */ /* 0x000fe20000100a00 */
[----:B------:R-:W-:Y:S01]  /*30080*/  IMAD.X R61, R58, 0x1, R49, P3 ;  /* 0x000000013a3d7824 */ /* 0x000fe200018e0631 */
[----:B------:R-:W-:Y:S02]  /*30090*/  ULDC UR53, c[0x0][0x248] ;  /* 0x0000920000357ab9 */ /* 0x000fe40000000800 */
[----:B------:R0:W-:Y:S04]  /*300a0*/  STL.64 [R1+0x5c8], R64 ;  /* 0x0005c84001007387 */ /* 0x0001e80000100a00 */
[----:B------:R1:W-:Y:S04]  /*300b0*/  STL.64 [R1+0x540], R62 ;  /* 0x0005403e01007387 */ /* 0x0003e80000100a00 */
[----:B------:R4:W-:Y:S01]  /*300c0*/  STL.64 [R1+0x518], R60 ;  /* 0x0005183c01007387 */ /* 0x0009e20000100a00 */
[----:B0-----:R-:W-:-:S02]  /*300d0*/  IADD3 R64, P4, R57, R53, RZ ;  /* 0x0000003539407210 */ /* 0x001fc40007f9e0ff */
[----:B------:R-:W-:Y:S02]  /*300e0*/  SHF.R.S32.HI R57, RZ, 0x1f, R56 ;  /* 0x0000001fff397819 */ /* 0x000fe40000011438 */
[-C--:B-1----:R-:W-:Y:S01]  /*300f0*/  IADD3 R62, P5, R56, R53.reuse, RZ ;  /* 0x00000035383e7210 */ /* 0x082fe20007fbe0ff */
[--C-:B------:R-:W-:Y:S01]  /*30100*/  IMAD.X R65, R58, 0x1, R48.reuse, P4 ;  /* 0x000000013a417824 */ /* 0x100fe200020e0630 */
[C---:B----4-:R-:W-:Y:S01]  /*30110*/  IADD3 R60, P3, R56.reuse, R52, RZ ;  /* 0x00000034383c7210 */ /* 0x050fe20007f7e0ff */
[----:B------:R-:W-:Y:S02]  /*30120*/  VIADD R51, R56, UR35 ;  /* 0x0000002338337c36 */ /* 0x000fe40008000000 */
[C---:B------:R-:W-:Y:S02]  /*30130*/  IMAD.X R63, R57.reuse, 0x1, R48, P5 ;  /* 0x00000001393f7824 */ /* 0x040fe400028e0630 */
[----:B------:R-:W-:Y:S01]  /*30140*/  IMAD.X R61, R57, 0x1, R49, P3 ;  /* 0x00000001393d7824 */ /* 0x000fe200018e0631 */
[----:B------:R-:W-:Y:S01]  /*30150*/  STL.64 [R1+0x530], R64 ;  /* 0x0005304001007387 */ /* 0x000fe20000100a00 */
[----:B------:R-:W-:Y:S01]  /*30160*/  VIADD R55, R51, UR34 ;  /* 0x0000002233377c36 */ /* 0x000fe20008000000 */
[----:B------:R-:W-:Y:S01]  /*30170*/  SHF.R.S32.HI R56, RZ, 0x1f, R51 ;  /* 0x0000001fff387819 */ /* 0x000fe20000011433 */
[----:B------:R-:W-:Y:S01]  /*30180*/  ULDC.64 UR34, c[0x0][0x228] ;  /* 0x00008a0000227ab9 */ /* 0x000fe20000000a00 */
[----:B------:R0:W-:Y:S04]  /*30190*/  STL.64 [R1+0x508], R62 ;  /* 0x0005083e01007387 */ /* 0x0001e80000100a00 */
[----:B------:R1:W-:Y:S01]  /*301a0*/  STL.64 [R1+0x4f0], R60 ;  /* 0x0004f03c01007387 */ /* 0x0003e20000100a00 */
[----:B------:R-:W-:-:S02]  /*301b0*/  IADD3 R58, P5, R55, R53, RZ ;  /* 0x00000035373a7210 */ /* 0x000fc40007fbe0ff */
[C---:B0-----:R-:W-:Y:S02]  /*301c0*/  IADD3 R62, P4, R51.reuse, R53, RZ ;  /* 0x00000035333e7210 */ /* 0x041fe40007f9e0ff */
[-C--:B-1----:R-:W-:Y:S02]  /*301d0*/  IADD3 R60, P3, R51, R52.reuse, RZ ;  /* 0x00000034333c7210 */ /* 0x082fe40007f7e0ff */
[----:B------:R-:W-:Y:S01]  /*301e0*/  SHF.R.S32.HI R51, RZ, 0x1f, R55 ;  /* 0x0000001fff337819 */ /* 0x000fe20000011437 */
[C-C-:B------:R-:W-:Y:S02]  /*301f0*/  IMAD.X R63, R56.reuse, 0x1, R48.reuse, P4 ;  /* 0x00000001383f7824 */ /* 0x140fe400020e0630 */
[----:B------:R-:W-:Y:S02]  /*30200*/  IMAD.X R61, R56, 0x1, R49, P3 ;  /* 0x00000001383d7824 */ /* 0x000fe400018e0631 */
[----:B------:R-:W-:Y:S02]  /*30210*/  IMAD.X R59, R51, 0x1, R48, P5 ;  /* 0x00000001333b7824 */ /* 0x000fe400028e0630 */
[C---:B------:R-:W-:Y:S01]  /*30220*/  VIADD R50, R55.reuse, UR8 ;  /* 0x0000000837327c36 */ /* 0x040fe20008000000 */
[----:B------:R0:W-:Y:S04]  /*30230*/  STL.64 [R1+0x4c0], R60 ;  /* 0x0004c03c01007387 */ /* 0x0001e80000100a00 */
[----:B------:R-:W-:Y:S04]  /*30240*/  STL.64 [R1+0x4d8], R62 ;  /* 0x0004d83e01007387 */ /* 0x000fe80000100a00 */
[----:B------:R1:W-:Y:S01]  /*30250*/  STL.64 [R1+0x4a8], R58 ;  /* 0x0004a83a01007387 */ /* 0x0003e20000100a00 */
[----:B0-----:R-:W-:-:S02]  /*30260*/  IADD3 R60, P3, R55, R52, RZ ;  /* 0x00000034373c7210 */ /* 0x001fc40007f7e0ff */
[----:B------:R-:W-:Y:S02]  /*30270*/  SHF.R.S32.HI R55, RZ, 0x1f, R50 ;  /* 0x0000001fff377819 */ /* 0x000fe40000011432 */
[C---:B-1----:R-:W-:Y:S01]  /*30280*/  IADD3 R58, P4, R50.reuse, R53, RZ ;  /* 0x00000035323a7210 */ /* 0x042fe20007f9e0ff */
[--C-:B------:R-:W-:Y:S01]  /*30290*/  IMAD.X R61, R51, 0x1, R49.reuse, P3 ;  /* 0x00000001333d7824 */ /* 0x100fe200018e0631 */
[C---:B------:R-:W-:Y:S01]  /*302a0*/  IADD3 R56, P3, R50.reuse, R52, RZ ;  /* 0x0000003432387210 */ /* 0x040fe20007f7e0ff */
[----:B------:R-:W-:Y:S01]  /*302b0*/  VIADD R54, R50, UR9 ;  /* 0x0000000932367c36 */ /* 0x000fe20008000000 */
[----:B------:R-:W-:Y:S01]  /*302c0*/  ULDC.64 UR8, c[0x0][0x228] ;  /* 0x00008a0000087ab9 */ /* 0x000fe20000000a00 */
[C---:B------:R-:W-:Y:S01]  /*302d0*/  IMAD.X R59, R55.reuse, 0x1, R48, P4 ;  /* 0x00000001373b7824 */ /* 0x040fe200020e0630 */
[----:B------:R-:W-:Y:S01]  /*302e0*/  STL.64 [R1+0x490], R60 ;  /* 0x0004903c01007387 */ /* 0x000fe20000100a00 */
[----:B------:R-:W-:Y:S01]  /*302f0*/  IMAD.X R57, R55, 0x1, R49, P3 ;  /* 0x0000000137397824 */ /* 0x000fe200018e0631 */
[----:B------:R-:W-:-:S02]  /*30300*/  SHF.R.S32.HI R51, RZ, 0x1f, R54 ;  /* 0x0000001fff337819 */ /* 0x000fc40000011436 */
[----:B------:R0:W-:Y:S01]  /*30310*/  STL.64 [R1+0x478], R58 ;  /* 0x0004783a01007387 */ /* 0x0001e20000100a00 */
[----:B------:R-:W-:Y:S01]  /*30320*/  VIADD R50, R54, UR5 ;  /* 0x0000000536327c36 */ /* 0x000fe20008000000 */
[----:B------:R-:W-:Y:S02]  /*30330*/  LOP3.LUT R14, R14, 0xfff7ffff, RZ, 0xc0, !PT ;  /* 0xfff7ffff0e0e7812 */ /* 0x000fe400078ec0ff */
[----:B------:R-:W-:Y:S01]  /*30340*/  LOP3.LUT R9, R9, 0xffff7fff, RZ, 0xc0, !PT ;  /* 0xffff7fff09097812 */ /* 0x000fe200078ec0ff */
[----:B------:R1:W-:Y:S01]  /*30350*/  STL.64 [R1+0x3c0], R56 ;  /* 0x0003c03801007387 */ /* 0x0003e20000100a00 */
[----:B0-----:R-:W-:Y:S01]  /*30360*/  IADD3 R58, P4, R54, R53, RZ ;  /* 0x00000035363a7210 */ /* 0x001fe20007f9e0ff */
[C---:B------:R-:W-:Y:S01]  /*30370*/  VIADD R66, R0.reuse, 0x58 ;  /* 0x0000005800427836 */ /* 0x040fe20000000000 */
[----:B------:R-:W-:Y:S01]  /*30380*/  LOP3.LUT R13, R13, 0x7fffffff, RZ, 0xc0, !PT ;  /* 0x7fffffff0d0d7812 */ /* 0x000fe200078ec0ff */
[----:B------:R-:W-:Y:S01]  /*30390*/  VIADD R65, R0, 0x57 ;  /* 0x0000005700417836 */ /* 0x000fe20000000000 */
[----:B------:R-:W-:Y:S01]  /*303a0*/  ULDC UR5, c[0x0][0x228] ;  /* 0x00008a0000057ab9 */ /* 0x000fe20000000800 */
[----:B------:R-:W-:Y:S01]  /*303b0*/  IMAD.X R59, R51, 0x1, R48, P4 ;  /* 0x00000001333b7824 */ /* 0x000fe200020e0630 */
[----:B-1----:R-:W-:-:S02]  /*303c0*/  IADD3 R56, P3, R54, R52, RZ ;  /* 0x0000003436387210 */ /* 0x002fc40007f7e0ff */
[----:B------:R-:W-:Y:S02]  /*303d0*/  SHF.R.S32.HI R55, RZ, 0x1f, R50 ;  /* 0x0000001fff377819 */ /* 0x000fe40000011432 */
[----:B------:R0:W-:Y:S01]  /*303e0*/  STL.64 [R1+0x3b8], R58 ;  /* 0x0003b83a01007387 */ /* 0x0001e20000100a00 */
[----:B------:R-:W-:Y:S02]  /*303f0*/  IMAD.X R57, R51, 0x1, R49, P3 ;  /* 0x0000000133397824 */ /* 0x000fe400018e0631 */
[----:B------:R-:W-:-:S03]  /*30400*/  VIADD R54, R50, UR10 ;  /* 0x0000000a32367c36 */ /* 0x000fc60008000000 */
[----:B------:R1:W-:Y:S01]  /*30410*/  STL.64 [R1+0x3b0], R56 ;  /* 0x0003b03801007387 */ /* 0x0003e20000100a00 */
[----:B0-----:R-:W-:-:S05]  /*30420*/  IADD3 R58, P4, R50, R53, RZ ;  /* 0x00000035323a7210 */ /* 0x001fca0007f9e0ff */
[C---:B------:R-:W-:Y:S01]  /*30430*/  IMAD.X R59, R55.reuse, 0x1, R48, P4 ;  /* 0x00000001373b7824 */ /* 0x040fe200020e0630 */
[----:B-1----:R-:W-:Y:S02]  /*30440*/  IADD3 R56, P3, R50, R52, RZ ;  /* 0x0000003432387210 */ /* 0x002fe40007f7e0ff */
[----:B------:R-:W-:Y:S02]  /*30450*/  SHF.R.S32.HI R51, RZ, 0x1f, R54 ;  /* 0x0000001fff337819 */ /* 0x000fe40000011436 */
[----:B------:R0:W-:Y:S01]  /*30460*/  STL.64 [R1+0x3a8], R58 ;  /* 0x0003a83a01007387 */ /* 0x0001e20000100a00 */
[----:B------:R-:W-:Y:S02]  /*30470*/  IMAD.X R57, R55, 0x1, R49, P3 ;  /* 0x0000000137397824 */ /* 0x000fe400018e0631 */
[C---:B------:R-:W-:Y:S01]  /*30480*/  VIADD R50, R54.reuse, UR11 ;  /* 0x0000000b36327c36 */ /* 0x040fe20008000000 */
[----:B------:R-:W-:Y:S02]  /*30490*/  ULDC.64 UR10, c[0x0][0x228] ;  /* 0x00008a00000a7ab9 */ /* 0x000fe40000000a00 */
[----:B------:R1:W-:Y:S01]  /*304a0*/  STL.64 [R1+0x3a0], R56 ;  /* 0x0003a03801007387 */ /* 0x0003e20000100a00 */
[----:B0-----:R-:W-:-:S05]  /*304b0*/  IADD3 R58, P4, R54, R53, RZ ;  /* 0x00000035363a7210 */ /* 0x001fca0007f9e0ff */
[C---:B------:R-:W-:Y:S01]  /*304c0*/  IMAD.X R59, R51.reuse, 0x1, R48, P4 ;  /* 0x00000001333b7824 */ /* 0x040fe200020e0630 */
[----:B-1----:R-:W-:Y:S02]  /*304d0*/  IADD3 R56, P3, R54, R52, RZ ;  /* 0x0000003436387210 */ /* 0x002fe40007f7e0ff */
        /* <DEDUP_REMOVED lines=191> */
[----:B------:R-:W-:Y:S02]  /*310d0*/  ULDC UR36, c[0x0][0x22c] ;  /* 0x00008b0000247ab9 */ /* 0x000fe40000000800 */
        /* <DEDUP_REMOVED lines=181> */
[----:B-1----:R-:W-:Y:S01]  /*31c30*/  IADD3 R56, P3, R54, R52, RZ ;  /* 0x0000003436387210 */ /* 0x002fe20007f7e0ff */
[----:B------:R-:W-:Y:S01]  /*31c40*/  VIADD R54, R50, UR58 ;  /* 0x0000003a32367c36 */ /* 0x000fe20008000000 */
[----:B------:R-:W-:Y:S02]  /*31c50*/  SHF.R.S32.HI R55, RZ, 0x1f, R50 ;  /* 0x0000001fff377819 */ /* 0x000fe40000011432 */
[----:B------:R0:W-:Y:S01]  /*31c60*/  STL.64 [R1+0xd8], R58 ;  /* 0x0000d83a01007387 */ /* 0x0001e20000100a00 */
[----:B------:R-:W-:Y:S01]  /*31c70*/  IMAD.X R57, R51, 0x1, R49, P3 ;  /* 0x0000000133397824 */ /* 0x000fe200018e0631 */
[----:B------:R-:W-:Y:S02]  /*31c80*/  SHF.R.S32.HI R51, RZ, 0x1f, R54 ;  /* 0x0000001fff337819 */ /* 0x000fe40000011436 */
[-C--:B------:R-:W-:Y:S02]  /*31c90*/  IADD3 R62, P3, R54, R53.reuse, RZ ;  /* 0x00000035363e7210 */ /* 0x080fe40007f7e0ff */
[----:B0-----:R-:W-:-:S03]  /*31ca0*/  IADD3 R58, P4, R50, R53, RZ ;  /* 0x00000035323a7210 */ /* 0x001fc60007f9e0ff */
[--C-:B------:R-:W-:Y:S01]  /*31cb0*/  IMAD.X R63, R51, 0x1, R48.reuse, P3 ;  /* 0x00000001333f7824 */ /* 0x100fe200018e0630 */
[----:B------:R-:W-:Y:S01]  /*31cc0*/  ISETP.GE.AND P3, PT, R2, UR34, PT ;  /* 0x0000002202007c0c */ /* 0x000fe2000bf66270 */
[----:B------:R0:W-:Y:S01]  /*31cd0*/  STL.64 [R1+0xd0], R56 ;  /* 0x0000d03801007387 */ /* 0x0001e20000100a00 */
[----:B------:R-:W-:Y:S01]  /*31ce0*/  ULDC UR34, c[0x0][0x22c] ;  /* 0x00008b0000227ab9 */ /* 0x000fe20000000800 */
[----:B------:R-:W-:Y:S01]  /*31cf0*/  IMAD.X R59, R55, 0x1, R48, P4 ;  /* 0x00000001373b7824 */ /* 0x000fe200020e0630 */
[----:B------:R-:W-:-:S05]  /*31d00*/  IADD3 R60, P4, R54, R52, RZ ;  /* 0x00000034363c7210 */ /* 0x000fca0007f9e0ff */
[----:B------:R-:W-:Y:S01]  /*31d10*/  IMAD.X R61, R51, 0x1, R49, P4 ;  /* 0x00000001333d7824 */ /* 0x000fe200020e0631 */
[----:B------:R-:W-:Y:S02]  /*31d20*/  ISETP.LT.AND P4, PT, R0, UR9, !P3 ;  /* 0x0000000900007c0c */ /* 0x000fe4000df81270 */
[----:B------:R-:W-:Y:S01]  /*31d30*/  ISETP.LT.AND P3, PT, R2, UR8, !P2 ;  /* 0x0000000802007c0c */ /* 0x000fe2000d761270 */
[----:B------:R-:W-:Y:S02]  /*31d40*/  ULDC.64 UR8, c[0x0][0x228] ;  /* 0x00008a0000087ab9 */ /* 0x000fe40000000a00 */
[----:B------:R-:W-:-:S10]  /*31d50*/  ISETP.LT.AND P2, PT, R3, UR8, !P2 ;  /* 0x0000000803007c0c */ /* 0x000fd4000d741270 */
[----:B------:R-:W-:Y:S02]  /*31d60*/  @P3 LOP3.LUT R14, R14, 0x80000, RZ, 0xfc, !PT ;  /* 0x000800000e0e3812 */ /* 0x000fe400078efcff */
[----:B------:R-:W-:Y:S02]  /*31d70*/  ISETP.LT.AND P3, PT, R2, UR12, !P1 ;  /* 0x0000000c02007c0c */ /* 0x000fe4000cf61270 */
[----:B------:R-:W-:Y:S02]  /*31d80*/  LOP3.LUT R14, R14, 0xffdfffff, RZ, 0xc0, !PT ;  /* 0xffdfffff0e0e7812 */ /* 0x000fe400078ec0ff */
[----:B0-----:R-:W-:Y:S02]  /*31d90*/  IADD3 R56, P5, R50, R52, RZ ;  /* 0x0000003432387210 */ /* 0x001fe40007fbe0ff */
[----:B------:R-:W-:Y:S02]  /*31da0*/  @P2 LOP3.LUT R14, R14, 0x200000, RZ, 0xfc, !PT ;  /* 0x002000000e0e2812 */ /* 0x000fe400078efcff */
[----:B------:R-:W-:-:S02]  /*31db0*/  ISETP.LT.AND P2, PT, R3, UR10, !P1 ;  /* 0x0000000a03007c0c */ /* 0x000fc4000cf41270 */
[----:B------:R-:W-:Y:S01]  /*31dc0*/  LOP3.LUT R14, R14, 0xff7fffff, RZ, 0xc0, !PT ;  /* 0xff7fffff0e0e7812 */ /* 0x000fe200078ec0ff */
[----:B------:R-:W-:Y:S02]  /*31dd0*/  IMAD.X R57, R55, 0x1, R49, P5 ;  /* 0x0000000137397824 */ /* 0x000fe400028e0631 */
[----:B------:R-:W-:Y:S01]  /*31de0*/  VIADD R50, R54, UR59 ;  /* 0x0000003b36327c36 */ /* 0x000fe20008000000 */
[----:B------:R-:W-:Y:S01]  /*31df0*/  @P3 LOP3.LUT R14, R14, 0x800000, RZ, 0xfc, !PT ;  /* 0x008000000e0e3812 */ /* 0x000fe200078efcff */
[----:B------:R0:W-:Y:S01]  /*31e00*/  STL.64 [R1+0xc8], R58 ;  /* 0x0000c83a01007387 */ /* 0x0001e20000100a00 */
[----:B------:R-:W-:Y:S02]  /*31e10*/  ISETP.LT.AND P1, PT, R3, UR16, !P0 ;  /* 0x0000001003007c0c */ /* 0x000fe4000c721270 */
[----:B------:R-:W-:Y:S01]  /*31e20*/  @P4 LOP3.LUT R9, R9, 0x8000, RZ, 0xfc, !PT ;  /* 0x0000800009094812 */ /* 0x000fe200078efcff */
[----:B------:R1:W-:Y:S01]  /*31e30*/  STL.64 [R1+0xc0], R56 ;  /* 0x0000c03801007387 */ /* 0x0003e20000100a00 */
[----:B------:R-:W-:Y:S01]  /*31e40*/  ISETP.LT.AND P0, PT, R2, UR14, !P0 ;  /* 0x0000000e02007c0c */ /* 0x000fe2000c701270 */
[----:B------:R-:W-:Y:S01]  /*31e50*/  VIADD R64, R0, 0x56 ;  /* 0x0000005600407836 */ /* 0x000fe20000000000 */
[----:B------:R-:W-:Y:S01]  /*31e60*/  LOP3.LUT R14, R14, 0xffbfffff, RZ, 0xc0, !PT ;  /* 0xffbfffff0e0e7812 */ /* 0x000fe200078ec0ff */
[----:B------:R-:W-:Y:S01]  /*31e70*/  UMOV UR12, UR46 ;  /* 0x0000002e000c7c82 */ /* 0x000fe20008000000 */
[----:B------:R-:W-:Y:S01]  /*31e80*/  UMOV UR8, UR47 ;  /* 0x0000002f00087c82 */ /* 0x000fe20008000000 */
[----:B------:R-:W-:Y:S01]  /*31e90*/  VIADD R51, R0, 0x42 ;  /* 0x0000004200337836 */ /* 0x000fe20000000000 */
[----:B------:R-:W-:Y:S01]  /*31ea0*/  ULDC.64 UR58, c[0x0][0x228] ;  /* 0x00008a00003a7ab9 */ /* 0x000fe20000000a00 */
[----:B0-----:R-:W-:Y:S01]  /*31eb0*/  IADD3 R58, P5, R50, R53, RZ ;  /* 0x00000035323a7210 */ /* 0x001fe20007fbe0ff */
[----:B------:R-:W-:Y:S01]  /*31ec0*/  VIADD R54, R0, 0x45 ;  /* 0x0000004500367836 */ /* 0x000fe20000000000 */
[----:B------:R-:W-:Y:S01]  /*31ed0*/  ULDC UR16, c[0x0][0x228] ;  /* 0x00008a0000107ab9 */ /* 0x000fe20000000800 */
[----:B-1----:R-:W-:-:S02]  /*31ee0*/  IADD3 R56, P6, R50, R52, RZ ;  /* 0x0000003432387210 */ /* 0x002fc40007fde0ff */
[----:B------:R-:W-:Y:S01]  /*31ef0*/  LOP3.LUT R9, R9, 0xffffefff, RZ, 0xc0, !PT ;  /* 0xffffefff09097812 */ /* 0x000fe200078ec0ff */
[----:B------:R0:W-:Y:S01]  /*31f00*/  STL.64 [R1+0xb8], R62 ;  /* 0x0000b83e01007387 */ /* 0x0001e20000100a00 */
[----:B------:R-:W-:Y:S01]  /*31f10*/  SHF.R.S32.HI R50, RZ, 0x1f, R50 ;  /* 0x0000001fff327819 */ /* 0x000fe20000011432 */
[----:B------:R-:W-:Y:S01]  /*31f20*/  ULDC.64 UR46, c[0x0][0x228] ;  /* 0x00008a00002e7ab9 */ /* 0x000fe20000000a00 */
[----:B------:R-:W-:-:S03]  /*31f30*/  @P2 LOP3.LUT R14, R14, 0x400000, RZ, 0xfc, !PT ;  /* 0x004000000e0e2812 */ /* 0x000fc600078efcff */
[----:B------:R-:W-:Y:S01]  /*31f40*/  IMAD.X R59, R50, 0x1, R48, P5 ;  /* 0x00000001323b7824 */ /* 0x000fe200028e0630 */
[----:B------:R-:W-:Y:S01]  /*31f50*/  LOP3.LUT R14, R14, 0xfeffffff, RZ, 0xc0, !PT ;  /* 0xfeffffff0e0e7812 */ /* 0x000fe200078ec0ff */
[----:B------:R-:W-:-:S03]  /*31f60*/  VIADD R48, R0, 0x1 ;  /* 0x0000000100307836 */ /* 0x000fc60000000000 */
[----:B------:R-:W-:Y:S02]  /*31f70*/  @P0 LOP3.LUT R14, R14, 0x1000000, RZ, 0xfc, !PT ;  /* 0x010000000e0e0812 */ /* 0x000fe400078efcff */
[----:B------:R-:W-:-:S04]  /*31f80*/  ISETP.GE.AND P0, PT, R48, UR39, PT ;  /* 0x0000002730007c0c */ /* 0x000fc8000bf06270 */
[----:B------:R-:W-:Y:S01]  /*31f90*/  ISETP.LT.AND P2, PT, R2, UR20, !P0 ;  /* 0x0000001402007c0c */ /* 0x000fe2000c741270 */
[----:B------:R-:W-:Y:S01]  /*31fa0*/  IMAD.X R57, R50, 0x1, R49, P6 ;  /* 0x0000000132397824 */ /* 0x000fe200030e0631 */
[----:B------:R-:W-:Y:S01]  /*31fb0*/  @P1 LOP3.LUT R9, R9, 0x1000, RZ, 0xfc, !PT ;  /* 0x0000100009091812 */ /* 0x000fe200078efcff */
[----:B------:R-:W-:Y:S01]  /*31fc0*/  VIADD R49, R0, 0x40 ;  /* 0x0000004000317836 */ /* 0x000fe20000000000 */
[----:B------:R-:W-:Y:S02]  /*31fd0*/  ISETP.LT.AND P1, PT, R3, UR18, !P0 ;  /* 0x0000001203007c0c */ /* 0x000fe4000c721270 */
[----:B------:R-:W-:Y:S01]  /*31fe0*/  LOP3.LUT R14, R14, 0xfdffffff, RZ, 0xc0, !PT ;  /* 0xfdffffff0e0e7812 */ /* 0x000fe200078ec0ff */
[----:B------:R1:W-:Y:S01]  /*31ff0*/  STL.64 [R1+0xb0], R60 ;  /* 0x0000b03c01007387 */ /* 0x0003e20000100a00 */
[----:B------:R-:W-:Y:S01]  /*32000*/  LOP3.LUT R9, R9, 0xffffbfff, RZ, 0xc0, !PT ;  /* 0xffffbfff09097812 */ /* 0x000fe200078ec0ff */
[C---:B------:R-:W-:Y:S01]  /*32010*/  VIADD R50, R0.reuse, 0x41 ;  /* 0x0000004100327836 */ /* 0x040fe20000000000 */
[----:B------:R-:W-:Y:S01]  /*32020*/  ISETP.GE.AND P0, PT, R49, UR36, PT ;  /* 0x0000002431007c0c */ /* 0x000fe2000bf06270 */
[----:B------:R4:W-:Y:S01]  /*32030*/  STL.64 [R1+0xa8], R58 ;  /* 0x0000a83a01007387 */ /* 0x0009e20000100a00 */
[----:B------:R-:W-:Y:S01]  /*32040*/  ULDC.64 UR36, c[0x0][0x228] ;  /* 0x00008a0000247ab9 */ /* 0x000fe20000000a00 */
[----:B------:R-:W-:Y:S01]  /*32050*/  @P2 LOP3.LUT R9, R9, 0x4000, RZ, 0xfc, !PT ;  /* 0x0000400009092812 */ /* 0x000fe200078efcff */
[----:B0-----:R-:W-:Y:S01]  /*32060*/  VIADD R63, R0, 0x55 ;  /* 0x00000055003f7836 */ /* 0x001fe20000000000 */
[----:B------:R-:W-:Y:S01]  /*32070*/  ISETP.LT.AND P2, PT, R3, UR24, !P0 ;  /* 0x0000001803007c0c */ /* 0x000fe2000c741270 */
[----:B------:R-:W-:Y:S01]  /*32080*/  UMOV UR10, UR46 ;  /* 0x0000002e000a7c82 */ /* 0x000fe20008000000 */
[----:B------:R-:W-:Y:S01]  /*32090*/  @P1 LOP3.LUT R14, R14, 0x2000000, RZ, 0xfc, !PT ;  /* 0x020000000e0e1812 */ /* 0x000fe200078efcff */
[----:B------:R0:W-:Y:S01]  /*320a0*/  STL.64 [R1+0xa0], R56 ;  /* 0x0000a03801007387 */ /* 0x0001e20000100a00 */
[----:B------:R-:W-:Y:S01]  /*320b0*/  ISETP.LT.AND P1, PT, R2, UR22, !P0 ;  /* 0x0000001602007c0c */ /* 0x000fe2000c721270 */
[C---:B------:R-:W-:Y:S01]  /*320c0*/  VIADD R62, R0.reuse, 0x54 ;  /* 0x00000054003e7836 */ /* 0x040fe20000000000 */
[----:B------:R-:W-:Y:S01]  /*320d0*/  LOP3.LUT R9, R9, 0xffffdfff, RZ, 0xc0, !PT ;  /* 0xffffdfff09097812 */ /* 0x000fe200078ec0ff */
[----:B------:R-:W-:Y:S01]  /*320e0*/  UMOV UR14, UR47 ;  /* 0x0000002f000e7c82 */ /* 0x000fe20008000000 */
[----:B------:R-:W-:Y:S01]  /*320f0*/  ULDC.64 UR46, c[0x0][0x228] ;  /* 0x00008a00002e7ab9 */ /* 0x000fe20000000a00 */
[C---:B-1----:R-:W-:Y:S01]  /*32100*/  VIADD R61, R0.reuse, 0x52 ;  /* 0x00000052003d7836 */ /* 0x042fe20000000000 */
[----:B------:R-:W-:Y:S01]  /*32110*/  ULDC UR18, c[0x0][0x228] ;  /* 0x00008a0000127ab9 */ /* 0x000fe20000000800 */
[C---:B------:R-:W-:Y:S01]  /*32120*/  VIADD R60, R0.reuse, 0x50 ;  /* 0x00000050003c7836 */ /* 0x040fe20000000000 */
[----:B------:R-:W-:Y:S01]  /*32130*/  ULDC UR20, c[0x0][0x228] ;  /* 0x00008a0000147ab9 */ /* 0x000fe20000000800 */
[----:B------:R-:W-:Y:S01]  /*32140*/  @P2 LOP3.LUT R9, R9, 0x2000, RZ, 0xfc, !PT ;  /* 0x0000200009092812 */ /* 0x000fe200078efcff */
[C---:B----4-:R-:W-:Y:S01]  /*32150*/  VIADD R59, R0.reuse, 0x4e ;  /* 0x0000004e003b7836 */ /* 0x050fe20000000000 */
[----:B------:R-:W-:Y:S01]  /*32160*/  ULDC UR24, c[0x0][0x228] ;  /* 0x00008a0000187ab9 */ /* 0x000fe20000000800 */
[C---:B0-----:R-:W-:Y:S01]  /*32170*/  VIADD R56, R0.reuse, 0x47 ;  /* 0x0000004700387836 */ /* 0x041fe20000000000 */
[----:B------:R-:W-:Y:S01]  /*32180*/  LOP3.LUT R9, R9, 0xfffffbff, RZ, 0xc0, !PT ;  /* 0xfffffbff09097812 */ /* 0x000fe200078ec0ff */
[----:B------:R-:W-:-:S02]  /*32190*/  VIADD R58, R0, 0x4b ;  /* 0x0000004b003a7836 */ /* 0x000fc40000000000 */
[----:B------:R-:W-:Y:S01]  /*321a0*/  VIADD R52, R0, 0x43 ;  /* 0x0000004300347836 */ /* 0x000fe20000000000 */
[----:B------:R-:W-:Y:S01]  /*321b0*/  ISETP.GE.AND P0, PT, R56, UR41, PT ;  /* 0x0000002938007c0c */ /* 0x000fe2000bf06270 */
[C---:B------:R-:W-:Y:S01]  /*321c0*/  VIADD R57, R0.reuse, 0x49 ;  /* 0x0000004900397836 */ /* 0x040fe20000000000 */
[----:B------:R-:W-:Y:S01]  /*321d0*/  @P1 LOP3.LUT R9, R9, 0x400, RZ, 0xfc, !PT ;  /* 0x0000040009091812 */ /* 0x000fe200078efcff */
[----:B------:R-:W-:Y:S01]  /*321e0*/  VIADD R53, R0, 0x44 ;  /* 0x0000004400357836 */ /* 0x000fe20000000000 */
[----:B------:R-:W-:Y:S01]  /*321f0*/  ISETP.LT.AND P1, PT, R2, UR38, !P0 ;  /* 0x0000002602007c0c */ /* 0x000fe2000c721270 */
[----:B------:R-:W-:Y:S01]  /*32200*/  ULDC.64 UR38, c[0x0][0x228] ;  /* 0x00008a0000267ab9 */ /* 0x000fe20000000a00 */
[----:B------:R-:W-:Y:S01]  /*32210*/  ISETP.LT.AND P0, PT, R3, UR44, !P0 ;  /* 0x0000002c03007c0c */ /* 0x000fe2000c701270 */
[C---:B------:R-:W-:Y:S01]  /*32220*/  VIADD R55, R0.reuse, 0x46 ;  /* 0x0000004600377836 */ /* 0x040fe20000000000 */
[----:B------:R-:W-:Y:S01]  /*32230*/  LOP3.LUT R9, R9, 0xfffff7ff, RZ, 0xc0, !PT ;  /* 0xfffff7ff09097812 */ /* 0x000fe200078ec0ff */
[----:B------:R-:W-:-:S02]  /*32240*/  VIADD R67, R0, 0x53 ;  /* 0x0000005300437836 */ /* 0x000fc40000000000 */
[C---:B------:R-:W-:Y:S02]  /*32250*/  VIADD R48, R0.reuse, 0x51 ;  /* 0x0000005100307836 */ /* 0x040fe40000000000 */
[----:B------:R-:W-:Y:S01]  /*32260*/  VIADD R49, R0, 0x4f ;  /* 0x0000004f00317836 */ /* 0x000fe20000000000 */
[----:B------:R-:W-:Y:S01]  /*32270*/  LOP3.LUT R14, R14, 0x7fffffff, RZ, 0xc0, !PT ;  /* 0x7fffffff0e0e7812 */ /* 0x000fe200078ec0ff */
[----:B------:R-:W-:Y:S02]  /*32280*/  ULDC UR22, c[0x0][0x22c] ;  /* 0x00008b0000167ab9 */ /* 0x000fe40000000800 */
[----:B------:R-:W-:-:S04]  /*32290*/  @P1 LOP3.LUT R9, R9, 0x800, RZ, 0xfc, !PT ;  /* 0x0000080009091812 */ /* 0x000fc800078efcff */
[----:B------:R-:W-:-:S04]  /*322a0*/  LOP3.LUT R9, R9, 0xfffffdff, RZ, 0xc0, !PT ;  /* 0xfffffdff09097812 */ /* 0x000fc800078ec0ff */
[----:B------:R-:W-:Y:S02]  /*322b0*/  @P0 LOP3.LUT R9, R9, 0x200, RZ, 0xfc, !PT ;  /* 0x0000020009090812 */ /* 0x000fe400078efcff */
[----:B------:R-:W-:Y:S01]  /*322c0*/  ISETP.GE.AND P0, PT, R0, UR45, PT ;  /* 0x0000002d00007c0c */ /* 0x000fe2000bf06270 */
[----:B------:R-:W-:-:S03]  /*322d0*/  ULDC.64 UR44, c[0x0][0x228] ;  /* 0x00008a00002c7ab9 */ /* 0x000fc60000000a00 */
[----:B------:R-:W-:Y:S01]  /*322e0*/  ISETP.LT.AND P1, PT, R3, UR26, !P0 ;  /* 0x0000001a03007c0c */ /* 0x000fe2000c721270 */
[----:B------:R-:W-:Y:S01]  /*322f0*/  ULDC UR26, c[0x0][0x228] ;  /* 0x00008a00001a7ab9 */ /* 0x000fe20000000800 */
[----:B------:R-:W-:Y:S02]  /*32300*/  LOP3.LUT R9, R9, 0xffffff7f, RZ, 0xc0, !PT ;  /* 0xffffff7f09097812 */ /* 0x000fe400078ec0ff */
[----:B------:R-:W-:-:S09]  /*32310*/  ISETP.GE.AND P0, PT, R50, UR34, PT ;  /* 0x0000002232007c0c */ /* 0x000fd2000bf06270 */
[----:B------:R-:W-:Y:S02]  /*32320*/  @P1 LOP3.LUT R9, R9, 0x80, RZ, 0xfc, !PT ;  /* 0x0000008009091812 */ /* 0x000fe400078efcff */
[----:B------:R-:W-:Y:S01]  /*32330*/  ISETP.LT.AND P1, PT, R3, UR30, !P0 ;  /* 0x0000001e03007c0c */ /* 0x000fe2000c721270 */
[----:B------:R-:W-:Y:S01]  /*32340*/  ULDC UR30, c[0x0][0x228] ;  /* 0x00008a00001e7ab9 */ /* 0x000fe20000000800 */
[----:B------:R-:W-:Y:S01]  /*32350*/  ISETP.LT.AND P0, PT, R2, UR28, !P0 ;  /* 0x0000001c02007c0c */ /* 0x000fe2000c701270 */
[----:B------:R-:W-:Y:S01]  /*32360*/  ULDC UR28, c[0x0][0x22c] ;  /* 0x00008b00001c7ab9 */ /* 0x000fe20000000800 */
[----:B------:R-:W-:-:S09]  /*32370*/  LOP3.LUT R9, R9, 0xfffffeff, RZ, 0xc0, !PT ;  /* 0xfffffeff09097812 */ /* 0x000fd200078ec0ff */
[----:B------:R-:W-:-:S04]  /*32380*/  @P1 LOP3.LUT R9, R9, 0x100, RZ, 0xfc, !PT ;  /* 0x0000010009091812 */ /* 0x000fc800078efcff */
[----:B------:R-:W-:-:S04]  /*32390*/  LOP3.LUT R9, R9, 0xffffffdf, RZ, 0xc0, !PT ;  /* 0xffffffdf09097812 */ /* 0x000fc800078ec0ff */
[----:B------:R-:W-:Y:S02]  /*323a0*/  @P0 LOP3.LUT R9, R9, 0x20, RZ, 0xfc, !PT ;  /* 0x0000002009090812 */ /* 0x000fe400078efcff */
[----:B------:R-:W-:-:S04]  /*323b0*/  ISETP.GE.AND P0, PT, R66, UR33, PT ;  /* 0x0000002142007c0c */ /* 0x000fc8000bf06270 */
[----:B------:R-:W-:Y:S01]  /*323c0*/  ISETP.LT.AND P2, PT, R3, UR32, !P0 ;  /* 0x0000002003007c0c */ /* 0x000fe2000c741270 */
[----:B------:R-:W-:Y:S01]  /*323d0*/  ULDC.64 UR32, c[0x0][0x228] ;  /* 0x00008a0000207ab9 */ /* 0x000fe20000000a00 */
[----:B------:R-:W-:Y:S02]  /*323e0*/  ISETP.LT.AND P1, PT, R2, UR42, !P0 ;  /* 0x0000002a02007c0c */ /* 0x000fe4000c721270 */
[----:B------:R-:W-:Y:S02]  /*323f0*/  LOP3.LUT R9, R9, 0xffffffbf, RZ, 0xc0, !PT ;  /* 0xffffffbf09097812 */ /* 0x000fe400078ec0ff */
[----:B------:R-:W-:Y:S01]  /*32400*/  ISETP.GE.AND P0, PT, R65, UR35, PT ;  /* 0x0000002341007c0c */ /* 0x000fe2000bf06270 */
[----:B------:R-:W-:-:S06]  /*32410*/  ULDC.64 UR34, c[0x0][0x228] ;  /* 0x00008a0000227ab9 */ /* 0x000fcc0000000a00 */
[----:B------:R-:W-:-:S04]  /*32420*/  @P2 LOP3.LUT R9, R9, 0x40, RZ, 0xfc, !PT ;  /* 0x0000004009092812 */ /* 0x000fc800078efcff */
[----:B------:R-:W-:-:S04]  /*32430*/  LOP3.LUT R9, R9, 0xffffffef, RZ, 0xc0, !PT ;  /* 0xffffffef09097812 */ /* 0x000fc800078ec0ff */
[----:B------:R-:W-:Y:S02]  /*32440*/  @P1 LOP3.LUT R9, R9, 0x10, RZ, 0xfc, !PT ;  /* 0x0000001009091812 */ /* 0x000fe400078efcff */
[----:B------:R-:W-:Y:S02]  /*32450*/  ISETP.LT.AND P1, PT, R3, UR36, !P0 ;  /* 0x0000002403007c0c */ /* 0x000fe4000c721270 */
[----:B------:R-:W-:Y:S02]  /*32460*/  ISETP.LT.AND P0, PT, R2, UR38, !P0 ;  /* 0x0000002602007c0c */ /* 0x000fe4000c701270 */
[----:B------:R-:W-:-:S09]  /*32470*/  LOP3.LUT R9, R9, 0xfffffff7, RZ, 0xc0, !PT ;  /* 0xfffffff709097812 */ /* 0x000fd200078ec0ff */
[----:B------:R-:W-:-:S04]  /*32480*/  @P1 LOP3.LUT R9, R9, 0x8, RZ, 0xfc, !PT ;  /* 0x0000000809091812 */ /* 0x000fc800078efcff */
[----:B------:R-:W-:-:S04]  /*32490*/  LOP3.LUT R9, R9, 0xfffffffb, RZ, 0xc0, !PT ;  /* 0xfffffffb09097812 */ /* 0x000fc800078ec0ff */
[----:B------:R-:W-:Y:S02]  /*324a0*/  @P0 LOP3.LUT R9, R9, 0x4, RZ, 0xfc, !PT ;  /* 0x0000000409090812 */ /* 0x000fe400078efcff */
[----:B------:R-:W-:Y:S01]  /*324b0*/  ISETP.GE.AND P0, PT, R64, UR43, PT ;  /* 0x0000002b40007c0c */ /* 0x000fe2000bf06270 */
[----:B------:R-:W-:-:S03]  /*324c0*/  ULDC.64 UR42, c[0x0][0x228] ;  /* 0x00008a00002a7ab9 */ /* 0x000fc60000000a00 */
[----:B------:R-:W-:Y:S01]  /*324d0*/  ISETP.LT.AND P2, PT, R3, UR12, !P0 ;  /* 0x0000000c03007c0c */ /* 0x000fe2000c741270 */
[----:B------:R-:W-:Y:S01]  /*324e0*/  ULDC UR12, c[0x0][0x228] ;  /* 0x00008a00000c7ab9 */ /* 0x000fe20000000800 */
[----:B------:R-:W-:Y:S02]  /*324f0*/  ISETP.LT.AND P1, PT, R2, UR50, !P0 ;  /* 0x0000003202007c0c */ /* 0x000fe4000c721270 */
[----:B------:R-:W-:Y:S02]  /*32500*/  LOP3.LUT R9, R9, 0xfffffffd, RZ, 0xc0, !PT ;  /* 0xfffffffd09097812 */ /* 0x000fe400078ec0ff */
[----:B------:R-:W-:Y:S01]  /*32510*/  ISETP.GE.AND P0, PT, R63, UR37, PT ;  /* 0x000000253f007c0c */ /* 0x000fe2000bf06270 */
[----:B------:R-:W-:-:S06]  /*32520*/  ULDC.64 UR36, c[0x0][0x228] ;  /* 0x00008a0000247ab9 */ /* 0x000fcc0000000a00 */
[----:B------:R-:W-:-:S04]  /*32530*/  @P2 LOP3.LUT R9, R9, 0x2, RZ, 0xfc, !PT ;  /* 0x0000000209092812 */ /* 0x000fc800078efcff */
[----:B------:R-:W-:-:S04]  /*32540*/  LOP3.LUT R9, R9, 0xfffffffe, RZ, 0xc0, !PT ;  /* 0xfffffffe09097812 */ /* 0x000fc800078ec0ff */
[----:B------:R-:W-:Y:S02]  /*32550*/  @P1 LOP3.LUT R9, R9, 0x1, RZ, 0xfc, !PT ;  /* 0x0000000109091812 */ /* 0x000fe400078efcff */
[----:B------:R-:W-:Y:S01]  /*32560*/  ISETP.LT.AND P1, PT, R3, UR10, !P0 ;  /* 0x0000000a03007c0c */ /* 0x000fe2000c721270 */
[----:B------:R-:W-:Y:S01]  /*32570*/  ULDC UR10, c[0x0][0x22c] ;  /* 0x00008b00000a7ab9 */ /* 0x000fe20000000800 */
[----:B------:R-:W-:-:S11]  /*32580*/  ISETP.LT.AND P0, PT, R2, UR48, !P0 ;  /* 0x0000003002007c0c */ /* 0x000fd6000c701270 */
        /* <DEDUP_REMOVED lines=33> */
[----:B------:R-:W-:Y:S01]  /*327a0*/  ULDC.64 UR40, c[0x0][0x228] ;  /* 0x00008a0000287ab9 */ /* 0x000fe20000000a00 */
[----:B------:R-:W-:Y:S01]  /*327b0*/  ISETP.LT.AND P0, PT, R3, UR38, !P0 ;  /* 0x0000002603007c0c */ /* 0x000fe2000c701270 */
[----:B------:R-:W-:Y:S01]  /*327c0*/  ULDC UR38, c[0x0][0x22c] ;  /* 0x00008b0000267ab9 */ /* 0x000fe20000000800 */
[----:B------:R-:W-:-:S09]  /*327d0*/  LOP3.LUT R13, R13, 0xff7fffff, RZ, 0xc0, !PT ;  /* 0xff7fffff0d0d7812 */ /* 0x000fd200078ec0ff */
[----:B------:R-:W-:-:S04]  /*327e0*/  @P1 LOP3.LUT R13, R13, 0x800000, RZ, 0xfc, !PT ;  /* 0x008000000d0d1812 */ /* 0x000fc800078efcff */
[----:B------:R-:W-:-:S04]  /*327f0*/  LOP3.LUT R13, R13, 0xffbfffff, RZ, 0xc0, !PT ;  /* 0xffbfffff0d0d7812 */ /* 0x000fc800078ec0ff */
[----:B------:R-:W-:Y:S02]  /*32800*/  @P0 LOP3.LUT R13, R13, 0x400000, RZ, 0xfc, !PT ;  /* 0x004000000d0d0812 */ /* 0x000fe400078efcff */
[----:B------:R-:W-:Y:S01]  /*32810*/  ISETP.GE.AND P0, PT, R58, UR43, PT ;  /* 0x0000002b3a007c0c */ /* 0x000fe2000bf06270 */
[----:B------:R-:W-:-:S03]  /*32820*/  ULDC.64 UR42, c[0x0][0x228] ;  /* 0x00008a00002a7ab9 */ /* 0x000fc60000000a00 */
[----:B------:R-:W-:Y:S02]  /*32830*/  ISETP.LT.AND P2, PT, R3, UR56, !P0 ;  /* 0x0000003803007c0c */ /* 0x000fe4000c741270 */
        /* <DEDUP_REMOVED lines=17> */
[----:B------:R-:W-:Y:S01]  /*32950*/  ISETP.LT.AND P1, PT, R2, UR40, !P0 ;  /* 0x0000002802007c0c */ /* 0x000fe2000c721270 */
[----:B------:R-:W-:Y:S01]  /*32960*/  ULDC UR40, c[0x0][0x228] ;  /* 0x00008a0000287ab9 */ /* 0x000fe20000000800 */
        /* <DEDUP_REMOVED lines=35> */
[----:B------:R-:W-:-:S03]  /*32ba0*/  ULDC UR57, c[0x0][0x22c] ;  /* 0x00008b0000397ab9 */ /* 0x000fc60000000800 */
        /* <DEDUP_REMOVED lines=18> */
[----:B------:R-:W-:Y:S02]  /*32cd0*/  ISETP.GE.AND P0, PT, R48, UR14, PT ;  /* 0x0000000e30007c0c */ /* 0x000fe4000bf06270 */
[----:B------:R-:W-:Y:S01]  /*32ce0*/  LOP3.LUT R13, R13, 0xffffffdf, RZ, 0xc0, !PT ;  /* 0xffffffdf0d0d7812 */ /* 0x000fe200078ec0ff */
[----:B------:R-:W-:Y:S01]  /*32cf0*/  VIADD R48, R0, 0x4d ;  /* 0x0000004d00307836 */ /* 0x000fe20000000000 */
[----:B------:R-:W-:Y:S01]  /*32d00*/  ISETP.LT.AND P1, PT, R3, UR16, !P0 ;  /* 0x0000001003007c0c */ /* 0x000fe2000c721270 */
[----:B------:R-:W-:Y:S01]  /*32d10*/  ULDC UR16, c[0x0][0x22c] ;  /* 0x00008b0000107ab9 */ /* 0x000fe20000000800 */
[----:B------:R-:W-:Y:S01]  /*32d20*/  ISETP.LT.AND P0, PT, R2, UR12, !P0 ;  /* 0x0000000c02007c0c */ /* 0x000fe2000c701270 */
[----:B------:R-:W-:Y:S01]  /*32d30*/  ULDC UR14, c[0x0][0x22c] ;  /* 0x00008b00000e7ab9 */ /* 0x000fe20000000800 */
[----:B--2---:R-:W-:Y:S01]  /*32d40*/  LOP3.LUT R15, R15, 0x7fffffff, RZ, 0xc0, !PT ;  /* 0x7fffffff0f0f7812 */ /* 0x004fe200078ec0ff */
[----:B------:R-:W-:-:S08]  /*32d50*/  ULDC UR12, c[0x0][0x22c] ;  /* 0x00008b00000c7ab9 */ /* 0x000fd00000000800 */
[----:B------:R-:W-:-:S04]  /*32d60*/  @P1 LOP3.LUT R13, R13, 0x20, RZ, 0xfc, !PT ;  /* 0x000000200d0d1812 */ /* 0x000fc800078efcff */
[----:B------:R-:W-:-:S04]  /*32d70*/  LOP3.LUT R13, R13, 0xffffffef, RZ, 0xc0, !PT ;  /* 0xffffffef0d0d7812 */ /* 0x000fc800078ec0ff */
[----:B------:R-:W-:Y:S02]  /*32d80*/  @P0 LOP3.LUT R13, R13, 0x10, RZ, 0xfc, !PT ;  /* 0x000000100d0d0812 */ /* 0x000fe400078efcff */
[----:B------:R-:W-:-:S04]  /*32d90*/  ISETP.GE.AND P0, PT, R49, UR33, PT ;  /* 0x0000002131007c0c */ /* 0x000fc8000bf06270 */
[----:B------:R-:W-:Y:S02]  /*32da0*/  ISETP.LT.AND P1, PT, R3, UR18, !P0 ;  /* 0x0000001203007c0c */ /* 0x000fe4000c721270 */
[----:B------:R-:W-:Y:S01]  /*32db0*/  LOP3.LUT R13, R13, 0xfffffff7, RZ, 0xc0, !PT ;  /* 0xfffffff70d0d7812 */ /* 0x000fe200078ec0ff */
[----:B------:R-:W-:Y:S01]  /*32dc0*/  VIADD R49, R0, 0x4c ;  /* 0x0000004c00317836 */ /* 0x000fe20000000000 */
[----:B------:R-:W-:Y:S01]  /*32dd0*/  ISETP.LT.AND P0, PT, R2, UR20, !P0 ;  /* 0x0000001402007c0c */ /* 0x000fe2000c701270 */
[----:B------:R-:W-:Y:S01]  /*32de0*/  ULDC UR20, c[0x0][0x22c] ;  /* 0x00008b0000147ab9 */ /* 0x000fe20000000800 */
[----:B------:R-:W-:Y:S01]  /*32df0*/  LOP3.LUT R16, R16, 0x7fffffff, RZ, 0xc0, !PT ;  /* 0x7fffffff10107812 */ /* 0x000fe200078ec0ff */
[----:B------:R-:W-:-:S06]  /*32e00*/  ULDC UR18, c[0x0][0x22c] ;  /* 0x00008b0000127ab9 */ /* 0x000fcc0000000800 */
        /* <DEDUP_REMOVED lines=10> */
[----:B------:R-:W-:Y:S01]  /*32eb0*/  LOP3.LUT R17, R17, 0x7fffffff, RZ, 0xc0, !PT ;  /* 0x7fffffff11117812 */ /* 0x000fe200078ec0ff */
[----:B------:R-:W-:-:S08]  /*32ec0*/  ULDC UR24, c[0x0][0x22c] ;  /* 0x00008b0000187ab9 */ /* 0x000fd00000000800 */
[----:B------:R-:W-:-:S04]  /*32ed0*/  @P1 LOP3.LUT R13, R13, 0x2, RZ, 0xfc, !PT ;  /* 0x000000020d0d1812 */ /* 0x000fc800078efcff */
[----:B------:R-:W-:-:S04]  /*32ee0*/  LOP3.LUT R13, R13, 0xfffffffe, RZ, 0xc0, !PT ;  /* 0xfffffffe0d0d7812 */ /* 0x000fc800078ec0ff */
[----:B------:R-:W-:Y:S02]  /*32ef0*/  @P0 LOP3.LUT R13, R13, 0x1, RZ, 0xfc, !PT ;  /* 0x000000010d0d0812 */ /* 0x000fe400078efcff */
[----:B------:R-:W-:Y:S01]  /*32f00*/  ISETP.GE.AND P0, PT, R49, UR35, PT ;  /* 0x0000002331007c0c */ /* 0x000fe2000bf06270 */
[----:B------:R-:W-:Y:S01]  /*32f10*/  VIADD R49, R0, 0x3 ;  /* 0x0000000300317836 */ /* 0x000fe20000000000 */
[----:B------:R-:W-:Y:S02]  /*32f20*/  ULDC UR35, c[0x0][0x22c] ;  /* 0x00008b0000237ab9 */ /* 0x000fe40000000800 */
[----:B------:R-:W-:Y:S01]  /*32f30*/  ISETP.LT.AND P1, PT, R3, UR56, !P0 ;  /* 0x0000003803007c0c */ /* 0x000fe2000c721270 */
[----:B------:R-:W-:Y:S01]  /*32f40*/  ULDC UR56, c[0x0][0x228] ;  /* 0x00008a0000387ab9 */ /* 0x000fe20000000800 */
[----:B------:R-:W-:Y:S01]  /*32f50*/  ISETP.LT.AND P0, PT, R2, UR30, !P0 ;  /* 0x0000001e02007c0c */ /* 0x000fe2000c701270 */
[----:B------:R-:W-:-:S10]  /*32f60*/  ULDC UR30, c[0x0][0x22c] ;  /* 0x00008b00001e7ab9 */ /* 0x000fd40000000800 */
        /* <DEDUP_REMOVED lines=10> */
[----:B------:R-:W-:-:S09]  /*33010*/  ULDC UR37, c[0x0][0x22c] ;  /* 0x00008b0000257ab9 */ /* 0x000fd20000000800 */
[----:B------:R-:W-:-:S04]  /*33020*/  @P1 LOP3.LUT R14, R14, 0x20000000, RZ, 0xfc, !PT ;  /* 0x200000000e0e1812 */ /* 0x000fc800078efcff */
[----:B------:R-:W-:-:S04]  /*33030*/  LOP3.LUT R14, R14, 0xefffffff, RZ, 0xc0, !PT ;  /* 0xefffffff0e0e7812 */ /* 0x000fc800078ec0ff */
[----:B------:R-:W-:Y:S02]  /*33040*/  @P0 LOP3.LUT R14, R14, 0x10000000, RZ, 0xfc, !PT ;  /* 0x100000000e0e0812 */ /* 0x000fe400078efcff */
[----:B------:R-:W-:Y:S01]  /*33050*/  ISETP.GE.AND P0, PT, R48, UR39, PT ;  /* 0x0000002730007c0c */ /* 0x000fe2000bf06270 */
[----:B------:R-:W-:-:S03]  /*33060*/  ULDC UR39, c[0x0][0x228] ;  /* 0x00008a0000277ab9 */ /* 0x000fc60000000800 */
[----:B------:R-:W-:Y:S02]  /*33070*/  ISETP.LT.AND P1, PT, R3, UR42, !P0 ;  /* 0x0000002a03007c0c */ /* 0x000fe4000c721270 */
[----:B------:R-:W-:Y:S01]  /*33080*/  LOP3.LUT R14, R14, 0xf7ffffff, RZ, 0xc0, !PT ;  /* 0xf7ffffff0e0e7812 */ /* 0x000fe200078ec0ff */
[----:B------:R-:W-:Y:S01]  /*33090*/  VIADD R48, R0, 0x3d ;  /* 0x0000003d00307836 */ /* 0x000fe20000000000 */
[----:B------:R-:W-:Y:S01]  /*330a0*/  ISETP.LT.AND P0, PT, R2, UR32, !P0 ;  /* 0x0000002002007c0c */ /* 0x000fe2000c701270 */
[----:B------:R-:W-:Y:S01]  /*330b0*/  ULDC.64 UR32, c[0x0][0x228] ;  /* 0x00008a0000207ab9 */ /* 0x000fe20000000a00 */
[----:B------:R-:W-:-:S07]  /*330c0*/  ULDC UR42, c[0x0][0x228] ;  /* 0x00008a00002a7ab9 */ /* 0x000fce0000000800 */
        /* <DEDUP_REMOVED lines=38> */
[----:B------:R-:W-:Y:S01]  /*33330*/  ISETP.LT.AND P1, PT, R3, UR40, !P0 ;  /* 0x0000002803007c0c */ /* 0x000fe2000c721270 */
[----:B------:R-:W-:Y:S01]  /*33340*/  ULDC UR40, c[0x0][0x228] ;  /* 0x00008a0000287ab9 */ /* 0x000fe20000000800 */
[----:B------:R-:W-:Y:S02]  /*33350*/  ISETP.LT.AND P0, PT, R2, UR42, !P0 ;  /* 0x0000002a02007c0c */ /* 0x000fe4000c701270 */
[----:B------:R-:W-:Y:S01]  /*33360*/  LOP3.LUT R14, R14, 0xffffdfff, RZ, 0xc0, !PT ;  /* 0xffffdfff0e0e7812 */ /* 0x000fe200078ec0ff */
[----:B------:R-:W-:Y:S01]  /*33370*/  VIADD R49, R0, 0x3b ;  /* 0x0000003b00317836 */ /* 0x000fe20000000000 */
        /* <DEDUP_REMOVED lines=22> */
[----:B------:R-:W-:Y:S01]  /*334e0*/  ULDC UR44, c[0x0][0x228] ;  /* 0x00008a00002c7ab9 */ /* 0x000fe20000000800 */
        /* <DEDUP_REMOVED lines=64> */
[----:B------:R-:W-:Y:S01]  /*338f0*/  VIADD R49, R0, 0x37 ;  /* 0x0000003700317836 */ /* 0x000fe20000000000 */
[----:B------:R-:W-:-:S08]  /*33900*/  ULDC UR46, c[0x0][0x22c] ;  /* 0x00008b00002e7ab9 */ /* 0x000fd00000000800 */
        /* <DEDUP_REMOVED lines=58> */
[----:B------:R-:W-:Y:S01]  /*33cb0*/  VIADD R48, R0, 0xc ;  /* 0x0000000c00307836 */ /* 0x000fe20000000000 */
[----:B------:R-:W-:Y:S01]  /*33cc0*/  LOP3.LUT R15, R15, 0xfffbffff, RZ, 0xc0, !PT ;  /* 0xfffbffff0f0f7812 */ /* 0x000fe200078ec0ff */
[----:B------:R-:W-:Y:S01]  /*33cd0*/  ULDC UR41, c[0x0][0x228] ;  /* 0x00008a0000297ab9 */ /* 0x000fe20000000800 */
[----:B------:R-:W-:Y:S01]  /*33ce0*/  ISETP.LT.AND P1, PT, R3, UR47, !P0 ;  /* 0x0000002f03007c0c */ /* 0x000fe2000c721270 */
[----:B------:R-:W-:Y:S01]  /*33cf0*/  ULDC UR47, c[0x0][0x228] ;  /* 0x00008a00002f7ab9 */ /* 0x000fe20000000800 */
[----:B------:R-:W-:Y:S01]  /*33d00*/  ISETP.LT.AND P0, PT, R2, UR48, !P0 ;  /* 0x0000003002007c0c */ /* 0x000fe2000c701270 */
[----:B------:R-:W-:Y:S01]  /*33d10*/  VIADD R49, R0, 0x34 ;  /* 0x0000003400317836 */ /* 0x000fe20000000000 */
        /* <DEDUP_REMOVED lines=1003> */
[----:B---3--:R-:W-:Y:S01]  /*37bd0*/  LOP3.LUT R190, R190, 0xfffeffff, RZ, 0xc0, !PT ;  /* 0xfffeffffbebe7812 */ /* 0x008fe200078ec0ff */
[----:B------:R-:W-:Y:S01]  /*37be0*/  VIADD R115, R0, 0xf9 ;  /* 0x000000f900737836 */ /* 0x000fe20000000000 */
        /* <DEDUP_REMOVED lines=11> */
[----:B------:R-:W-:Y:S01]  /*37ca0*/  ISETP.GE.AND P4, PT, R120, UR9, PT ;  /* 0x0000000978007c0c */ /* 0x000fe2000bf86270 */
[C---:B------:R-:W-:Y:S01]  /*37cb0*/  VIADD R113, R0.reuse, 0xf7 ;  /* 0x000000f700717836 */ /* 0x040fe20000000000 */
[----:B------:R-:W-:Y:S01]  /*37cc0*/  ULDC UR18, c[0x0][0x22c] ;  /* 0x00008b0000127ab9 */ /* 0x000fe20000000800 */
[----:B------:R-:W-:Y:S01]  /*37cd0*/  VIADD R114, R0, 0xf8 ;  /* 0x000000f800727836 */ /* 0x000fe20000000000 */
[----:B------:R-:W-:-:S05]  /*37ce0*/  ULDC UR9, c[0x0][0x22c] ;  /* 0x00008b0000097ab9 */ /* 0x000fca0000000800 */
        /* <DEDUP_REMOVED lines=32> */
[----:B------:R-:W-:Y:S01]  /*37ef0*/  @P4 LOP3.LUT R190, R190, 0x10000, RZ, 0xfc, !PT ;  /* 0x00010000bebe4812 */ /* 0x000fe200078efcff */
[----:B------:R-:W-:-:S08]  /*37f00*/  VIADD R112, R0, 0xf6 ;  /* 0x000000f600707836 */ /* 0x000fd00000000000 */
[----:B------:R-:W-:Y:S01]  /*37f10*/  @P1 LOP3.LUT R4, R4, 0x20000, RZ, 0xfc, !PT ;  /* 0x0002000004041812 */ /* 0x000fe200078efcff */
[C---:B------:R-:W-:Y:S01]  /*37f20*/  VIADD R111, R0.reuse, 0xf5 ;  /* 0x000000f5006f7836 */ /* 0x040fe20000000000 */
[----:B------:R-:W-:Y:S01]  /*37f30*/  ISETP.GE.AND P6, PT, R113, UR21, PT ;  /* 0x0000001571007c0c */ /* 0x000fe2000bfc6270 */
[----:B------:R-:W-:Y:S01]  /*37f40*/  VIADD R110, R0, 0xf4 ;  /* 0x000000f4006e7836 */ /* 0x000fe20000000000 */
[----:B------:R-:W-:Y:S01]  /*37f50*/  LOP3.LUT R4, R4, 0xffff7fff, RZ, 0xc0, !PT ;  /* 0xffff7fff04047812 */ /* 0x000fe200078ec0ff */
[C---:B------:R-:W-:Y:S02]  /*37f60*/  VIADD R118, R0.reuse, 0xfc ;  /* 0x000000fc00767836 */ /* 0x040fe40000000000 */
[----:B------:R-:W-:Y:S01]  /*37f70*/  VIADD R119, R0, 0xfd ;  /* 0x000000fd00777836 */ /* 0x000fe20000000000 */
[----:B------:R-:W-:Y:S01]  /*37f80*/  @P0 LOP3.LUT R4, R4, 0x8000, RZ, 0xfc, !PT ;  /* 0x0000800004040812 */ /* 0x000fe200078efcff */
[C---:B------:R-:W-:Y:S01]  /*37f90*/  VIADD R50, R0.reuse, 0xb8 ;  /* 0x000000b800327836 */ /* 0x040fe20000000000 */
[----:B------:R-:W-:Y:S01]  /*37fa0*/  ISETP.GE.AND P0, PT, R49, UR22, PT ;  /* 0x0000001631007c0c */ /* 0x000fe2000bf06270 */
[----:B------:R-:W-:Y:S01]  /*37fb0*/  ULDC UR22, c[0x0][0x228] ;  /* 0x00008a0000167ab9 */ /* 0x000fe20000000800 */
[----:B------:R-:W-:-:S02]  /*37fc0*/  VIADD R51, R0, 0xb9 ;  /* 0x000000b900337836 */ /* 0x000fc40000000000 */
[----:B------:R-:W-:Y:S01]  /*37fd0*/  VIADD R109, R0, 0xf3 ;  /* 0x000000f3006d7836 */ /* 0x000fe20000000000 */
[----:B------:R-:W-:Y:S01]  /*37fe0*/  ISETP.LT.AND P1, PT, R2, UR20, !P0 ;  /* 0x0000001402007c0c */ /* 0x000fe2000c721270 */
[----:B------:R-:W-:Y:S01]  /*37ff0*/  ULDC UR20, c[0x0][0x228] ;  /* 0x00008a0000147ab9 */ /* 0x000fe20000000800 */
[----:B------:R-:W-:Y:S01]  /*38000*/  ISETP.LT.AND P0, PT, R3, UR60, !P0 ;  /* 0x0000003c03007c0c */ /* 0x000fe2000c701270 */
[----:B------:R-:W-:Y:S01]  /*38010*/  VIADD R52, R0, 0xba ;  /* 0x000000ba00347836 */ /* 0x000fe20000000000 */
[----:B------:R-:W-:Y:S01]  /*38020*/  LOP3.LUT R4, R4, 0xffffbfff, RZ, 0xc0, !PT ;  /* 0xffffbfff04047812 */ /* 0x000fe200078ec0ff */
[C---:B------:R-:W-:Y:S01]  /*38030*/  VIADD R49, R0.reuse, 0x91 ;  /* 0x0000009100317836 */ /* 0x040fe20000000000 */
[----:B------:R-:W-:Y:S01]  /*38040*/  ISETP.GE.AND P4, PT, R115, UR17, PT ;  /* 0x0000001173007c0c */ /* 0x000fe2000bf86270 */
[----:B------:R-:W-:Y:S01]  /*38050*/  VIADD R117, R0, 0xfb ;  /* 0x000000fb00757836 */ /* 0x000fe20000000000 */
[----:B------:R-:W-:Y:S01]  /*38060*/  ISETP.GE.AND P5, PT, R112, UR25, PT ;  /* 0x0000001970007c0c */ /* 0x000fe2000bfa6270 */
[----:B------:R-:W-:Y:S01]  /*38070*/  VIADD R53, R0, 0xbb ;  /* 0x000000bb00357836 */ /* 0x000fe20000000000 */
[----:B------:R-:W-:Y:S01]  /*38080*/  ISETP.GE.AND P2, PT, R118, UR13, PT ;  /* 0x0000000d76007c0c */ /* 0x000fe2000bf46270 */
[----:B------:R-:W-:Y:S01]  /*38090*/  ULDC UR13, c[0x0][0x22c] ;  /* 0x00008b00000d7ab9 */ /* 0x000fe20000000800 */
[----:B------:R-:W-:Y:S01]  /*380a0*/  ISETP.GE.AND P3, PT, R119, UR11, PT ;  /* 0x0000000b77007c0c */ /* 0x000fe2000bf66270 */
[----:B------:R-:W-:Y:S01]  /*380b0*/  ULDC UR11, c[0x0][0x22c] ;  /* 0x00008b00000b7ab9 */ /* 0x000fe20000000800 */
[----:B------:R-:W-:Y:S01]  /*380c0*/  @P1 LOP3.LUT R4, R4, 0x4000, RZ, 0xfc, !PT ;  /* 0x0000400004041812 */ /* 0x000fe200078efcff */
[C---:B------:R-:W-:Y:S01]  /*380d0*/  VIADD R54, R0.reuse, 0xbc ;  /* 0x000000bc00367836 */ /* 0x040fe20000000000 */
[----:B------:R-:W0:Y:S01]  /*380e0*/  S2R R108, SR_TID.X ;  /* 0x00000000006c7919 */ /* 0x000e220000002100 */
[----:B------:R-:W-:Y:S01]  /*380f0*/  VIADD R55, R0, 0xbd ;  /* 0x000000bd00377836 */ /* 0x000fe20000000000 */
[----:B------:R-:W-:Y:S01]  /*38100*/  LOP3.LUT R4, R4, 0xffffefff, RZ, 0xc0, !PT ;  /* 0xffffefff04047812 */ /* 0x000fe200078ec0ff */
[C---:B------:R-:W-:Y:S01]  /*38110*/  VIADD R56, R0.reuse, 0xbe ;  /* 0x000000be00387836 */ /* 0x040fe20000000000 */
[----:B------:R-:W-:Y:S01]  /*38120*/  ULDC UR60, c[0x0][0x22c] ;  /* 0x00008b00003c7ab9 */ /* 0x000fe20000000800 */
[----:B------:R-:W-:Y:S01]  /*38130*/  VIADD R57, R0, 0xbf ;  /* 0x000000bf00397836 */ /* 0x000fe20000000000 */
[----:B------:R-:W-:Y:S01]  /*38140*/  @P0 LOP3.LUT R4, R4, 0x1000, RZ, 0xfc, !PT ;  /* 0x0000100004040812 */ /* 0x000fe200078efcff */
[----:B------:R-:W-:Y:S01]  /*38150*/  VIADD R58, R0, 0xc0 ;  /* 0x000000c0003a7836 */ /* 0x000fe20000000000 */
[----:B------:R-:W-:Y:S01]  /*38160*/  ISETP.GE.AND P0, PT, R48, UR24, PT ;  /* 0x0000001830007c0c */ /* 0x000fe2000bf06270 */
[----:B------:R-:W-:Y:S01]  /*38170*/  VIADD R59, R0, 0xc1 ;  /* 0x000000c1003b7836 */ /* 0x000fe20000000000 */
[----:B------:R-:W-:Y:S01]  /*38180*/  LOP3.LUT R4, R4, 0xfffffbff, RZ, 0xc0, !PT ;  /* 0xfffffbff04047812 */ /* 0x000fe200078ec0ff */
[----:B------:R-:W-:Y:S01]  /*38190*/  VIADD R48, R0, 0x92 ;  /* 0x0000009200307836 */ /* 0x000fe20000000000 */
[----:B------:R-:W-:Y:S01]  /*381a0*/  ISETP.LT.AND P1, PT, R2, UR20, !P0 ;  /* 0x0000001402007c0c */ /* 0x000fe2000c721270 */
[----:B------:R-:W-:Y:S01]  /*381b0*/  ULDC UR20, c[0x0][0x228] ;  /* 0x00008a0000147ab9 */ /* 0x000fe20000000800 */
[----:B------:R-:W-:Y:S01]  /*381c0*/  ISETP.LT.AND P0, PT, R3, UR22, !P0 ;  /* 0x0000001603007c0c */ /* 0x000fe2000c701270 */
[----:B------:R-:W-:Y:S01]  /*381d0*/  ULDC UR22, c[0x0][0x228] ;  /* 0x00008a0000167ab9 */ /* 0x000fe20000000800 */
[----:B------:R-:W-:Y:S01]  /*381e0*/  ULDC UR24, c[0x0][0x228] ;  /* 0x00008a0000187ab9 */ /* 0x000fe20000000800 */
        /* <DEDUP_REMOVED lines=143> */
[----:B------:R-:W-:-:S02]  /*38ae0*/  VIADD R61, R0, 0xc3 ;  /* 0x000000c3003d7836 */ /* 0x000fc40000000000 */
[C---:B------:R-:W-:Y:S02]  /*38af0*/  VIADD R62, R0.reuse, 0xc4 ;  /* 0x000000c4003e7836 */ /* 0x040fe40000000000 */
[C---:B------:R-:W-:Y:S02]  /*38b00*/  VIADD R63, R0.reuse, 0xc5 ;  /* 0x000000c5003f7836 */ /* 0x040fe40000000000 */
[C---:B------:R-:W-:Y:S02]  /*38b10*/  VIADD R64, R0.reuse, 0xc6 ;  /* 0x000000c600407836 */ /* 0x040fe40000000000 */
[----:B------:R-:W-:Y:S01]  /*38b20*/  VIADD R65, R0, 0xc7 ;  /* 0x000000c700417836 */ /* 0x000fe20000000000 */
[----:B------:R-:W-:Y:S01]  /*38b30*/  @P1 LOP3.LUT R6, R6, 0x4000000, RZ, 0xfc, !PT ;  /* 0x0400000006061812 */ /* 0x000fe200078efcff */
[C---:B------:R-:W-:Y:S02]  /*38b40*/  VIADD R66, R0.reuse, 0xc8 ;  /* 0x000000c800427836 */ /* 0x040fe40000000000 */
[----:B------:R-:W-:Y:S01]  /*38b50*/  VIADD R67, R0, 0xc9 ;  /* 0x000000c900437836 */ /* 0x000fe20000000000 */
[----:B------:R-:W-:Y:S01]  /*38b60*/  LOP3.LUT R6, R6, 0xfeffffff, RZ, 0xc0, !PT ;  /* 0xfeffffff06067812 */ /* 0x000fe200078ec0ff */
[----:B------:R-:W-:-:S02]  /*38b70*/  VIADD R68, R0, 0xca ;  /* 0x000000ca00447836 */ /* 0x000fc40000000000 */
        /* <DEDUP_REMOVED lines=11> */
[----:B------:R-:W-:Y:S01]  /*38c30*/  @P4 LOP3.LUT R4, R4, 0x100000, RZ, 0xfc, !PT ;  /* 0x0010000004044812 */ /* 0x000fe200078efcff */
        /* <DEDUP_REMOVED lines=12> */
[C---:B------:R-:W-:Y:S01]  /*38d00*/  VIADD R81, R0.reuse, 0xd7 ;  /* 0x000000d700517836 */ /* 0x040fe20000000000 */
        /* <DEDUP_REMOVED lines=8> */
[----:B------:R-:W-:Y:S01]  /*38d90*/  ISETP.GE.AND P4, PT, R114, UR23, PT ;  /* 0x0000001772007c0c */ /* 0x000fe2000bf86270 */
[----:B------:R-:W-:Y:S01]  /*38da0*/  VIADD R83, R0, 0xd9 ;  /* 0x000000d900537836 */ /* 0x000fe20000000000 */
[----:B------:R-:W-:Y:S01]  /*38db0*/  LOP3.LUT R4, R4, 0xfffeffff, RZ, 0xc0, !PT ;  /* 0xfffeffff04047812 */ /* 0x000fe200078ec0ff */
[----:B------:R-:W-:-:S02]  /*38dc0*/  VIADD R84, R0, 0xda ;  /* 0x000000da00547836 */ /* 0x000fc40000000000 */
        /* <DEDUP_REMOVED lines=20> */
[C---:B------:R-:W-:Y:S01]  /*38f10*/  VIADD R94, R0.reuse, 0xe4 ;  /* 0x000000e4005e7836 */ /* 0x040fe20000000000 */
[----:B------:R-:W-:Y:S01]  /*38f20*/  LOP3.LUT R5, R5, 0xfffffffd, RZ, 0xc0, !PT ;  /* 0xfffffffd05057812 */ /* 0x000fe200078ec0ff */
[C---:B------:R-:W-:Y:S01]  /*38f30*/  VIADD R95, R0.reuse, 0xe5 ;  /* 0x000000e5005f7836 */ /* 0x040fe20000000000 */
[----:B------:R-:W-:Y:S01]  /*38f40*/  ULDC UR56, c[0x0][0x22c] ;  /* 0x00008b0000387ab9 */ /* 0x000fe20000000800 */
[C---:B------:R-:W-:Y:S01]  /*38f50*/  VIADD R96, R0.reuse, 0xe6 ;  /* 0x000000e600607836 */ /* 0x040fe20000000000 */
[----:B------:R-:W-:Y:S01]  /*38f60*/  ULDC UR57, c[0x0][0x22c] ;  /* 0x00008b0000397ab9 */ /* 0x000fe20000000800 */
[----:B------:R-:W-:Y:S01]  /*38f70*/  VIADD R97, R0, 0xe7 ;  /* 0x000000e700617836 */ /* 0x000fe20000000000 */
[----:B------:R-:W-:Y:S01]  /*38f80*/  ULDC UR58, c[0x0][0x22c] ;  /* 0x00008b00003a7ab9 */ /* 0x000fe20000000800 */
[----:B------:R-:W-:Y:S01]  /*38f90*/  @P1 LOP3.LUT R6, R6, 0x8000, RZ, 0xfc, !PT ;  /* 0x0000800006061812 */ /* 0x000fe200078efcff */
[----:B------:R-:W-:Y:S01]  /*38fa0*/  VIADD R98, R0, 0xe8 ;  /* 0x000000e800627836 */ /* 0x000fe20000000000 */
[----:B------:R-:W-:-:S02]  /*38fb0*/  ULDC UR59, c[0x0][0x22c] ;  /* 0x00008b00003b7ab9 */ /* 0x000fc40000000800 */
        /* <DEDUP_REMOVED lines=10> */
[----:B------:R-:W-:Y:S01]  /*39060*/  VIADD R99, R0, 0xe9 ;  /* 0x000000e900637836 */ /* 0x000fe20000000000 */
[----:B------:R-:W-:Y:S01]  /*39070*/  ISETP.GE.AND P6, PT, R110, UR29, PT ;  /* 0x0000001d6e007c0c */ /* 0x000fe2000bfc6270 */
[----:B------:R-:W-:Y:S01]  /*39080*/  VIADD R100, R0, 0xea ;  /* 0x000000ea00647836 */ /* 0x000fe20000000000 */
[----:B------:R-:W-:-:S05]  /*39090*/  ULDC UR55, c[0x0][0x22c] ;  /* 0x00008b0000377ab9 */ /* 0x000fca0000000800 */
        /* <DEDUP_REMOVED lines=10> */
[----:B------:R-:W-:Y:S01]  /*39140*/  @P4 LOP3.LUT R4, R4, 0x80000, RZ, 0xfc, !PT ;  /* 0x0008000004044812 */ /* 0x000fe200078efcff */
        /* <DEDUP_REMOVED lines=25> */
[----:B------:R-:W-:-:S10]  /*392e0*/  ULDC UR52, c[0x0][0x22c] ;  /* 0x00008b0000347ab9 */ /* 0x000fd40000000800 */
[----:B------:R-:W-:Y:S02]  /*392f0*/  @P0 LOP3.LUT R7, R7, 0x40000000, RZ, 0xfc, !PT ;  /* 0x4000000007070812 */ /* 0x000fe400078efcff */
[----:B------:R-:W-:Y:S02]  /*39300*/  ISETP.GE.AND P0, PT, R49, UR51, PT ;  /* 0x0000003331007c0c */ /* 0x000fe4000bf06270 */
[----:B------:R-:W-:Y:S02]  /*39310*/  @P1 LOP3.LUT R6, R6, 0x1, RZ, 0xfc, !PT ;  /* 0x0000000106061812 */ /* 0x000fe400078efcff */
[----:B------:R-:W-:Y:S01]  /*39320*/  LOP3.LUT R7, R7, 0xdfffffff, RZ, 0xc0, !PT ;  /* 0xdfffffff07077812 */ /* 0x000fe200078ec0ff */
[----:B------:R-:W-:Y:S01]  /*39330*/  VIADD R49, R0, 0xa7 ;  /* 0x000000a700317836 */ /* 0x000fe20000000000 */
[----:B------:R-:W-:Y:S01]  /*39340*/  ISETP.LT.AND P1, PT, R2, UR28, !P0 ;  /* 0x0000001c02007c0c */ /* 0x000fe2000c721270 */
[----:B------:R-:W-:Y:S01]  /*39350*/  ULDC UR28, c[0x0][0x22c] ;  /* 0x00008b00001c7ab9 */ /* 0x000fe20000000800 */
[----:B------:R-:W-:Y:S01]  /*39360*/  ISETP.LT.AND P0, PT, R3, UR30, !P0 ;  /* 0x0000001e03007c0c */ /* 0x000fe2000c701270 */
[----:B------:R-:W-:Y:S01]  /*39370*/  ULDC UR30, c[0x0][0x228] ;  /* 0x00008a00001e7ab9 */ /* 0x000fe20000000800 */
[----:B------:R-:W-:Y:S01]  /*39380*/  @P5 LOP3.LUT R4, R4, 0x2000, RZ, 0xfc, !PT ;  /* 0x0000200004045812 */ /* 0x000fe200078efcff */
        /* <DEDUP_REMOVED lines=60> */
[----:B------:R-:W-:Y:S01]  /*39750*/  ULDC UR13, c[0x0][0x22c] ;  /* 0x00008b00000d7ab9 */ /* 0x000fe20000000800 */
[----:B------:R-:W-:Y:S01]  /*39760*/  ISETP.GE.AND P5, PT, R109, UR31, PT ;  /* 0x0000001f6d007c0c */ /* 0x000fe2000bfa6270 */
        /* <DEDUP_REMOVED lines=118> */
[----:B------:R-:W-:Y:S02]  /*39ed0*/  LOP3.LUT R8, R8, 0xffffffef, RZ, 0xc0, !PT ;  /* 0xffffffef08087812 */ /* 0x000fe400078ec0ff */
[----:B------:R-:W-:Y:S01]  /*39ee0*/  ISETP.GE.AND P4, PT, R48, UR9, PT ;  /* 0x0000000930007c0c */ /* 0x000fe2000bf86270 */
[----:B------:R-:W-:Y:S01]  /*39ef0*/  ULDC UR9, c[0x0][0x22c] ;  /* 0x00008b0000097ab9 */ /* 0x000fe20000000800 */
[----:B------:R-:W-:Y:S01]  /*39f00*/  ISETP.LT.AND P1, PT, R2, UR41, !P0 ;  /* 0x0000002902007c0c */ /* 0x000fe2000c721270 */
[C---:B------:R-:W-:Y:S01]  /*39f10*/  VIADD R49, R0.reuse, 0xb7 ;  /* 0x000000b700317836 */ /* 0x040fe20000000000 */
[----:B------:R-:W-:Y:S01]  /*39f20*/  ISETP.LT.AND P0, PT, R3, UR42, !P0 ;  /* 0x0000002a03007c0c */ /* 0x000fe2000c701270 */
[----:B------:R-:W-:Y:S01]  /*39f30*/  ULDC UR41, c[0x0][0x22c] ;  /* 0x00008b0000297ab9 */ /* 0x000fe20000000800 */
[----:B------:R-:W-:Y:S01]  /*39f40*/  ULDC UR42, c[0x0][0x22c] ;  /* 0x00008b00002a7ab9 */ /* 0x000fe20000000800 */
[----:B------:R-:W-:-:S02]  /*39f50*/  VIADD R102, R0, 0xec ;  /* 0x000000ec00667836 */ /* 0x000fc40000000000 */
[C---:B------:R-:W-:Y:S02]  /*39f60*/  VIADD R103, R0.reuse, 0xed ;  /* 0x000000ed00677836 */ /* 0x040fe40000000000 */
[C---:B------:R-:W-:Y:S02]  /*39f70*/  VIADD R104, R0.reuse, 0xee ;  /* 0x000000ee00687836 */ /* 0x040fe40000000000 */
[C---:B------:R-:W-:Y:S02]  /*39f80*/  VIADD R105, R0.reuse, 0xef ;  /* 0x000000ef00697836 */ /* 0x040fe40000000000 */
[----:B------:R-:W-:Y:S01]  /*39f90*/  VIADD R106, R0, 0xf0 ;  /* 0x000000f0006a7836 */ /* 0x000fe20000000000 */
[----:B------:R-:W-:Y:S01]  /*39fa0*/  @P1 LOP3.LUT R8, R8, 0x10, RZ, 0xfc, !PT ;  /* 0x0000001008081812 */ /* 0x000fe200078efcff */
[----:B------:R-:W-:Y:S01]  /*39fb0*/  VIADD R107, R0, 0xf1 ;  /* 0x000000f1006b7836 */ /* 0x000fe20000000000 */
[----:B------:R-:W-:Y:S01]  /*39fc0*/  LOP3.LUT R4, R4, 0xfffffffd, RZ, 0xc0, !PT ;  /* 0xfffffffd04047812 */ /* 0x000fe200078ec0ff */
[----:B0-----:R-:W-:Y:S01]  /*39fd0*/  IMAD.SHL.U32 R122, R108, 0x10, RZ ;  /* 0x000000106c7a7824 */ /* 0x001fe200078e00ff */
[----:B------:R-:W-:Y:S01]  /*39fe0*/  LOP3.LUT R8, R8, 0xfffffff7, RZ, 0xc0, !PT ;  /* 0xfffffff708087812 */ /* 0x000fe200078ec0ff */
[----:B------:R-:W-:Y:S01]  /*39ff0*/  IMAD.SHL.U32 R121, R108, 0x40, RZ ;  /* 0x000000406c797824 */ /* 0x000fe200078e00ff */
[----:B------:R-:W-:-:S02]  /*3a000*/  ULDC UR18, c[0x0][0x228] ;  /* 0x00008a0000127ab9 */ /* 0x000fc40000000800 */
[----:B------:R-:W-:-:S04]  /*3a010*/  @P0 LOP3.LUT R8, R8, 0x8, RZ, 0xfc, !PT ;  /* 0x0000000808080812 */ /* 0x000fc800078efcff */
[----:B------:R-:W-:-:S04]  /*3a020*/  LOP3.LUT R8, R8, 0xfffffffe, RZ, 0xc0, !PT ;  /* 0xfffffffe08087812 */ /* 0x000fc800078ec0ff */
[----:B------:R-:W-:-:S04]  /*3a030*/  @P4 LOP3.LUT R8, R8, 0x1, RZ, 0xfc, !PT ;  /* 0x0000000108084812 */ /* 0x000fc800078efcff */
[----:B------:R-:W-:-:S04]  /*3a040*/  LOP3.LUT R8, R8, 0xfffffffd, RZ, 0xc0, !PT ;  /* 0xfffffffd08087812 */ /* 0x000fc800078ec0ff */
[----:B------:R-:W-:Y:S02]  /*3a050*/  @P6 LOP3.LUT R8, R8, 0x2, RZ, 0xfc, !PT ;  /* 0x0000000208086812 */ /* 0x000fe400078efcff */
[----:B------:R-:W-:Y:S01]  /*3a060*/  ISETP.GE.AND P6, PT, R51, UR11, PT ;  /* 0x0000000b33007c0c */ /* 0x000fe2000bfc6270 */
[----:B------:R-:W-:Y:S01]  /*3a070*/  ULDC UR11, c[0x0][0x22c] ;  /* 0x00008b00000b7ab9 */ /* 0x000fe20000000800 */
[----:B------:R-:W-:Y:S02]  /*3a080*/  LOP3.LUT R8, R8, 0xffffffdf, RZ, 0xc0, !PT ;  /* 0xffffffdf08087812 */ /* 0x000fe400078ec0ff */
[----:B------:R-:W-:Y:S01]  /*3a090*/  ISETP.GE.AND P1, PT, R117, UR15, PT ;  /* 0x0000000f75007c0c */ /* 0x000fe2000bf26270 */
[----:B------:R-:W-:-:S08]  /*3a0a0*/  ULDC UR15, c[0x0][0x22c] ;  /* 0x00008b00000f7ab9 */ /* 0x000fd00000000800 */
        /* <DEDUP_REMOVED lines=9> */
[----:B------:R-:W-:-:S11]  /*3a140*/  LOP3.LUT R8, R8, 0xffffefff, RZ, 0xc0, !PT ;  /* 0xffffefff08087812 */ /* 0x000fd600078ec0ff */
        /* <DEDUP_REMOVED lines=38> */
[----:B------:R-:W-:-:S12]  /*3a3b0*/  ULDC UR11, c[0x0][0x22c] ;  /* 0x00008b00000b7ab9 */ /* 0x000fd80000000800 */
[----:B------:R-:W-:Y:S02]  /*3a3c0*/  @P6 LOP3.LUT R7, R7, 0x4, RZ, 0xfc, !PT ;  /* 0x0000000407076812 */ /* 0x000fe400078efcff */
[----:B------:R-:W-:Y:S01]  /*3a3d0*/  ISETP.GE.AND P6, PT, R64, UR9, PT ;  /* 0x0000000940007c0c */ /* 0x000fe2000bfc6270 */
[----:B------:R-:W-:Y:S01]  /*3a3e0*/  ULDC UR9, c[0x0][0x22c] ;  /* 0x00008b0000097ab9 */ /* 0x000fe20000000800 */
[----:B------:R-:W-:-:S11]  /*3a3f0*/  LOP3.LUT R7, R7, 0xffffffdf, RZ, 0xc0, !PT ;  /* 0xffffffdf07077812 */ /* 0x000fd600078ec0ff */
[----:B------:R-:W-:Y:S02]  /*3a400*/  @P6 LOP3.LUT R7, R7, 0x20, RZ, 0xfc, !PT ;  /* 0x0000002007076812 */ /* 0x000fe400078efcff */
[----:B------:R-:W-:Y:S02]  /*3a410*/  ISETP.GE.AND P6, PT, R65, UR15, PT ;  /* 0x0000000f41007c0c */ /* 0x000fe4000bfc6270 */
        /* <DEDUP_REMOVED lines=35> */
[----:B------:R-:W-:-:S13]  /*3a650*/  ISETP.GE.AND P6, PT, R77, UR36, PT ;  /* 0x000000244d007c0c */ /* 0x000fda000bfc6270 */
        /* <DEDUP_REMOVED lines=84> */
[----:B------:R-:W-:Y:S01]  /*3aba0*/  ISETP.GE.AND P6, PT, R106, UR58, PT ;  /* 0x0000003a6a007c0c */ /* 0x000fe2000bfc6270 */
[----:B------:R-:W-:-:S12]  /*3abb0*/  VIADD R108, R0, 0xf2 ;  /* 0x000000f2006c7836 */ /* 0x000fd80000000000 */
[----:B------:R-:W-:Y:S02]  /*3abc0*/  @P6 LOP3.LUT R4, R4, 0x2, RZ, 0xfc, !PT ;  /* 0x0000000204046812 */ /* 0x000fe400078efcff */
[----:B------:R-:W-:Y:S02]  /*3abd0*/  ISETP.GE.AND P6, PT, R107, UR59, PT ;  /* 0x0000003b6b007c0c */ /* 0x000fe4000bfc6270 */
[----:B------:R-:W-:Y:S02]  /*3abe0*/  LOP3.LUT R4, R4, 0xfffffff7, RZ, 0xc0, !PT ;  /* 0xfffffff704047812 */ /* 0x000fe400078ec0ff */
[----:B------:R-:W-:-:S09]  /*3abf0*/  ISETP.LT.AND P4, PT, R2, UR61, !P4 ;  /* 0x0000003d02007c0c */ /* 0x000fd2000e781270 */
[----:B------:R-:W-:Y:S02]  /*3ac00*/  @P6 LOP3.LUT R4, R4, 0x8, RZ, 0xfc, !PT ;  /* 0x0000000804046812 */ /* 0x000fe400078efcff */
[----:B------:R-:W-:Y:S01]  /*3ac10*/  ISETP.GE.AND P6, PT, R108, UR60, PT ;  /* 0x0000003c6c007c0c */ /* 0x000fe2000bfc6270 */
[----:B------:R-:W-:Y:S01]  /*3ac20*/  VIADD R116, R0, 0xfa ;  /* 0x000000fa00747836 */ /* 0x000fe20000000000 */
[----:B------:R-:W-:Y:S01]  /*3ac30*/  LOP3.LUT R4, R4, 0xffffffdf, RZ, 0xc0, !PT ;  /* 0xffffffdf04047812 */ /* 0x000fe200078ec0ff */
[----:B------:R-:W-:Y:S01]  /*3ac40*/  VIADD R0, R0, 0xff ;  /* 0x000000ff00007836 */ /* 0x000fe20000000000 */
[----:B------:R-:W-:Y:S02]  /*3ac50*/  LOP3.LUT R8, R8, 0xfffffffb, RZ, 0xc0, !PT ;  /* 0xfffffffb08087812 */ /* 0x000fe400078ec0ff */
[----:B------:R-:W-:Y:S02]  /*3ac60*/  LOP3.LUT R122, R122, 0xf0, RZ, 0xc0, !PT ;  /* 0x000000f07a7a7812 */ /* 0x000fe400078ec0ff */
[----:B------:R-:W-:-:S02]  /*3ac70*/  @P4 LOP3.LUT R8, R8, 0x4, RZ, 0xfc, !PT ;  /* 0x0000000408084812 */ /* 0x000fc400078efcff */
[----:B------:R-:W-:Y:S02]  /*3ac80*/  LOP3.LUT R121, R121, 0x400, RZ, 0xc0, !PT ;  /* 0x0000040079797812 */ /* 0x000fe400078ec0ff */
[----:B------:R-:W-:Y:S02]  /*3ac90*/  ISETP.GE.AND P0, PT, R116, UR19, PT ;  /* 0x0000001374007c0c */ /* 0x000fe4000bf06270 */
[----:B------:R-:W-:Y:S02]  /*3aca0*/  @P6 LOP3.LUT R4, R4, 0x20, RZ, 0xfc, !PT ;  /* 0x0000002004046812 */ /* 0x000fe400078efcff */
[----:B------:R-:W-:Y:S02]  /*3acb0*/  ISETP.GE.AND P6, PT, R0, UR33, PT ;  /* 0x0000002100007c0c */ /* 0x000fe4000bfc6270 */
[----:B------:R-:W-:Y:S01]  /*3acc0*/  LOP3.LUT P4, RZ, R190, 0x10000, RZ, 0xc0, !PT ;  /* 0x00010000beff7812 */ /* 0x000fe2000788c0ff */
[----:B------:R-:W2:Y:S01]  /*3acd0*/  LDL.LU R136, [R1+0xf24] ;  /* 0x000f240001887983 */ /* 0x000ea20000300800 */
[----:B------:R-:W-:Y:S01]  /*3ace0*/  IADD3 R54, R121, UR4, R122 ;  /* 0x0000000479367c10 */ /* 0x000fe2000fffe07a */
[----:B------:R-:W-:Y:S01]  /*3acf0*/  ULDC UR5, c[0x0][0x228] ;  /* 0x00008a0000057ab9 */ /* 0x000fe20000000800 */
[----:B------:R-:W-:Y:S01]  /*3ad00*/  BAR.SYNC.DEFER_BLOCKING 0x0 ;  /* 0x0000000000007b1d */ /* 0x000fe20000010000 */
[----:B------:R-:W-:-:S02]  /*3ad10*/  LOP3.LUT R9, R9, 0xffbfffff, RZ, 0xc0, !PT ;  /* 0xffbfffff09097812 */ /* 0x000fc400078ec0ff */
[----:B------:R-:W-:Y:S02]  /*3ad20*/  LOP3.LUT R190, R190, 0xffffff7f, RZ, 0xc0, !PT ;  /* 0xffffff7fbebe7812 */ /* 0x000fe400078ec0ff */
[----:B------:R-:W-:Y:S01]  /*3ad30*/  LOP3.LUT R191, R191, 0x7fffffff, RZ, 0xc0, !PT ;  /* 0x7fffffffbfbf7812 */ /* 0x000fe200078ec0ff */
[----:B------:R-:W-:Y:S01]  /*3ad40*/  ULDC UR8, c[0x0][0x228] ;  /* 0x00008a0000087ab9 */ /* 0x000fe20000000800 */
[----:B------:R-:W3:Y:S04]  /*3ad50*/  LDL.LU R137, [R1+0x114c] ;  /* 0x00114c0001897983 */ /* 0x000ee80000300800 */
        /* <DEDUP_REMOVED lines=14> */
[----:B------:R-:W2:Y:S04]  /*3ae40*/  LDL.LU R149, [R1+0xf20] ;  /* 0x000f200001957983 */ /* 0x000ea80000300800 */
[----:B------:R-:W3:Y:S04]  /*3ae50*/  LDL.LU R151, [R1+0xf1c] ;  /* 0x000f1c0001977983 */ /* 0x000ee80000300800 */
[----:B------:R-:W4:Y:S04]  /*3ae60*/  LDL.LU R153, [R1+0xf88] ;  /* 0x000f880001997983 */ /* 0x000f280000300800 */
[----:B------:R-:W2:Y:S04]  /*3ae70*/  LDL.LU R155, [R1+0xf94] ;  /* 0x000f9400019b7983 */ /* 0x000ea80000300800 */
[----:B------:R-:W3:Y:S04]  /*3ae80*/  LDL.LU R157, [R1+0xf9c] ;  /* 0x000f9c00019d7983 */ /* 0x000ee80000300800 */
[----:B------:R-:W4:Y:S04]  /*3ae90*/  LDL.LU R161, [R1+0x11e0] ;  /* 0x0011e00001a17983 */ /* 0x000f280000300800 */
[----:B------:R-:W4:Y:S04]  /*3aea0*/  LDL.LU R162, [R1+0x11d0] ;  /* 0x0011d00001a27983 */ /* 0x000f280000300800 */
[----:B------:R-:W4:Y:S04]  /*3aeb0*/  LDL.LU R160, [R1+0x11b0] ;  /* 0x0011b00001a07983 */ /* 0x000f280000300800 */
[----:B------:R-:W2:Y:S04]  /*3aec0*/  LDL.LU R163, [R1+0x1114] ;  /* 0x0011140001a37983 */ /* 0x000ea80000300800 */
[----:B------:R-:W4:Y:S04]  /*3aed0*/  LDL.LU R159, [R1+0xe70] ;  /* 0x000e7000019f7983 */ /* 0x000f280000300800 */
[----:B------:R-:W4:Y:S04]  /*3aee0*/  LDL.LU R152, [R1+0x1144] ;  /* 0x0011440001987983 */ /* 0x000f280000300800 */
[----:B------:R-:W4:Y:S04]  /*3aef0*/  LDL.LU R154, [R1+0xf4c] ;  /* 0x000f4c00019a7983 */ /* 0x000f280000300800 */
[----:B------:R-:W4:Y:S04]  /*3af00*/  LDL.LU R150, [R1+0xe78] ;  /* 0x000e780001967983 */ /* 0x000f280000300800 */
[----:B------:R-:W4:Y:S04]  /*3af10*/  LDL.LU R164, [R1+0x111c] ;  /* 0x00111c0001a47983 */ /* 0x000f280000300800 */
[----:B------:R-:W3:Y:S04]  /*3af20*/  LDL.LU R165, [R1+0x11f4] ;  /* 0x0011f40001a57983 */ /* 0x000ee80000300800 */
[----:B------:R-:W3:Y:S01]  /*3af30*/  LDL.LU R167, [R1+0xfb8] ;  /* 0x000fb80001a77983 */ /* 0x000ee20000300800 */
[----:B------:R-:W-:-:S02]  /*3af40*/  @P5 LOP3.LUT R9, R9, 0x400000, RZ, 0xfc, !PT ;  /* 0x0040000009095812 */ /* 0x000fc400078efcff */
[----:B------:R-:W-:Y:S01]  /*3af50*/  LOP3.LUT P5, RZ, R14, 0x400000, RZ, 0xc0, !PT ;  /* 0x004000000eff7812 */ /* 0x000fe200078ac0ff */
[----:B------:R-:W-:Y:S01]  /*3af60*/  STL.64 [R1+0x12a0], R28 ;  /* 0x0012a01c01007387 */ /* 0x000fe20000100a00 */
[----:B------:R-:W-:-:S03]  /*3af70*/  LOP3.LUT R9, R9, 0xffdfffff, RZ, 0xc0, !PT ;  /* 0xffdfffff09097812 */ /* 0x000fc600078ec0ff */
[----:B------:R-:W-:Y:S01]  /*3af80*/  STL.64 [R1+0x1298], R26 ;  /* 0x0012981a01007387 */ /* 0x000fe20000100a00 */
[----:B------:R-:W-:Y:S02]  /*3af90*/  @P0 LOP3.LUT R9, R9, 0x200000, RZ, 0xfc, !PT ;  /* 0x0020000009090812 */ /* 0x000fe400078efcff */
        /* <DEDUP_REMOVED lines=9> */
[----:B------:R-:W-:-:S03]  /*3b030*/  @P2 LOP3.LUT R9, R9, 0x80000, RZ, 0xfc, !PT ;  /* 0x0008000009092812 */ /* 0x000fc600078efcff */
[----:B------:R-:W-:Y:S01]  /*3b040*/  STL.64 [R1+0x1270], R4 ;  /* 0x0012700401007387 */ /* 0x000fe20000100a00 */
[C---:B------:R-:W-:Y:S02]  /*3b050*/  LOP3.LUT P2, RZ, R9.reuse, 0x4000, RZ, 0xc0, !PT ;  /* 0x0000400009ff7812 */ /* 0x040fe4000784c0ff */
[----:B------:R-:W-:Y:S01]  /*3b060*/  LOP3.LUT R9, R9, 0xfffbffff, RZ, 0xc0, !PT ;  /* 0xfffbffff09097812 */ /* 0x000fe200078ec0ff */
[----:B------:R-:W-:Y:S03]  /*3b070*/  STL.64 [R1+0x1268], R6 ;  /* 0x0012680601007387 */ /* 0x000fe60000100a00 */
[----:B------:R-:W-:Y:S01]  /*3b080*/  @P6 LOP3.LUT R9, R9, 0x40000, RZ, 0xfc, !PT ;  /* 0x0004000009096812 */ /* 0x000fe200078efcff */
[----:B------:R0:W-:Y:S03]  /*3b090*/  STL.64 [R1+0x1260], R2 ;  /* 0x0012600201007387 */ /* 0x0001e60000100a00 */
[----:B------:R-:W-:-:S02]  /*3b0a0*/  LOP3.LUT P6, RZ, R9, 0x80, RZ, 0xc0, !PT ;  /* 0x0000008009ff7812 */ /* 0x000fc400078cc0ff */
[----:B------:R-:W-:-:S04]  /*3b0b0*/  LOP3.LUT R9, R9, 0xfffdffff, RZ, 0xc0, !PT ;  /* 0xfffdffff09097812 */ /* 0x000fc800078ec0ff */
[----:B------:R-:W-:-:S04]  /*3b0c0*/  @P3 LOP3.LUT R9, R9, 0x20000, RZ, 0xfc, !PT ;  /* 0x0002000009093812 */ /* 0x000fc800078efcff */
[C---:B------:R-:W-:Y:S02]  /*3b0d0*/  LOP3.LUT P3, RZ, R9.reuse, 0x8000, RZ, 0xc0, !PT ;  /* 0x0000800009ff7812 */ /* 0x040fe4000786c0ff */
[----:B------:R-:W-:-:S04]  /*3b0e0*/  LOP3.LUT R9, R9, 0xfffeffff, RZ, 0xc0, !PT ;  /* 0xfffeffff09097812 */ /* 0x000fc800078ec0ff */
[----:B------:R-:W-:Y:S02]  /*3b0f0*/  @P4 LOP3.LUT R9, R9, 0x10000, RZ, 0xfc, !PT ;  /* 0x0001000009094812 */ /* 0x000fe400078efcff */
[----:B---3--:R-:W-:Y:S02]  /*3b100*/  PRMT R169, R165, 0x5410, R167 ;  /* 0x00005410a5a97816 */ /* 0x008fe400000000a7 */
[----:B------:R-:W3:Y:S04]  /*3b110*/  LDL.LU R167, [R1+0xfb4] ;  /* 0x000fb40001a77983 */ /* 0x000ee80000300800 */
[----:B------:R-:W3:Y:S02]  /*3b120*/  LDL.LU R165, [R1+0x11f0] ;  /* 0x0011f00001a57983 */ /* 0x000ee40000300800 */
[----:B---3--:R-:W-:Y:S01]  /*3b130*/  PRMT R170, R165, 0x5410, R167 ;  /* 0x00005410a5aa7816 */ /* 0x008fe200000000a7 */
[----:B--2---:R-:W-:Y:S01]  /*3b140*/  IMAD.MOV.U32 R165, RZ, RZ, R163 ;  /* 0x000000ffffa57224 */ /* 0x004fe200078e00a3 */
[----:B------:R-:W2:Y:S01]  /*3b150*/  LDL.LU R167, [R1+0xfb0] ;  /* 0x000fb00001a77983 */ /* 0x000ea20000300800 */
[----:B------:R-:W-:-:S02]  /*3b160*/  IMAD.MOV.U32 R163, RZ, RZ, R157 ;  /* 0x000000ffffa37224 */ /* 0x000fc400078e009d */
[----:B------:R-:W-:Y:S02]  /*3b170*/  IMAD.MOV.U32 R157, RZ, RZ, R155 ;  /* 0x000000ffff9d7224 */ /* 0x000fe400078e009b */
[----:B----4-:R-:W-:Y:S02]  /*3b180*/  IMAD.MOV.U32 R155, RZ, RZ, R153 ;  /* 0x000000ffff9b7224 */ /* 0x010fe400078e0099 */
[----:B------:R-:W-:Y:S02]  /*3b190*/  IMAD.MOV.U32 R153, RZ, RZ, R151 ;  /* 0x000000ffff997224 */ /* 0x000fe400078e0097 */
[----:B------:R-:W-:Y:S02]  /*3b1a0*/  IMAD.MOV.U32 R151, RZ, RZ, R149 ;  /* 0x000000ffff977224 */ /* 0x000fe400078e0095 */
[----:B------:R-:W-:Y:S02]  /*3b1b0*/  IMAD.MOV.U32 R149, RZ, RZ, R137 ;  /* 0x000000ffff957224 */ /* 0x000fe400078e0089 */
[----:B------:R-:W-:-:S02]  /*3b1c0*/  IMAD.MOV.U32 R137, RZ, RZ, R136 ;  /* 0x000000ffff897224 */ /* 0x000fc400078e0088 */
[----:B------:R-:W-:Y:S02]  /*3b1d0*/  IMAD.MOV.U32 R136, RZ, RZ, R164 ;  /* 0x000000ffff887224 */ /* 0x000fe400078e00a4 */
[----:B------:R-:W2:Y:S02]  /*3b1e0*/  LDL.LU R164, [R1+0x11ec] ;  /* 0x0011ec0001a47983 */ /* 0x000ea40000300800 */
[----:B--2---:R-:W-:Y:S02]  /*3b1f0*/  PRMT R164, R164, 0x5410, R167 ;  /* 0x00005410a4a47816 */ /* 0x004fe400000000a7 */
[----:B------:R-:W2:Y:S02]  /*3b200*/  LDL.LU R167, [R1+0xe90] ;  /* 0x000e900001a77983 */ /* 0x000ea40000300800 */
[----:B--2---:R-:W-:Y:S02]  /*3b210*/  LOP3.LUT R52, R167, 0xffff, RZ, 0xc0, !PT ;  /* 0x0000ffffa7347812 */ /* 0x004fe400078ec0ff */
[----:B------:R-:W2:Y:S02]  /*3b220*/  LDL.LU R167, [R1+0xe84] ;  /* 0x000e840001a77983 */ /* 0x000ea40000300800 */
[----:B--2---:R-:W-:-:S02]  /*3b230*/  LOP3.LUT R51, R167, 0xffff, RZ, 0xc0, !PT ;  /* 0x0000ffffa7337812 */ /* 0x004fc400078ec0ff */
[----:B------:R-:W2:Y:S02]  /*3b240*/  LDL.LU R167, [R1+0xe80] ;  /* 0x000e800001a77983 */ /* 0x000ea40000300800 */
[----:B--2---:R-:W-:Y:S02]  /*3b250*/  LOP3.LUT R50, R167, 0xffff, RZ, 0xc0, !PT ;  /* 0x0000ffffa7327812 */ /* 0x004fe400078ec0ff */
[----:B------:R-:W2:Y:S02]  /*3b260*/  LDL.LU R167, [R1+0xe74] ;  /* 0x000e740001a77983 */ /* 0x000ea40000300800 */
[----:B--2---:R-:W-:Y:S02]  /*3b270*/  LOP3.LUT R49, R167, 0xffff, RZ, 0xc0, !PT ;  /* 0x0000ffffa7317812 */ /* 0x004fe400078ec0ff */
[----:B------:R-:W2:Y:S02]  /*3b280*/  LDL.LU R167, [R1+0xe6c] ;  /* 0x000e6c0001a77983 */ /* 0x000ea40000300800 */
[----:B--2---:R-:W-:-:S02]  /*3b290*/  LOP3.LUT R48, R167, 0xffff, RZ, 0xc0, !PT ;  /* 0x0000ffffa7307812 */ /* 0x004fc400078ec0ff */
[----:B------:R-:W2:Y:S02]  /*3b2a0*/  LDL.LU R167, [R1+0xe48] ;  /* 0x000e480001a77983 */ /* 0x000ea40000300800 */
[----:B--2---:R-:W-:Y:S01]  /*3b2b0*/  LOP3.LUT R0, R167, 0xffff, RZ, 0xc0, !PT ;  /* 0x0000ffffa7007812 */ /* 0x004fe200078ec0ff */
[----:B------:R-:W-:Y:S02]  /*3b2c0*/  IMAD.MOV.U32 R167, RZ, RZ, R165 ;  /* 0x000000ffffa77224 */ /* 0x000fe400078e00a5 */
[----:B------:R-:W2:Y:S04]  /*3b2d0*/  LDL.LU R165, [R1+0x1120] ;  /* 0x0011200001a57983 */ /* 0x000ea80000300800 */
[----:B------:R-:W3:Y:S04]  /*3b2e0*/  LDL.LU R171, [R1+0x1118] ;  /* 0x0011180001ab7983 */ /* 0x000ee80000300800 */
[----:B0-----:R-:W4:Y:S01]  /*3b2f0*/  LDL.LU R2, [R1+0xe68] ;  /* 0x000e680001027983 */ /* 0x001f220000300800 */
[----:B------:R-:W-:-:S02]  /*3b300*/  IMAD.MOV.U32 R173, RZ, RZ, R151 ;  /* 0x000000ffffad7224 */ /* 0x000fc400078e0097 */
[----:B------:R-:W-:Y:S01]  /*3b310*/  IMAD.MOV.U32 R174, RZ, RZ, R155 ;  /* 0x000000ffffae7224 */ /* 0x000fe200078e009b */
[----:B------:R-:W-:Y:S01]  /*3b320*/  SHF.R.U32.HI R155, RZ, 0x8, R0 ;  /* 0x00000008ff9b7819 */ /* 0x000fe20000011600 */
[----:B------:R-:W-:Y:S01]  /*3b330*/  IMAD.MOV.U32 R151, RZ, RZ, R156 ;  /* 0x000000ffff977224 */ /* 0x000fe200078e009c */
[----:B------:R-:W-:Y:S01]  /*3b340*/  PRMT R156, R50, 0x3340, R0 ;  /* 0x00003340329c7816 */ /* 0x000fe20000000000 */
[----:B------:R-:W-:Y:S01]  /*3b350*/  IMAD.MOV.U32 R172, RZ, RZ, R153 ;  /* 0x000000ffffac7224 */ /* 0x000fe200078e0099 */
[----:B------:R-:W-:Y:S01]  /*3b360*/  SHF.R.U32.HI R53, RZ, 0x8, R52 ;  /* 0x00000008ff357819 */ /* 0x000fe20000011634 */
[----:B------:R-:W-:Y:S02]  /*3b370*/  IMAD.MOV.U32 R153, RZ, RZ, R139 ;  /* 0x000000ffff997224 */ /* 0x000fe400078e008b */
[----:B------:R-:W-:Y:S02]  /*3b380*/  IMAD.MOV.U32 R175, RZ, RZ, R167 ;  /* 0x000000ffffaf7224 */ /* 0x000fe400078e00a7 */
[----:B------:R-:W-:-:S02]  /*3b390*/  IMAD.MOV.U32 R133, RZ, RZ, R163 ;  /* 0x000000ffff857224 */ /* 0x000fc400078e00a3 */
[----:B------:R-:W-:Y:S02]  /*3b3a0*/  IMAD.MOV.U32 R168, RZ, RZ, R157 ;  /* 0x000000ffffa87224 */ /* 0x000fe400078e009d */
[----:B------:R-:W-:Y:S01]  /*3b3b0*/  IMAD.MOV.U32 R167, RZ, RZ, R148 ;  /* 0x000000ffffa77224 */ /* 0x000fe200078e0094 */
[--C-:B------:R-:W-:Y:S01]  /*3b3c0*/  PRMT R148, R51, 0x3340, R48.reuse ;  /* 0x0000334033947816 */ /* 0x100fe20000000030 */
[----:B------:R-:W-:Y:S01]  /*3b3d0*/  IMAD.MOV.U32 R163, RZ, RZ, R147 ;  /* 0x000000ffffa37224 */ /* 0x000fe200078e0093 */
[----:B------:R-:W-:Y:S01]  /*3b3e0*/  SHF.R.U32.HI R147, RZ, 0x8, R48 ;  /* 0x00000008ff937819 */ /* 0x000fe20000011630 */
[----:B------:R-:W-:Y:S01]  /*3b3f0*/  IMAD.MOV.U32 R157, RZ, RZ, R140 ;  /* 0x000000ffff9d7224 */ /* 0x000fe200078e008c */
[----:B------:R-:W-:Y:S02]  /*3b400*/  LOP3.LUT R48, R53, 0xffff, RZ, 0xc0, !PT ;  /* 0x0000ffff35307812 */ /* 0x000fe400078ec0ff */
[----:B------:R-:W-:Y:S02]  /*3b410*/  PRMT R140, R52, 0x3340, R49 ;  /* 0x00003340348c7816 */ /* 0x000fe40000000031 */
[----:B------:R-:W-:Y:S01]  /*3b420*/  LOP3.LUT R53, R151, 0xffff, RZ, 0xc0, !PT ;  /* 0x0000ffff97357812 */ /* 0x000fe200078ec0ff */
[----:B------:R-:W-:Y:S01]  /*3b430*/  IMAD.MOV.U32 R151, RZ, RZ, R144 ;  /* 0x000000ffff977224 */ /* 0x000fe200078e0090 */
[----:B------:R-:W-:Y:S01]  /*3b440*/  LOP3.LUT R52, R150, 0xffff, RZ, 0xc0, !PT ;  /* 0x0000ffff96347812 */ /* 0x000fe200078ec0ff */
[----:B------:R-:W-:Y:S01]  /*3b450*/  IMAD.MOV.U32 R150, RZ, RZ, R145 ;  /* 0x000000ffff967224 */ /* 0x000fe200078e0091 */
[----:B------:R-:W-:Y:S01]  /*3b460*/  LOP3.LUT R55, R157, 0xffff, RZ, 0xc0, !PT ;  /* 0x0000ffff9d377812 */ /* 0x000fe200078ec0ff */
[----:B------:R-:W-:-:S02]  /*3b470*/  IMAD.MOV.U32 R144, RZ, RZ, R134 ;  /* 0x000000ffff907224 */ /* 0x000fc400078e0086 */
[----:B------:R-:W-:Y:S02]  /*3b480*/  IMAD.MOV.U32 R157, RZ, RZ, R146 ;  /* 0x000000ffff9d7224 */ /* 0x000fe400078e0092 */
[----:B------:R-:W-:Y:S02]  /*3b490*/  IMAD.MOV.U32 R145, RZ, RZ, R152 ;  /* 0x000000ffff917224 */ /* 0x000fe400078e0098 */
[----:B------:R-:W-:Y:S01]  /*3b4a0*/  IMAD.MOV.U32 R146, RZ, RZ, R154 ;  /* 0x000000ffff927224 */ /* 0x000fe200078e009a */
[----:B----4-:R-:W-:-:S05]  /*3b4b0*/  LOP3.LUT R0, R2, 0x300, RZ, 0xc0, !PT ;  /* 0x0000030002007812 */ /* 0x010fca00078ec0ff */
[----:B------:R-:W-:Y:S01]  /*3b4c0*/  IMAD.IADD R0, R54, 0x1, R0 ;  /* 0x0000000136007824 */ /* 0x000fe200078e0200 */
[----:B------:R-:W-:Y:S01]  /*3b4d0*/  LOP3.LUT R54, R153, 0xffff, RZ, 0xc0, !PT ;  /* 0x0000ffff99367812 */ /* 0x000fe200078ec0ff */
[----:B------:R-:W-:Y:S02]  /*3b4e0*/  IMAD.MOV.U32 R153, RZ, RZ, R149 ;  /* 0x000000ffff997224 */ /* 0x000fe400078e0095 */
[----:B------:R-:W-:Y:S02]  /*3b4f0*/  IMAD.MOV.U32 R149, RZ, RZ, R135 ;  /* 0x000000ffff957224 */ /* 0x000fe400078e0087 */
[----:B------:R-:W4:Y:S04]  /*3b500*/  LDL.LU R135, [R1+0xf2c] ;  /* 0x000f2c0001877983 */ /* 0x000f280000300800 */
[----:B------:R-:W4:Y:S04]  /*3b510*/  LDL.LU R134, [R1+0x1124] ;  /* 0x0011240001867983 */ /* 0x000f280000300800 */
[----:B------:R-:W3:Y:S04]  /*3b520*/  LDL.LU R152, [R1+0xf08] ;  /* 0x000f080001987983 */ /* 0x000ee80000300800 */
[----:B------:R-:W3:Y:S01]  /*3b530*/  LDL.LU R154, [R1+0x10fc] ;  /* 0x0010fc00019a7983 */ /* 0x000ee20000300800 */
[----:B------:R-:W-:-:S03]  /*3b540*/  SHF.R.U32.HI R139, RZ, 0x8, R49 ;  /* 0x00000008ff8b7819 */ /* 0x000fc60000011631 */
[----:B------:R-:W4:Y:S01]  /*3b550*/  LDL.LU R126, [R1+0xf0c] ;  /* 0x000f0c00017e7983 */ /* 0x000f220000300800 */
[----:B------:R-:W-:-:S03]  /*3b560*/  LOP3.LUT R139, R139, 0xffff, RZ, 0xc0, !PT ;  /* 0x0000ffff8b8b7812 */ /* 0x000fc600078ec0ff */
[----:B------:R-:W4:Y:S04]  /*3b570*/  LDL.LU R127, [R1+0x1100] ;  /* 0x00110000017f7983 */ /* 0x000f280000300800 */
[----:B------:R-:W4:Y:S01]  /*3b580*/  LDL.LU R128, [R1+0xf10] ;  /* 0x000f100001807983 */ /* 0x000f220000300800 */
[----:B------:R-:W-:-:S03]  /*3b590*/  PRMT R161, R161, 0x5410, R133 ;  /* 0x00005410a1a17816 */ /* 0x000fc60000000085 */
[----:B------:R-:W4:Y:S01]  /*3b5a0*/  LDL.LU R129, [R1+0x1104] ;  /* 0x0011040001817983 */ /* 0x000f220000300800 */
[----:B------:R-:W-:-:S03]  /*3b5b0*/  PRMT R139, R48, 0x3340, R139 ;  /* 0x00003340308b7816 */ /* 0x000fc6000000008b */
[----:B------:R-:W4:Y:S01]  /*3b5c0*/  LDL.LU R130, [R1+0xf14] ;  /* 0x000f140001827983 */ /* 0x000f220000300800 */
[----:B------:R-:W-:-:S03]  /*3b5d0*/  PRMT R162, R162, 0x5410, R168 ;  /* 0x00005410a2a27816 */ /* 0x000fc600000000a8 */
[----:B------:R-:W4:Y:S01]  /*3b5e0*/  LDL.LU R131, [R1+0x1108] ;  /* 0x0011080001837983 */ /* 0x000f220000300800 */
[----:B------:R-:W-:-:S03]  /*3b5f0*/  PRMT R48, R175, 0x5410, R172 ;  /* 0x00005410af307816 */ /* 0x000fc600000000ac */
[----:B------:R-:W4:Y:S04]  /*3b600*/  LDL.LU R132, [R1+0xf04] ;  /* 0x000f040001847983 */ /* 0x000f280000300800 */
[----:B------:R-:W4:Y:S04]  /*3b610*/  LDL.LU R133, [R1+0x10f4] ;  /* 0x0010f40001857983 */ /* 0x000f280000300800 */
[----:B------:R-:W4:Y:S04]  /*3b620*/  LDL.LU R168, [R1+0xefc] ;  /* 0x000efc0001a87983 */ /* 0x000f280000300800 */
[----:B------:R-:W4:Y:S01]  /*3b630*/  LDL.LU R175, [R1+0x10f0] ;  /* 0x0010f00001af7983 */ /* 0x000f220000300800 */
[----:B------:R-:W-:-:S02]  /*3b640*/  SHF.R.U32.HI R49, RZ, 0x8, R51 ;  /* 0x00000008ff317819 */ /* 0x000fc40000011633 */
[----:B------:R-:W-:Y:S02]  /*3b650*/  SHF.R.U32.HI R51, RZ, 0x8, R50 ;  /* 0x00000008ff337819 */ /* 0x000fe40000011632 */
[----:B------:R-:W-:Y:S02]  /*3b660*/  LOP3.LUT R155, R155, 0xffff, RZ, 0xc0, !PT ;  /* 0x0000ffff9b9b7812 */ /* 0x000fe400078ec0ff */
[----:B------:R-:W-:Y:S02]  /*3b670*/  LOP3.LUT R50, R51, 0xffff, RZ, 0xc0, !PT ;  /* 0x0000ffff33327812 */ /* 0x000fe400078ec0ff */
[----:B------:R-:W-:Y:S02]  /*3b680*/  LOP3.LUT R49, R49, 0xffff, RZ, 0xc0, !PT ;  /* 0x0000ffff31317812 */ /* 0x000fe400078ec0ff */
[----:B------:R-:W-:Y:S02]  /*3b690*/  LOP3.LUT R147, R147, 0xffff, RZ, 0xc0, !PT ;  /* 0x0000ffff93937812 */ /* 0x000fe400078ec0ff */
[----:B------:R-:W-:-:S02]  /*3b6a0*/  LOP3.LUT R56, R163, 0xffff, RZ, 0xc0, !PT ;  /* 0x0000ffffa3387812 */ /* 0x000fc400078ec0ff */
[----:B------:R-:W-:Y:S02]  /*3b6b0*/  PRMT R155, R50, 0x3340, R155 ;  /* 0x00003340329b7816 */ /* 0x000fe4000000009b */
[----:B--2---:R-:W-:Y:S02]  /*3b6c0*/  PRMT R50, R165, 0x5410, R167 ;  /* 0x00005410a5327816 */ /* 0x004fe400000000a7 */
[----:B------:R-:W-:Y:S02]  /*3b6d0*/  PRMT R147, R49, 0x3340, R147 ;  /* 0x0000334031937816 */ /* 0x000fe40000000093 */
[----:B------:R-:W-:Y:S02]  /*3b6e0*/  LOP3.LUT R51, R159, 0xffff, RZ, 0xc0, !PT ;  /* 0x0000ffff9f337812 */ /* 0x000fe400078ec0ff */
[--C-:B------:R-:W-:Y:S02]  /*3b6f0*/  PRMT R165, R56, 0x3340, R53.reuse ;  /* 0x0000334038a57816 */ /* 0x100fe40000000035 */
[----:B------:R-:W-:-:S02]  /*3b700*/  SHF.R.U32.HI R163, RZ, 0x8, R53 ;  /* 0x00000008ffa37819 */ /* 0x000fc40000011635 */
[----:B---3--:R-:W-:Y:S02]  /*3b710*/  PRMT R59, R154, 0x5410, R152 ;  /* 0x000054109a3b7816 */ /* 0x008fe40000000098 */
[----:B------:R-:W2:Y:S04]  /*3b720*/  LDL.LU R152, [R1+0xef0] ;  /* 0x000ef00001987983 */ /* 0x000ea80000300800 */
[----:B------:R-:W2:Y:S01]  /*3b730*/  LDL.LU R154, [R1+0x10e4] ;  /* 0x0010e400019a7983 */ /* 0x000ea20000300800 */
[----:B------:R-:W-:Y:S02]  /*3b740*/  PRMT R49, R171, 0x5410, R173 ;  /* 0x00005410ab317816 */ /* 0x000fe400000000ad */
[----:B------:R-:W-:Y:S01]  /*3b750*/  SHF.R.U32.HI R57, RZ, 0x8, R56 ;  /* 0x00000008ff397819 */ /* 0x000fe20000011638 */
[----:B------:R-:W3:Y:S01]  /*3b760*/  LDL.LU R167, [R1+0xef4] ;  /* 0x000ef40001a77983 */ /* 0x000ee20000300800 */
[----:B------:R-:W-:-:S02]  /*3b770*/  SHF.R.U32.HI R53, RZ, 0x8, R54 ;  /* 0x00000008ff357819 */ /* 0x000fc40000011636 */
[----:B------:R-:W-:Y:S01]  /*3b780*/  SHF.R.U32.HI R56, RZ, 0x8, R55 ;  /* 0x00000008ff387819 */ /* 0x000fe20000011637 */
[----:B------:R-:W3:Y:S01]  /*3b790*/  LDL.LU R159, [R1+0x10ec] ;  /* 0x0010ec00019f7983 */ /* 0x000ee20000300800 */
[----:B------:R-:W-:Y:S02]  /*3b7a0*/  SHF.R.U32.HI R171, RZ, 0x8, R52 ;  /* 0x00000008ffab7819 */ /* 0x000fe40000011634 */
[----:B------:R-:W-:Y:S02]  /*3b7b0*/  PRMT R160, R160, 0x5410, R174 ;  /* 0x00005410a0a07816 */ /* 0x000fe400000000ae */
[----:B------:R-:W-:Y:S02]  /*3b7c0*/  PRMT R174, R54, 0x3340, R51 ;  /* 0x0000334036ae7816 */ /* 0x000fe40000000033 */
[----:B------:R-:W-:Y:S02]  /*3b7d0*/  LOP3.LUT R54, R53, 0xffff, RZ, 0xc0, !PT ;  /* 0x0000ffff35367812 */ /* 0x000fe400078ec0ff */
[----:B------:R-:W-:-:S02]  /*3b7e0*/  LOP3.LUT R53, R56, 0xffff, RZ, 0xc0, !PT ;  /* 0x0000ffff38357812 */ /* 0x000fc400078ec0ff */
[----:B------:R-:W-:-:S04]  /*3b7f0*/  LOP3.LUT R171, R171, 0xffff, RZ, 0xc0, !PT ;  /* 0x0000ffffabab7812 */ /* 0x000fc800078ec0ff */
[----:B------:R-:W-:Y:S02]  /*3b800*/  PRMT R171, R53, 0x3340, R171 ;  /* 0x0000334035ab7816 */ /* 0x000fe400000000ab */
[----:B------:R-:W-:Y:S02]  /*3b810*/  PRMT R53, R138, 0x5410, R149 ;  /* 0x000054108a357816 */ /* 0x000fe40000000095 */
[----:B------:R-:W0:Y:S01]  /*3b820*/  S2R R138, SR_TID.X ;  /* 0x00000000008a7919 */ /* 0x000e220000002100 */
[----:B------:R-:W-:Y:S02]  /*3b830*/  PRMT R173, R55, 0x3340, R52 ;  /* 0x0000334037ad7816 */ /* 0x000fe40000000034 */
[----:B------:R-:W-:Y:S02]  /*3b840*/  SHF.R.U32.HI R172, RZ, 0x8, R51 ;  /* 0x00000008ffac7819 */ /* 0x000fe40000011633 */
[----:B------:R-:W-:Y:S02]  /*3b850*/  LOP3.LUT R52, R57, 0xffff, RZ, 0xc0, !PT ;  /* 0x0000ffff39347812 */ /* 0x000fe400078ec0ff */
[----:B------:R-:W-:-:S02]  /*3b860*/  LOP3.LUT R163, R163, 0xffff, RZ, 0xc0, !PT ;  /* 0x0000ffffa3a37812 */ /* 0x000fc400078ec0ff */
[----:B------:R-:W-:Y:S02]  /*3b870*/  LOP3.LUT R172, R172, 0xffff, RZ, 0xc0, !PT ;  /* 0x0000ffffacac7812 */ /* 0x000fe400078ec0ff */
[----:B------:R-:W-:Y:S02]  /*3b880*/  PRMT R51, R153, 0x5410, R157 ;  /* 0x0000541099337816 */ /* 0x000fe4000000009d */
[----:B------:R-:W-:Y:S01]  /*3b890*/  PRMT R163, R52, 0x3340, R163 ;  /* 0x0000334034a37816 */ /* 0x000fe200000000a3 */
[----:B------:R-:W3:Y:S01]  /*3b8a0*/  LDL.LU R157, [R1+0xee4] ;  /* 0x000ee400019d7983 */ /* 0x000ee20000300800 */
[----:B------:R-:W-:-:S03]  /*3b8b0*/  PRMT R52, R150, 0x5410, R151 ;  /* 0x0000541096347816 */ /* 0x000fc60000000097 */
[----:B------:R-:W3:Y:S01]  /*3b8c0*/  LDL.LU R153, [R1+0x10d8] ;  /* 0x0010d80001997983 */ /* 0x000ee20000300800 */
[----:B------:R-:W-:-:S03]  /*3b8d0*/  PRMT R172, R54, 0x3340, R172 ;  /* 0x0000334036ac7816 */ /* 0x000fc600000000ac */
[----:B------:R-:W3:Y:S01]  /*3b8e0*/  LDL.LU R151, [R1+0xee8] ;  /* 0x000ee80001977983 */ /* 0x000ee20000300800 */
[----:B------:R-:W-:-:S03]  /*3b8f0*/  PRMT R54, R145, 0x5410, R146 ;  /* 0x0000541091367816 */ /* 0x000fc60000000092 */
[----:B------:R-:W3:Y:S01]  /*3b900*/  LDL.LU R150, [R1+0x10dc] ;  /* 0x0010dc0001967983 */ /* 0x000ee20000300800 */
[----:B------:R-:W-:-:S03]  /*3b910*/  PRMT R55, R143, 0x5410, R144 ;  /* 0x000054108f377816 */ /* 0x000fc60000000090 */
[----:B------:R-:W3:Y:S01]  /*3b920*/  LDL.LU R149, [R1+0xeec] ;  /* 0x000eec0001957983 */ /* 0x000ee20000300800 */
[----:B0-----:R-:W-:-:S03]  /*3b930*/  LOP3.LUT R138, R138, 0x7f, RZ, 0xc0, !PT ;  /* 0x0000007f8a8a7812 */ /* 0x001fc600078ec0ff */
[----:B------:R-:W3:Y:S01]  /*3b940*/  LDL.LU R146, [R1+0x10e0] ;  /* 0x0010e00001927983 */ /* 0x000ee20000300800 */
[----:B------:R-:W-:-:S03]  /*3b950*/  PRMT R56, R141, 0x5410, R142 ;  /* 0x000054108d387816 */ /* 0x000fc6000000008e */
[----:B------:R-:W3:Y:S01]  /*3b960*/  LDL.LU R145, [R1+0xedc] ;  /* 0x000edc0001917983 */ /* 0x000ee20000300800 */
[----:B------:R-:W-:Y:S01]  /*3b970*/  LEA R2, R138, UR4, 0x4 ;  /* 0x000000048a027c11 */ /* 0x000fe2000f8e20ff */
[----:B------:R-:W-:Y:S02]  /*3b980*/  ULDC UR4, c[0x0][0x228] ;  /* 0x00008a0000047ab9 */ /* 0x000fe40000000800 */
[----:B------:R-:W3:Y:S01]  /*3b990*/  LDL.LU R144, [R1+0x10c8] ;  /* 0x0010c80001907983 */ /* 0x000ee20000300800 */
[----:B------:R-:W-:-:S03]  /*3b9a0*/  PRMT R57, R136, 0x5410, R137 ;  /* 0x0000541088397816 */ /* 0x000fc60000000089 */
[----:B------:R-:W3:Y:S04]  /*3b9b0*/  LDL.LU R143, [R1+0xee0] ;  /* 0x000ee000018f7983 */ /* 0x000ee80000300800 */
[----:B------:R-:W3:Y:S01]  /*3b9c0*/  LDL.LU R142, [R1+0x10d0] ;  /* 0x0010d000018e7983 */ /* 0x000ee20000300800 */
[----:B----4-:R-:W-:-:S03]  /*3b9d0*/  PRMT R58, R134, 0x5410, R135 ;  /* 0x00005410863a7816 */ /* 0x010fc60000000087 */
[----:B------:R-:W4:Y:S04]  /*3b9e0*/  LDL.LU R141, [R1+0xec4] ;  /* 0x000ec400018d7983 */ /* 0x000f280000300800 */
[----:B------:R-:W4:Y:S04]  /*3b9f0*/  LDL.LU R138, [R1+0x10c0] ;  /* 0x0010c000018a7983 */ /* 0x000f280000300800 */
[----:B------:R-:W4:Y:S04]  /*3ba00*/  LDL.LU R137, [R1+0xebc] ;  /* 0x000ebc0001897983 */ /* 0x000f280000300800 */
[----:B------:R-:W4:Y:S04]  /*3ba10*/  LDL.LU R136, [R1+0x10bc] ;  /* 0x0010bc0001887983 */ /* 0x000f280000300800 */
[----:B------:R-:W4:Y:S04]  /*3ba20*/  LDL.LU R135, [R1+0xec0] ;  /* 0x000ec00001877983 */ /* 0x000f280000300800 */
[----:B------:R-:W4:Y:S04]  /*3ba30*/  LDL.LU R134, [R1+0x10b8] ;  /* 0x0010b80001867983 */ /* 0x000f280000300800 */
[----:B------:R-:W-:Y:S01]  /*3ba40*/  STL [R1+0xe48], R2 ;  /* 0x000e480201007387 */ /* 0x000fe20000100800 */
[----:B--2---:R-:W-:-:S03]  /*3ba50*/  PRMT R65, R154, 0x5410, R152 ;  /* 0x000054109a417816 */ /* 0x004fc60000000098 */
[----:B------:R-:W2:Y:S04]  /*3ba60*/  LDL.LU R152, [R1+0xeb0] ;  /* 0x000eb00001987983 */ /* 0x000ea80000300800 */
[----:B------:R-:W2:Y:S01]  /*3ba70*/  LDL.LU R154, [R1+0x10b0] ;  /* 0x0010b000019a7983 */ /* 0x000ea20000300800 */
[----:B------:R-:W-:Y:S02]  /*3ba80*/  PRMT R61, R129, 0x5410, R128 ;  /* 0x00005410813d7816 */ /* 0x000fe40000000080 */
[----:B------:R-:W-:Y:S01]  /*3ba90*/  PRMT R62, R131, 0x5410, R130 ;  /* 0x00005410833e7816 */ /* 0x000fe20000000082 */
[----:B------:R-:W2:Y:S01]  /*3baa0*/  LDL.LU R129, [R1+0xeb4] ;  /* 0x000eb40001817983 */ /* 0x000ea20000300800 */
[----:B------:R-:W-:-:S03]  /*3bab0*/  PRMT R63, R133, 0x5410, R132 ;  /* 0x00005410853f7816 */ /* 0x000fc60000000084 */
[----:B------:R-:W2:Y:S01]  /*3bac0*/  LDL.LU R130, [R1+0x10ac] ;  /* 0x0010ac0001827983 */ /* 0x000ea20000300800 */
[----:B------:R-:W-:-:S03]  /*3bad0*/  PRMT R64, R175, 0x5410, R168 ;  /* 0x00005410af407816 */ /* 0x000fc600000000a8 */
[----:B------:R-:W2:Y:S01]  /*3bae0*/  LDL.LU R131, [R1+0xeb8] ;  /* 0x000eb80001837983 */ /* 0x000ea20000300800 */
[----:B---3--:R-:W-:-:S03]  /*3baf0*/  PRMT R66, R159, 0x5410, R167 ;  /* 0x000054109f427816 */ /* 0x008fc600000000a7 */
[----:B------:R-:W3:Y:S04]  /*3bb00*/  LDL.LU R132, [R1+0x10a4] ;  /* 0x0010a40001847983 */ /* 0x000ee80000300800 */
[----:B------:R-:W3:Y:S04]  /*3bb10*/  LDL.LU R133, [R1+0xea8] ;  /* 0x000ea80001857983 */ /* 0x000ee80000300800 */
[----:B------:R-:W3:Y:S04]  /*3bb20*/  LDL.LU R168, [R1+0x109c] ;  /* 0x00109c0001a87983 */ /* 0x000ee80000300800 */
[----:B------:R-:W3:Y:S04]  /*3bb30*/  LDL.LU R175, [R1+0xeac] ;  /* 0x000eac0001af7983 */ /* 0x000ee80000300800 */
[----:B------:R-:W3:Y:S04]  /*3bb40*/  LDL.LU R167, [R1+0x1094] ;  /* 0x0010940001a77983 */ /* 0x000ee80000300800 */
[----:B------:R-:W3:Y:S01]  /*3bb50*/  LDL.LU R159, [R1+0x1070] ;  /* 0x00107000019f7983 */ /* 0x000ee20000300800 */
[----:B------:R-:W-:-:S03]  /*3bb60*/  PRMT R67, R153, 0x5410, R157 ;  /* 0x0000541099437816 */ /* 0x000fc6000000009d */
[----:B------:R-:W3:Y:S04]  /*3bb70*/  LDL.LU R157, [R1+0xe88] ;  /* 0x000e8800019d7983 */ /* 0x000ee80000300800 */
[----:B------:R-:W3:Y:S01]  /*3bb80*/  LDL.LU R153, [R1+0x106c] ;  /* 0x00106c0001997983 */ /* 0x000ee20000300800 */
[----:B------:R-:W-:Y:S02]  /*3bb90*/  PRMT R68, R150, 0x5410, R151 ;  /* 0x0000541096447816 */ /* 0x000fe40000000097 */
[----:B------:R-:W-:Y:S02]  /*3bba0*/  PRMT R69, R146, 0x5410, R149 ;  /* 0x0000541092457816 */ /* 0x000fe40000000095 */
[----:B------:R-:W-:Y:S02]  /*3bbb0*/  PRMT R70, R144, 0x5410, R145 ;  /* 0x0000541090467816 */ /* 0x000fe40000000091 */
[----:B------:R-:W-:-:S02]  /*3bbc0*/  PRMT R71, R142, 0x5410, R143 ;  /* 0x000054108e477816 */ /* 0x000fc4000000008f */
[----:B----4-:R-:W-:Y:S02]  /*3bbd0*/  PRMT R72, R138, 0x5410, R141 ;  /* 0x000054108a487816 */ /* 0x010fe4000000008d */
[----:B------:R-:W-:Y:S02]  /*3bbe0*/  PRMT R74, R134, 0x5410, R135 ;  /* 0x00005410864a7816 */ /* 0x000fe40000000087 */
        /* <DEDUP_REMOVED lines=8> */
[----:B------:R-:W-:-:S03]  /*3bc70*/  PRMT R73, R136, 0x5410, R137 ;  /* 0x0000541088497816 */ /* 0x000fc60000000089 */
[----:B------:R-:W4:Y:S04]  /*3bc80*/  LDL.LU R143, [R1+0xec8] ;  /* 0x000ec800018f7983 */ /* 0x000f280000300800 */
[----:B------:R-:W4:Y:S04]  /*3bc90*/  LDL.LU R142, [R1+0x1088] ;  /* 0x00108800018e7983 */ /* 0x000f280000300800 */
[----:B------:R-:W4:Y:S04]  /*3bca0*/  LDL.LU R141, [R1+0xecc] ;  /* 0x000ecc00018d7983 */ /* 0x000f280000300800 */
[----:B------:R-:W4:Y:S04]  /*3bcb0*/  LDL.LU R138, [R1+0x1084] ;  /* 0x00108400018a7983 */ /* 0x000f280000300800 */
[----:B------:R-:W4:Y:S04]  /*3bcc0*/  LDL.LU R137, [R1+0xea0] ;  /* 0x000ea00001897983 */ /* 0x000f280000300800 */
[----:B------:R-:W4:Y:S01]  /*3bcd0*/  LDL.LU R136, [R1+0x1054] ;  /* 0x0010540001887983 */ /* 0x000f220000300800 */
[----:B--2---:R-:W-:-:S03]  /*3bce0*/  PRMT R75, R154, 0x5410, R152 ;  /* 0x000054109a4b7816 */ /* 0x004fc60000000098 */
[----:B------:R-:W2:Y:S04]  /*3bcf0*/  LDL.LU R152, [R1+0xea4] ;  /* 0x000ea40001987983 */ /* 0x000ea80000300800 */
[----:B------:R-:W2:Y:S01]  /*3bd00*/  LDL.LU R154, [R1+0x104c] ;  /* 0x00104c00019a7983 */ /* 0x000ea20000300800 */
[----:B------:R-:W-:Y:S02]  /*3bd10*/  PRMT R60, R127, 0x5410, R126 ;  /* 0x000054107f3c7816 */ /* 0x000fe4000000007e */
[----:B------:R-:W-:Y:S02]  /*3bd20*/  PRMT R76, R130, 0x5410, R129 ;  /* 0x00005410824c7816 */ /* 0x000fe40000000081 */
[----:B---3--:R-:W-:Y:S02]  /*3bd30*/  PRMT R77, R132, 0x5410, R131 ;  /* 0x00005410844d7816 */ /* 0x008fe40000000083 */
[----:B------:R-:W-:-:S02]  /*3bd40*/  PRMT R78, R168, 0x5410, R133 ;  /* 0x00005410a84e7816 */ /* 0x000fc40000000085 */
[----:B------:R-:W-:Y:S02]  /*3bd50*/  PRMT R79, R167, 0x5410, R175 ;  /* 0x00005410a74f7816 */ /* 0x000fe400000000af */
[----:B------:R-:W-:Y:S02]  /*3bd60*/  PRMT R80, R159, 0x5410, R252 ;  /* 0x000054109f507816 */ /* 0x000fe400000000fc */
[----:B------:R-:W-:Y:S02]  /*3bd70*/  PRMT R81, R153, 0x5410, R157 ;  /* 0x0000541099517816 */ /* 0x000fe4000000009d */
[----:B----4-:R-:W-:Y:S02]  /*3bd80*/  PRMT R82, R135, 0x5410, R158 ;  /* 0x0000541087527816 */ /* 0x010fe4000000009e */
[----:B------:R-:W3:Y:S01]  /*3bd90*/  LDL.LU R135, [R1+0xe98] ;  /* 0x000e980001877983 */ /* 0x000ee20000300800 */
[----:B------:R-:W-:-:S03]  /*3bda0*/  PRMT R83, R134, 0x5410, R166 ;  /* 0x0000541086537816 */ /* 0x000fc600000000a6 */
        /* <DEDUP_REMOVED lines=19> */
[----:B------:R-:W-:Y:S01]  /*3bee0*/  PRMT R89, R146, 0x5410, R149 ;  /* 0x0000541092597816 */ /* 0x000fe20000000095 */
[----:B------:R-:W4:Y:S01]  /*3bef0*/  LDL.LU R151, [R1+0xf7c] ;  /* 0x000f7c0001977983 */ /* 0x000f220000300800 */
[----:B------:R-:W-:-:S03]  /*3bf00*/  PRMT R90, R144, 0x5410, R145 ;  /* 0x00005410905a7816 */ /* 0x000fc60000000091 */
[----:B------:R-:W4:Y:S01]  /*3bf10*/  LDL.LU R150, [R1+0x1164] ;  /* 0x0011640001967983 */ /* 0x000f220000300800 */
[----:B------:R-:W-:-:S03]  /*3bf20*/  PRMT R84, R142, 0x5410, R143 ;  /* 0x000054108e547816 */ /* 0x000fc6000000008f */
[----:B------:R-:W4:Y:S04]  /*3bf30*/  LDL.LU R149, [R1+0xf80] ;  /* 0x000f800001957983 */ /* 0x000f280000300800 */
[----:B------:R-:W4:Y:S01]  /*3bf40*/  LDL.LU R146, [R1+0x1168] ;  /* 0x0011680001927983 */ /* 0x000f220000300800 */
[----:B------:R-:W-:-:S03]  /*3bf50*/  PRMT R85, R138, 0x5410, R141 ;  /* 0x000054108a557816 */ /* 0x000fc6000000008d */
        /* <DEDUP_REMOVED lines=9> */
[----:B---3--:R-:W-:-:S03]  /*3bff0*/  PRMT R91, R134, 0x5410, R135 ;  /* 0x00005410865b7816 */ /* 0x008fc60000000087 */
[----:B------:R-:W3:Y:S04]  /*3c000*/  LDL.LU R135, [R1+0xf70] ;  /* 0x000f700001877983 */ /* 0x000ee80000300800 */
[----:B------:R-:W3:Y:S01]  /*3c010*/  LDL.LU R134, [R1+0x1158] ;  /* 0x0011580001867983 */ /* 0x000ee20000300800 */
[----:B--2---:R-:W-:-:S03]  /*3c020*/  PRMT R99, R154, 0x5410, R152 ;  /* 0x000054109a637816 */ /* 0x004fc60000000098 */
[----:B------:R-:W2:Y:S04]  /*3c030*/  LDL.LU R152, [R1+0xf00] ;  /* 0x000f000001987983 */ /* 0x000ea80000300800 */
[----:B------:R-:W2:Y:S01]  /*3c040*/  LDL.LU R154, [R1+0x1060] ;  /* 0x00106000019a7983 */ /* 0x000ea20000300800 */
[----:B----4-:R-:W-:Y:S02]  /*3c050*/  PRMT R96, R127, 0x5410, R126 ;  /* 0x000054107f607816 */ /* 0x010fe4000000007e */
        /* <DEDUP_REMOVED lines=17> */
[----:B------:R-:W4:Y:S01]  /*3c170*/  LDL.LU R159, [R1+0x117c] ;  /* 0x00117c00019f7983 */ /* 0x000f220000300800 */
[----:B------:R-:W-:-:S03]  /*3c180*/  PRMT R104, R150, 0x5410, R151 ;  /* 0x0000541096687816 */ /* 0x000fc60000000097 */
[----:B------:R-:W4:Y:S04]  /*3c190*/  LDL.LU R157, [R1+0xf8c] ;  /* 0x000f8c00019d7983 */ /* 0x000f280000300800 */
[----:B------:R-:W4:Y:S01]  /*3c1a0*/  LDL.LU R153, [R1+0x1170] ;  /* 0x0011700001997983 */ /* 0x000f220000300800 */
[----:B------:R-:W-:Y:S02]  /*3c1b0*/  PRMT R105, R146, 0x5410, R149 ;  /* 0x0000541092697816 */ /* 0x000fe40000000095 */
[----:B------:R-:W-:Y:S02]  /*3c1c0*/  PRMT R106, R144, 0x5410, R145 ;  /* 0x00005410906a7816 */ /* 0x000fe40000000091 */
[----:B------:R-:W-:Y:S02]  /*3c1d0*/  PRMT R100, R142, 0x5410, R143 ;  /* 0x000054108e647816 */ /* 0x000fe4000000008f */
[----:B------:R-:W-:-:S02]  /*3c1e0*/  PRMT R101, R138, 0x5410, R141 ;  /* 0x000054108a657816 */ /* 0x000fc4000000008d */
[----:B------:R-:W-:Y:S02]  /*3c1f0*/  PRMT R102, R136, 0x5410, R137 ;  /* 0x0000541088667816 */ /* 0x000fe40000000089 */
[----:B---3--:R-:W-:Y:S02]  /*3c200*/  PRMT R103, R134, 0x5410, R135 ;  /* 0x0000541086677816 */ /* 0x008fe40000000087 */
        /* <DEDUP_REMOVED lines=14> */
[----:B--2---:R-:W-:-:S03]  /*3c2f0*/  PRMT R107, R154, 0x5410, R152 ;  /* 0x000054109a6b7816 */ /* 0x004fc60000000098 */
[----:B------:R-:W2:Y:S04]  /*3c300*/  LDL.LU R152, [R1+0xfbc] ;  /* 0x000fbc0001987983 */ /* 0x000ea80000300800 */
[----:B------:R-:W2:Y:S04]  /*3c310*/  LDL.LU R154, [R1+0x118c] ;  /* 0x00118c00019a7983 */ /* 0x000ea80000300800 */
[----:B------:R-:W-:Y:S01]  /*3c320*/  STSM.16.M88.4 [R0], R48 ;  /* 0x0000003000007844 */ /* 0x000fe20000000200 */
[----:B------:R-:W-:Y:S06]  /*3c330*/  BAR.SYNC.DEFER_BLOCKING 0x0 ;  /* 0x0000000000007b1d */ /* 0x000fec0000010000 */
[----:B------:R-:W0:Y:S02]  /*3c340*/  LDS.128 R48, [R2] ;  /* 0x0000000002307984 */ /* 0x000e240000000c00 */
[----:B------:R-:W-:Y:S01]  /*3c350*/  BAR.SYNC.DEFER_BLOCKING 0x0 ;  /* 0x0000000000007b1d */ /* 0x000fe20000010000 */
[----:B----4-:R-:W-:-:S02]  /*3c360*/  PRMT R113, R129, 0x5410, R128 ;  /* 0x0000541081717816 */ /* 0x010fc40000000080 */
[----:B------:R-:W-:Y:S02]  /*3c370*/  PRMT R114, R131, 0x5410, R130 ;  /* 0x0000541083727816 */ /* 0x000fe40000000082 */
[----:B------:R-:W-:Y:S01]  /*3c380*/  PRMT R108, R133, 0x5410, R132 ;  /* 0x00005410856c7816 */ /* 0x000fe20000000084 */
[----:B------:R-:W-:Y:S02]  /*3c390*/  STSM.16.M88.4 [R0], R52 ;  /* 0x0000003400007844 */ /* 0x000fe40000000200 */
[----:B------:R-:W-:Y:S01]  /*3c3a0*/  BAR.SYNC.DEFER_BLOCKING 0x0 ;  /* 0x0000000000007b1d */ /* 0x000fe20000010000 */
[----:B------:R-:W-:Y:S02]  /*3c3b0*/  PRMT R109, R175, 0x5410, R168 ;  /* 0x00005410af6d7816 */ /* 0x000fe400000000a8 */
[----:B------:R-:W-:-:S03]  /*3c3c0*/  PRMT R110, R159, 0x5410, R167 ;  /* 0x000054109f6e7816 */ /* 0x000fc600000000a7 */
[----:B------:R-:W1:Y:S01]  /*3c3d0*/  LDS.128 R52, [R2] ;  /* 0x0000000002347984 */ /* 0x000e620000000c00 */
[----:B---3--:R-:W-:Y:S01]  /*3c3e0*/  PRMT R115, R134, 0x5410, R135 ;  /* 0x0000541086737816 */ /* 0x008fe20000000087 */
[----:B------:R-:W-:Y:S06]  /*3c3f0*/  BAR.SYNC.DEFER_BLOCKING 0x0 ;  /* 0x0000000000007b1d */ /* 0x000fec0000010000 */
[----:B------:R-:W3:Y:S04]  /*3c400*/  LDL.LU R135, [R1+0xf38] ;  /* 0x000f380001877983 */ /* 0x000ee80000300800 */
        /* <DEDUP_REMOVED lines=11> */
[----:B------:R-:W-:Y:S01]  /*3c4c0*/  STSM.16.M88.4 [R0], R56 ;  /* 0x0000003800007844 */ /* 0x000fe20000000200 */
[----:B------:R-:W-:Y:S06]  /*3c4d0*/  BAR.SYNC.DEFER_BLOCKING 0x0 ;  /* 0x0000000000007b1d */ /* 0x000fec0000010000 */
[----:B------:R-:W1:Y:S02]  /*3c4e0*/  LDS.128 R56, [R2] ;  /* 0x0000000002387984 */ /* 0x000e640000000c00 */
[----:B------:R-:W-:Y:S06]  /*3c4f0*/  BAR.SYNC.DEFER_BLOCKING 0x0 ;  /* 0x0000000000007b1d */ /* 0x000fec0000010000 */
[----:B------:R-:W-:Y:S02]  /*3c500*/  STSM.16.M88.4 [R0], R60 ;  /* 0x0000003c00007844 */ /* 0x000fe40000000200 */
[----:B------:R-:W-:Y:S06]  /*3c510*/  BAR.SYNC.DEFER_BLOCKING 0x0 ;  /* 0x0000000000007b1d */ /* 0x000fec0000010000 */
[----:B------:R-:W1:Y:S02]  /*3c520*/  LDS.128 R60, [R2] ;  /* 0x00000000023c7984 */ /* 0x000e640000000c00 */
[----:B------:R-:W-:Y:S01]  /*3c530*/  BAR.SYNC.DEFER_BLOCKING 0x0 ;  /* 0x0000000000007b1d */ /* 0x000fe20000010000 */
[----:B--2---:R-:W-:-:S05]  /*3c540*/  PRMT R119, R154, 0x5410, R152 ;  /* 0x000054109a777816 */ /* 0x004fca0000000098 */
[----:B------:R-:W2:Y:S04]  /*3c550*/  LDL.LU R152, [R1+0xfdc] ;  /* 0x000fdc0001987983 */ /* 0x000ea80000300800 */
[----:B------:R-:W2:Y:S04]  /*3c560*/  LDL.LU R154, [R1+0x11ac] ;  /* 0x0011ac00019a7983 */ /* 0x000ea80000300800 */
[----:B------:R-:W-:Y:S01]  /*3c570*/  STSM.16.M88.4 [R0], R64 ;  /* 0x0000004000007844 */ /* 0x000fe20000000200 */
[----:B------:R-:W-:Y:S06]  /*3c580*/  BAR.SYNC.DEFER_BLOCKING 0x0 ;  /* 0x0000000000007b1d */ /* 0x000fec0000010000 */
[----:B------:R-:W1:Y:S02]  /*3c590*/  LDS.128 R64, [R2] ;  /* 0x0000000002407984 */ /* 0x000e640000000c00 */
[----:B------:R-:W-:Y:S06]  /*3c5a0*/  BAR.SYNC.DEFER_BLOCKING 0x0 ;  /* 0x0000000000007b1d */ /* 0x000fec0000010000 */
[----:B------:R-:W-:Y:S02]  /*3c5b0*/  STSM.16.M88.4 [R0], R68 ;  /* 0x0000004400007844 */ /* 0x000fe40000000200 */
[----:B------:R-:W-:Y:S01]  /*3c5c0*/  BAR.SYNC.DEFER_BLOCKING 0x0 ;  /* 0x0000000000007b1d */ /* 0x000fe20000010000 */
[----:B------:R-:W-:-:S02]  /*3c5d0*/  PRMT R111, R153, 0x5410, R157 ;  /* 0x00005410996f7816 */ /* 0x000fc4000000009d */
[----:B------:R-:W-:Y:S02]  /*3c5e0*/  PRMT R120, R150, 0x5410, R151 ;  /* 0x0000541096787816 */ /* 0x000fe40000000097 */
[----:B------:R-:W-:Y:S01]  /*3c5f0*/  PRMT R121, R146, 0x5410, R149 ;  /* 0x0000541092797816 */ /* 0x000fe20000000095 */
[----:B------:R-:W4:Y:S01]  /*3c600*/  LDL.LU R157, [R1+0xfe0] ;  /* 0x000fe000019d7983 */ /* 0x000f220000300800 */
[----:B------:R-:W-:-:S03]  /*3c610*/  PRMT R118, R136, 0x5410, R137 ;  /* 0x0000541088767816 */ /* 0x000fc60000000089 */
[----:B------:R-:W4:Y:S04]  /*3c620*/  LDL.LU R153, [R1+0x11b4] ;  /* 0x0011b40001997983 */ /* 0x000f280000300800 */
[----:B------:R-:W4:Y:S04]  /*3c630*/  LDL.LU R151, [R1+0xf50] ;  /* 0x000f500001977983 */ /* 0x000f280000300800 */
[----:B------:R-:W4:Y:S04]  /*3c640*/  LDL.LU R150, [R1+0x1080] ;  /* 0x0010800001967983 */ /* 0x000f280000300800 */
[----:B------:R-:W1:Y:S01]  /*3c650*/  LDS.128 R68, [R2] ;  /* 0x0000000002447984 */ /* 0x000e620000000c00 */
[----:B------:R-:W-:Y:S01]  /*3c660*/  BAR.SYNC.DEFER_BLOCKING 0x0 ;  /* 0x0000000000007b1d */ /* 0x000fe20000010000 */
[----:B------:R-:W-:-:S02]  /*3c670*/  PRMT R122, R144, 0x5410, R145 ;  /* 0x00005410907a7816 */ /* 0x000fc40000000091 */
[----:B------:R-:W-:-:S03]  /*3c680*/  PRMT R117, R138, 0x5410, R141 ;  /* 0x000054108a757816 */ /* 0x000fc6000000008d */
[----:B------:R-:W4:Y:S04]  /*3c690*/  LDL.LU R149, [R1+0x1004] ;  /* 0x0010040001957983 */ /* 0x000f280000300800 */
[----:B------:R-:W4:Y:S04]  /*3c6a0*/  LDL.LU R136, [R1+0x11dc] ;  /* 0x0011dc0001887983 */ /* 0x000f280000300800 */
[----:B------:R-:W4:Y:S01]  /*3c6b0*/  LDL.LU R146, [R1+0x1008] ;  /* 0x0010080001927983 */ /* 0x000f220000300800 */
[----:B------:R-:W-:-:S03]  /*3c6c0*/  PRMT R116, R142, 0x5410, R143 ;  /* 0x000054108e747816 */ /* 0x000fc6000000008f */
[----:B------:R-:W4:Y:S04]  /*3c6d0*/  LDL.LU R137, [R1+0x11e8] ;  /* 0x0011e80001897983 */ /* 0x000f280000300800 */
[----:B------:R-:W-:Y:S01]  /*3c6e0*/  STSM.16.M88.4 [R0], R72 ;  /* 0x0000004800007844 */ /* 0x000fe20000000200 */
[----:B------:R-:W-:Y:S06]  /*3c6f0*/  BAR.SYNC.DEFER_BLOCKING 0x0 ;  /* 0x0000000000007b1d */ /* 0x000fec0000010000 */
[----:B------:R-:W4:Y:S04]  /*3c700*/  LDL.LU R145, [R1+0x100c] ;  /* 0x00100c0001917983 */ /* 0x000f280000300800 */
[----:B------:R-:W4:Y:S04]  /*3c710*/  LDL.LU R138, [R1+0x11e4] ;  /* 0x0011e400018a7983 */ /* 0x000f280000300800 */
[----:B------:R-:W4:Y:S04]  /*3c720*/  LDL.LU R144, [R1+0xff4] ;  /* 0x000ff40001907983 */ /* 0x000f280000300800 */
[----:B------:R-:W4:Y:S04]  /*3c730*/  LDL.LU R143, [R1+0x11c8] ;  /* 0x0011c800018f7983 */ /* 0x000f280000300800 */
[----:B------:R-:W4:Y:S04]  /*3c740*/  LDL.LU R142, [R1+0xff8] ;  /* 0x000ff800018e7983 */ /* 0x000f280000300800 */
[----:B------:R-:W4:Y:S04]  /*3c750*/  LDL.LU R141, [R1+0x11cc] ;  /* 0x0011cc00018d7983 */ /* 0x000f280000300800 */
[----:B------:R-:W1:Y:S01]  /*3c760*/  LDS.128 R72, [R2] ;  /* 0x0000000002487984 */ /* 0x000e620000000c00 */
[----:B------:R-:W-:Y:S06]  /*3c770*/  BAR.SYNC.DEFER_BLOCKING 0x0 ;  /* 0x0000000000007b1d */ /* 0x000fec0000010000 */
[----:B------:R-:W-:Y:S02]  /*3c780*/  STSM.16.M88.4 [R0], R76 ;  /* 0x0000004c00007844 */ /* 0x000fe40000000200 */
[----:B------:R-:W-:Y:S01]  /*3c790*/  BAR.SYNC.DEFER_BLOCKING 0x0 ;  /* 0x0000000000007b1d */ /* 0x000fe20000010000 */
[----:B---3--:R-:W-:-:S02]  /*3c7a0*/  PRMT R123, R134, 0x5410, R135 ;  /* 0x00005410867b7816 */ /* 0x008fc40000000087 */
[----:B------:R-:W-:-:S03]  /*3c7b0*/  PRMT R112, R127, 0x5410, R126 ;  /* 0x000054107f707816 */ /* 0x000fc6000000007e */
[----:B------:R-:W3:Y:S04]  /*3c7c0*/  LDL.LU R135, [R1+0xffc] ;  /* 0x000ffc0001877983 */ /* 0x000ee80000300800 */
[----:B------:R-:W3:Y:S04]  /*3c7d0*/  LDL.LU R134, [R1+0x11d4] ;  /* 0x0011d40001867983 */ /* 0x000ee80000300800 */
[----:B------:R-:W1:Y:S01]  /*3c7e0*/  LDS.128 R76, [R2] ;  /* 0x00000000024c7984 */ /* 0x000e620000000c00 */
        /* <DEDUP_REMOVED lines=9> */
[----:B------:R-:W-:Y:S01]  /*3c880*/  BAR.SYNC.DEFER_BLOCKING 0x0 ;  /* 0x0000000000007b1d */ /* 0x000fe20000010000 */
[----:B----4-:R-:W-:-:S05]  /*3c890*/  PRMT R128, R129, 0x5410, R128 ;  /* 0x0000541081807816 */ /* 0x010fca0000000080 */
[----:B------:R-:W4:Y:S04]  /*3c8a0*/  LDL.LU R19, [R1+0x1024] ;  /* 0x0010240001137983 */ /* 0x000f280000300800 */
[----:B------:R-:W1:Y:S01]  /*3c8b0*/  LDS.128 R84, [R2] ;  /* 0x0000000002547984 */ /* 0x000e620000000c00 */
[----:B------:R-:W-:Y:S06]  /*3c8c0*/  BAR.SYNC.DEFER_BLOCKING 0x0 ;  /* 0x0000000000007b1d */ /* 0x000fec0000010000 */
[----:B------:R-:W-:Y:S02]  /*3c8d0*/  STSM.16.M88.4 [R0], R88 ;  /* 0x0000005800007844 */ /* 0x000fe40000000200 */
[----:B------:R-:W-:Y:S06]  /*3c8e0*/  BAR.SYNC.DEFER_BLOCKING 0x0 ;  /* 0x0000000000007b1d */ /* 0x000fec0000010000 */
[----:B------:R-:W1:Y:S02]  /*3c8f0*/  LDS.128 R88, [R2] ;  /* 0x0000000002587984 */ /* 0x000e640000000c00 */
[----:B------:R-:W-:Y:S06]  /*3c900*/  BAR.SYNC.DEFER_BLOCKING 0x0 ;  /* 0x0000000000007b1d */ /* 0x000fec0000010000 */
[----:B------:R-:W-:Y:S02]  /*3c910*/  STSM.16.M88.4 [R0], R92 ;  /* 0x0000005c00007844 */ /* 0x000fe40000000200 */
[----:B------:R-:W-:Y:S06]  /*3c920*/  BAR.SYNC.DEFER_BLOCKING 0x0 ;  /* 0x0000000000007b1d */ /* 0x000fec0000010000 */
[----:B------:R-:W1:Y:S02]  /*3c930*/  LDS.128 R92, [R2] ;  /* 0x00000000025c7984 */ /* 0x000e640000000c00 */
[----:B------:R-:W-:Y:S01]  /*3c940*/  BAR.SYNC.DEFER_BLOCKING 0x0 ;  /* 0x0000000000007b1d */ /* 0x000fe20000010000 */
[----:B------:R-:W-:-:S02]  /*3c950*/  PRMT R129, R131, 0x5410, R130 ;  /* 0x0000541083817816 */ /* 0x000fc40000000082 */
[----:B------:R-:W-:Y:S02]  /*3c960*/  PRMT R130, R133, 0x5410, R132 ;  /* 0x0000541085827816 */ /* 0x000fe40000000084 */
[----:B------:R-:W-:Y:S02]  /*3c970*/  PRMT R132, R143, 0x5410, R144 ;  /* 0x000054108f847816 */ /* 0x000fe40000000090 */
[----:B------:R-:W-:Y:S01]  /*3c980*/  PRMT R138, R138, 0x5410, R145 ;  /* 0x000054108a8a7816 */ /* 0x000fe20000000091 */
[----:B------:R-:W4:Y:S01]  /*3c990*/  LDL.LU R144, [R1+0x120c] ;  /* 0x00120c0001907983 */ /* 0x000f220000300800 */
[----:B------:R-:W-:-:S03]  /*3c9a0*/  PRMT R137, R137, 0x5410, R146 ;  /* 0x0000541089897816 */ /* 0x000fc60000000092 */
[----:B------:R-:W4:Y:S04]  /*3c9b0*/  LDL.LU R20, [R1+0x1028] ;  /* 0x0010280001147983 */ /* 0x000f280000300800 */
[----:B------:R-:W4:Y:S01]  /*3c9c0*/  LDL.LU R145, [R1+0x1210] ;  /* 0x0012100001917983 */ /* 0x000f220000300800 */
[----:B------:R-:W-:-:S03]  /*3c9d0*/  PRMT R124, R175, 0x5410, R168 ;  /* 0x00005410af7c7816 */ /* 0x000fc600000000a8 */
[----:B------:R-:W4:Y:S04]  /*3c9e0*/  LDL.LU R21, [R1+0x1014] ;  /* 0x0010140001157983 */ /* 0x000f280000300800 */
[----:B------:R-:W-:Y:S01]  /*3c9f0*/  STSM.16.M88.4 [R0], R96 ;  /* 0x0000006000007844 */ /* 0x000fe20000000200 */
[----:B------:R-:W-:Y:S01]  /*3ca00*/  BAR.SYNC.DEFER_BLOCKING 0x0 ;  /* 0x0000000000007b1d */ /* 0x000fe20000010000 */
[----:B------:R-:W-:Y:S02]  /*3ca10*/  PRMT R133, R141, 0x5410, R142 ;  /* 0x000054108d857816 */ /* 0x000fe4000000008e */
[----:B------:R-:W-:-:S03]  /*3ca20*/  PRMT R125, R159, 0x5410, R167 ;  /* 0x000054109f7d7816 */ /* 0x000fc600000000a7 */
        /* <DEDUP_REMOVED lines=9> */
[----:B------:R-:W4:Y:S04]  /*3cac0*/  LDL.LU R143, [R1+0x11f8] ;  /* 0x0011f800018f7983 */ /* 0x000f280000300800 */
[----:B------:R-:W1:Y:S01]  /*3cad0*/  LDS.128 R96, [R2] ;  /* 0x0000000002607984 */ /* 0x000e620000000c00 */
[----:B------:R-:W-:Y:S01]  /*3cae0*/  BAR.SYNC.DEFER_BLOCKING 0x0 ;  /* 0x0000000000007b1d */ /* 0x000fe20000010000 */
[----:B---3--:R-:W-:-:S05]  /*3caf0*/  PRMT R134, R134, 0x5410, R135 ;  /* 0x0000541086867816 */ /* 0x008fca0000000087 */
[----:B------:R-:W3:Y:S04]  /*3cb00*/  LDL.LU R24, [R1+0x1048] ;  /* 0x0010480001187983 */ /* 0x000ee80000300800 */
[----:B------:R-:W-:Y:S01]  /*3cb10*/  STSM.16.M88.4 [R0], R100 ;  /* 0x0000006400007844 */ /* 0x000fe20000000200 */
[----:B------:R-:W-:Y:S01]  /*3cb20*/  BAR.SYNC.DEFER_BLOCKING 0x0 ;  /* 0x0000000000007b1d */ /* 0x000fe20000010000 */
[----:B------:R-:W-:Y:S02]  /*3cb30*/  PRMT R136, R136, 0x5410, R149 ;  /* 0x0000541088887816 */ /* 0x000fe40000000095 */
[----:B------:R-:W-:-:S03]  /*3cb40*/  PRMT R131, R150, 0x5410, R151 ;  /* 0x0000541096837816 */ /* 0x000fc60000000097 */
[----:B------:R-:W1:Y:S02]  /*3cb50*/  LDS.128 R100, [R2] ;  /* 0x0000000002647984 */ /* 0x000e640000000c00 */
[----:B------:R-:W-:Y:S01]  /*3cb60*/  BAR.SYNC.DEFER_BLOCKING 0x0 ;  /* 0x0000000000007b1d */ /* 0x000fe20000010000 */
[----:B--2---:R-:W-:-:S05]  /*3cb70*/  PRMT R135, R154, 0x5410, R152 ;  /* 0x000054109a877816 */ /* 0x004fca0000000098 */
        /* <DEDUP_REMOVED lines=13> */
[----:B------:R-:W-:Y:S01]  /*3cc50*/  STSM.16.M88.4 [R0], R104 ;  /* 0x0000006800007844 */ /* 0x000fe20000000200 */
[----:B------:R-:W-:Y:S06]  /*3cc60*/  BAR.SYNC.DEFER_BLOCKING 0x0 ;  /* 0x0000000000007b1d */ /* 0x000fec0000010000 */
[----:B------:R-:W1:Y:S02]  /*3cc70*/  LDS.128 R104, [R2] ;  /* 0x0000000002687984 */ /* 0x000e640000000c00 */
        /* <DEDUP_REMOVED lines=13> */
[----:B----4-:R-:W-:-:S02]  /*3cd50*/  PRMT R144, R144, 0x5410, R19 ;  /* 0x0000541090907816 */ /* 0x010fc40000000013 */
[----:B------:R-:W-:Y:S02]  /*3cd60*/  PRMT R145, R145, 0x5410, R20 ;  /* 0x0000541091917816 */ /* 0x000fe40000000014 */
[----:B------:R-:W-:Y:S01]  /*3cd70*/  PRMT R146, R146, 0x5410, R21 ;  /* 0x0000541092927816 */ /* 0x000fe20000000015 */
[----:B------:R-:W4:Y:S01]  /*3cd80*/  LDL.LU R19, [R1+0x108c] ;  /* 0x00108c0001137983 */ /* 0x000f220000300800 */
[----:B------:R-:W-:Y:S02]  /*3cd90*/  PRMT R139, R140, 0x5410, R139 ;  /* 0x000054108c8b7816 */ /* 0x000fe4000000008b */
[----:B------:R-:W-:Y:S01]  /*3cda0*/  PRMT R143, R143, 0x5410, R157 ;  /* 0x000054108f8f7816 */ /* 0x000fe2000000009d */
[----:B------:R-:W4:Y:S04]  /*3cdb0*/  LDL.LU R20, [R1+0x123c] ;  /* 0x00123c0001147983 */ /* 0x000f280000300800 */
[----:B------:R-:W-:Y:S01]  /*3cdc0*/  STSM.16.M88.4 [R0], R120 ;  /* 0x0000007800007844 */ /* 0x000fe20000000200 */
[----:B------:R-:W-:Y:S01]  /*3cdd0*/  BAR.SYNC.DEFER_BLOCKING 0x0 ;  /* 0x0000000000007b1d */ /* 0x000fe20000010000 */
[----:B------:R-:W-:-:S02]  /*3cde0*/  PRMT R140, R23, 0x5410, R22 ;  /* 0x00005410178c7816 */ /* 0x000fc40000000016 */
[----:B------:R-:W-:-:S03]  /*3cdf0*/  PRMT R141, R141, 0x5410, R175 ;  /* 0x000054108d8d7816 */ /* 0x000fc600000000af */
[----:B------:R-:W4:Y:S01]  /*3ce00*/  LDL.LU R21, [R1+0x107c] ;  /* 0x00107c0001157983 */ /* 0x000f220000300800 */
[----:B------:R-:W-:-:S03]  /*3ce10*/  PRMT R142, R142, 0x5410, R159 ;  /* 0x000054108e8e7816 */ /* 0x000fc6000000009f */
        /* <DEDUP_REMOVED lines=10> */
[----:B--2---:R-:W-:Y:S02]  /*3cec0*/  PRMT R153, R153, 0x5410, R25 ;  /* 0x0000541099997816 */ /* 0x004fe40000000019 */
[----:B------:R-:W-:Y:S02]  /*3ced0*/  PRMT R147, R148, 0x5410, R147 ;  /* 0x0000541094937816 */ /* 0x000fe40000000093 */
[----:B------:R-:W-:Y:S01]  /*3cee0*/  PRMT R154, R154, 0x5410, R26 ;  /* 0x000054109a9a7816 */ /* 0x000fe2000000001a */
[----:B------:R-:W2:Y:S01]  /*3cef0*/  LDL.LU R24, [R1+0x10f8] ;  /* 0x0010f80001187983 */ /* 0x000ea20000300800 */
[----:B------:R-:W-:-:S03]  /*3cf00*/  PRMT R148, R28, 0x5410, R27 ;  /* 0x000054101c947816 */ /* 0x000fc6000000001b */
[----:B------:R-:W2:Y:S04]  /*3cf10*/  LDL.LU R25, [R1+0x1250] ;  /* 0x0012500001197983 */ /* 0x000ea80000300800 */
[----:B------:R-:W3:Y:S01]  /*3cf20*/  LDL.LU R26, [R1+0x10c4] ;  /* 0x0010c400011a7983 */ /* 0x000ee20000300800 */
[----:B------:R-:W-:-:S03]  /*3cf30*/  PRMT R150, R150, 0x5410, R168 ;  /* 0x0000541096967816 */ /* 0x000fc600000000a8 */
[----:B------:R-:W3:Y:S04]  /*3cf40*/  LDL.LU R27, [R1+0x1248] ;  /* 0x00124800011b7983 */ /* 0x000ee80000300800 */
[----:B------:R-:W1:Y:S01]  /*3cf50*/  LDS.128 R124, [R2] ;  /* 0x00000000027c7984 */ /* 0x000e620000000c00 */
[----:B------:R-:W-:Y:S01]  /*3cf60*/  BAR.SYNC.DEFER_BLOCKING 0x0 ;  /* 0x0000000000007b1d */ /* 0x000fe20000010000 */
[----:B------:R-:W-:Y:S02]  /*3cf70*/  PRMT R149, R149, 0x5410, R29 ;  /* 0x0000541095957816 */ /* 0x000fe4000000001d */
[----:B------:R-:W-:-:S03]  /*3cf80*/  PRMT R151, R151, 0x5410, R167 ;  /* 0x0000541097977816 */ /* 0x000fc600000000a7 */
[----:B------:R-:W3:Y:S04]  /*3cf90*/  LDL.LU R28, [R1+0x10a8] ;  /* 0x0010a800011c7983 */ /* 0x000ee80000300800 */
[----:B------:R-:W3:Y:S04]  /*3cfa0*/  LDL.LU R168, [R1+0x1244] ;  /* 0x0012440001a87983 */ /* 0x000ee80000300800 */
[----:B------:R-:W3:Y:S04]  /*3cfb0*/  LDL.LU R29, [R1+0x10a0] ;  /* 0x0010a000011d7983 */ /* 0x000ee80000300800 */
[----:B------:R-:W3:Y:S04]  /*3cfc0*/  LDL.LU R167, [R1+0x1240] ;  /* 0x0012400001a77983 */ /* 0x000ee80000300800 */
[----:B------:R-:W-:Y:S01]  /*3cfd0*/  STSM.16.M88.4 [R0], R128 ;  /* 0x0000008000007844 */ /* 0x000fe20000000200 */
[----:B------:R-:W-:Y:S06]  /*3cfe0*/  BAR.SYNC.DEFER_BLOCKING 0x0 ;  /* 0x0000000000007b1d */ /* 0x000fec0000010000 */
[----:B------:R-:W3:Y:S04]  /*3cff0*/  LDL.LU R3, [R1+0x1150] ;  /* 0x0011500001037983 */ /* 0x000ee80000300800 */
[----:B------:R-:W3:Y:S04]  /*3d000*/  LDL.LU R6, [R1+0x1258] ;  /* 0x0012580001067983 */ /* 0x000ee80000300800 */
[----:B------:R-:W3:Y:S04]  /*3d010*/  LDL.LU R7, [R1+0x1148] ;  /* 0x0011480001077983 */ /* 0x000ee80000300800 */
[----:B------:R-:W3:Y:S04]  /*3d020*/  LDL.LU R4, [R1+0x1254] ;  /* 0x0012540001047983 */ /* 0x000ee80000300800 */
[----:B------:R-:W1:Y:S01]  /*3d030*/  LDS.128 R128, [R2] ;  /* 0x0000000002807984 */ /* 0x000e620000000c00 */
[----:B------:R-:W-:Y:S06]  /*3d040*/  BAR.SYNC.DEFER_BLOCKING 0x0 ;  /* 0x0000000000007b1d */ /* 0x000fec0000010000 */
[----:B------:R-:W3:Y:S04]  /*3d050*/  LDL.LU R5, [R1+0x10cc] ;  /* 0x0010cc0001057983 */ /* 0x000ee80000300800 */
        /* <DEDUP_REMOVED lines=13> */
[----:B------:R-:W-:Y:S01]  /*3d130*/  BAR.SYNC.DEFER_BLOCKING 0x0 ;  /* 0x0000000000007b1d */ /* 0x000fe20000010000 */
[----:B----4-:R-:W-:-:S05]  /*3d140*/  PRMT R159, R159, 0x5410, R175 ;  /* 0x000054109f9f7816 */ /* 0x010fca00000000af */
[----:B------:R-:W4:Y:S04]  /*3d150*/  LDL.LU R175, [R1+0x124c] ;  /* 0x00124c0001af7983 */ /* 0x000f280000300800 */
[----:B------:R-:W1:Y:S01]  /*3d160*/  LDS.128 R144, [R2] ;  /* 0x0000000002907984 */ /* 0x000e620000000c00 */
[----:B------:R-:W-:Y:S01]  /*3d170*/  BAR.SYNC.DEFER_BLOCKING 0x0 ;  /* 0x0000000000007b1d */ /* 0x000fe20000010000 */
[----:B------:R-:W-:-:S05]  /*3d180*/  PRMT R155, R156, 0x5410, R155 ;  /* 0x000054109c9b7816 */ /* 0x000fca000000009b */
[----:B------:R-:W-:Y:S02]  /*3d190*/  STSM.16.M88.4 [R0], R148 ;  /* 0x0000009400007844 */ /* 0x000fe40000000200 */
[----:B------:R-:W-:Y:S01]  /*3d1a0*/  BAR.SYNC.DEFER_BLOCKING 0x0 ;  /* 0x0000000000007b1d */ /* 0x000fe20000010000 */
[----:B------:R-:W-:Y:S02]  /*3d1b0*/  PRMT R156, R20, 0x5410, R19 ;  /* 0x00005410149c7816 */ /* 0x000fe40000000013 */
[----:B------:R-:W-:-:S03]  /*3d1c0*/  PRMT R157, R157, 0x5410, R21 ;  /* 0x000054109d9d7816 */ /* 0x000fc60000000015 */
[----:B------:R-:W4:Y:S04]  /*3d1d0*/  LDL.LU.64 R18, [R1+0xe60] ;  /* 0x000e600001127983 */ /* 0x000f280000300a00 */
[----:B------:R-:W4:Y:S01]  /*3d1e0*/  LDL.LU.64 R20, [R1+0xe40] ;  /* 0x000e400001147983 */ /* 0x000f220000300a00 */
[----:B------:R-:W-:-:S03]  /*3d1f0*/  PRMT R158, R23, 0x5410, R22 ;  /* 0x00005410179e7816 */ /* 0x000fc60000000016 */
[----:B------:R-:W4:Y:S04]  /*3d200*/  LDL.LU.64 R22, [R1+0xe58] ;  /* 0x000e580001167983 */ /* 0x000f280000300a00 */
[----:B------:R-:W1:Y:S01]  /*3d210*/  LDS.128 R148, [R2] ;  /* 0x0000000002947984 */ /* 0x000e620000000c00 */
[----:B------:R-:W-:Y:S01]  /*3d220*/  BAR.SYNC.DEFER_BLOCKING 0x0 ;  /* 0x0000000000007b1d */ /* 0x000fe20000010000 */
[----:B------:R-:W-:Y:S02]  /*3d230*/  PRMT R163, R165, 0x5410, R163 ;  /* 0x00005410a5a37816 */ /* 0x000fe400000000a3 */
[----:B--2---:R-:W-:Y:S02]  /*3d240*/  PRMT R165, R25, 0x5410, R24 ;  /* 0x0000541019a57816 */ /* 0x004fe40000000018 */
[----:B---3--:R-:W-:Y:S01]  /*3d250*/  PRMT R166, R27, 0x5410, R26 ;  /* 0x000054101ba67816 */ /* 0x008fe2000000001a */
[----:B------:R-:W2:Y:S04]  /*3d260*/  LDL.LU.64 R24, [R1+0xe38] ;  /* 0x000e380001187983 */ /* 0x000ea80000300a00 */
[----:B------:R-:W3:Y:S01]  /*3d270*/  LDL.LU.64 R26, [R1+0xe50] ;  /* 0x000e5000011a7983 */ /* 0x000ee20000300a00 */
[----:B------:R-:W-:-:S02]  /*3d280*/  PRMT R168, R168, 0x5410, R28 ;  /* 0x00005410a8a87816 */ /* 0x000fc4000000001c */
[----:B------:R-:W-:Y:S02]  /*3d290*/  PRMT R167, R167, 0x5410, R29 ;  /* 0x00005410a7a77816 */ /* 0x000fe4000000001d */
[----:B------:R-:W3:Y:S04]  /*3d2a0*/  LDL.LU.64 R28, [R1+0xe30] ;  /* 0x000e3000011c7983 */ /* 0x000ee80000300a00 */
        /* <DEDUP_REMOVED lines=14> */
[----:B------:R-:W-:-:S05]  /*3d390*/  PRMT R171, R173, 0x5410, R171 ;  /* 0x00005410adab7816 */ /* 0x000fca00000000ab */
[----:B------:R-:W1:Y:S02]  /*3d3a0*/  LDS.128 R164, [R2] ;  /* 0x0000000002a47984 */ /* 0x000e640000000c00 */
[----:B------:R-:W-:Y:S06]  /*3d3b0*/  BAR.SYNC.DEFER_BLOCKING 0x0 ;  /* 0x0000000000007b1d */ /* 0x000fec0000010000 */
[----:B------:R4:W-:Y:S02]  /*3d3c0*/  STSM.16.M88.4 [R0], R168 ;  /* 0x000000a800007844 */ /* 0x0009e40000000200 */
[----:B----4-:R-:W-:-:S02]  /*3d3d0*/  PRMT R168, R175, 0x5410, R5 ;  /* 0x00005410afa87816 */ /* 0x010fc40000000005 */
[----:B------:R-:W-:Y:S01]  /*3d3e0*/  PRMT R171, R174, 0x5410, R172 ;  /* 0x00005410aeab7816 */ /* 0x000fe200000000ac */
[----:B------:R-:W-:Y:S01]  /*3d3f0*/  BAR.SYNC.DEFER_BLOCKING 0x0 ;  /* 0x0000000000007b1d */ /* 0x000fe20000010000 */
[----:B------:R-:W-:Y:S02]  /*3d400*/  PRMT R169, R6, 0x5410, R3 ;  /* 0x0000541006a97816 */ /* 0x000fe40000000003 */
[----:B------:R-:W-:-:S03]  /*3d410*/  PRMT R170, R4, 0x5410, R7 ;  /* 0x0000541004aa7816 */ /* 0x000fc60000000007 */
[----:B------:R-:W4:Y:S02]  /*3d420*/  LDS.128 R172, [R2] ;  /* 0x0000000002ac7984 */ /* 0x000f240000000c00 */
[----:B------:R-:W-:Y:S01]  /*3d430*/  BAR.SYNC.DEFER_BLOCKING 0x0 ;  /* 0x0000000000007b1d */ /* 0x000fe20000010000 */
[----:B0-----:R-:W-:-:S05]  /*3d440*/  PRMT R252, R48, 0x7770, RZ ;  /* 0x0000777030fc7816 */ /* 0x001fca00000000ff */
[----:B------:R0:W-:Y:S02]  /*3d450*/  STSM.16.M88.4 [R0], R168 ;  /* 0x000000a800007844 */ /* 0x0001e40000000200 */
[----:B------:R-:W-:Y:S01]  /*3d460*/  BAR.SYNC.DEFER_BLOCKING 0x0 ;  /* 0x0000000000007b1d */ /* 0x000fe20000010000 */
[----:B0-----:R-:W-:-:S05]  /*3d470*/  PRMT R0, R48, 0x7771, RZ ;  /* 0x0000777130007816 */ /* 0x001fca00000000ff */
[----:B------:R-:W-:Y:S04]  /*3d480*/  @P3 STG.E.U8 desc[UR6][R18.64], R252 ;  /* 0x000000fc12003986 */ /* 0x000fe8000c101106 */
[----:B------:R0:W-:Y:S02]  /*3d490*/  @P6 STG.E.U8 desc[UR6][R20.64], R0 ;  /* 0x0000000014006986 */ /* 0x0001e4000c101106 */
[C---:B0-----:R-:W-:Y:S02]  /*3d4a0*/  PRMT R0, R48.reuse, 0x7772, RZ ;  /* 0x0000777230007816 */ /* 0x041fe400000000ff */
[----:B------:R-:W-:-:S03]  /*3d4b0*/  PRMT R48, R48, 0x7773, RZ ;  /* 0x0000777330307816 */ /* 0x000fc600000000ff */
[----:B------:R0:W-:Y:S04]  /*3d4c0*/  @P2 STG.E.U8 desc[UR6][R22.64], R0 ;  /* 0x0000000016002986 */ /* 0x0001e8000c101106 */
[----:B--2---:R-:W-:Y:S01]  /*3d4d0*/  @P1 STG.E.U8 desc[UR6][R24.64], R48 ;  /* 0x0000003018001986 */ /* 0x004fe2000c101106 */
[----:B0-----:R-:W-:-:S05]  /*3d4e0*/  PRMT R0, R49, 0x7770, RZ ;  /* 0x0000777031007816 */ /* 0x001fca00000000ff */
[----:B---3--:R0:W-:Y:S02]  /*3d4f0*/  @P0 STG.E.U8 desc[UR6][R26.64], R0 ;  /* 0x000000001a000986 */ /* 0x0081e4000c101106 */
[----:B0-----:R-:W-:-:S05]  /*3d500*/  PRMT R0, R49, 0x7771, RZ ;  /* 0x0000777131007816 */ /* 0x001fca00000000ff */
[----:B------:R0:W-:Y:S04]  /*3d510*/  @P5 STG.E.U8 desc[UR6][R28.64], R0 ;  /* 0x000000001c005986 */ /* 0x0001e8000c101106 */
[----:B0-----:R-:W2:Y:S04]  /*3d520*/  LDL.LU.64 R28, [R1+0xe28] ;  /* 0x000e2800011c7983 */ /* 0x001ea80000300a00 */
[----:B------:R-:W3:Y:S04]  /*3d530*/  LDL.LU.64 R26, [R1+0xe20] ;  /* 0x000e2000011a7983 */ /* 0x000ee80000300a00 */
[----:B------:R-:W4:Y:S04]  /*3d540*/  LDL.LU.64 R6, [R1+0xe18] ;  /* 0x000e180001067983 */ /* 0x000f280000300a00 */
[----:B------:R-:W4:Y:S04]  /*3d550*/  LDL.LU.64 R4, [R1+0xe10] ;  /* 0x000e100001047983 */ /* 0x000f280000300a00 */
[----:B------:R-:W4:Y:S04]  /*3d560*/  LDL.LU.64 R18, [R1+0xe08] ;  /* 0x000e080001127983 */ /* 0x000f280000300a00 */
[----:B------:R-:W4:Y:S04]  /*3d570*/  LDL.LU.64 R20, [R1+0xe00] ;  /* 0x000e000001147983 */ /* 0x000f280000300a00 */
[----:B------:R-:W4:Y:S01]  /*3d580*/  LDL.LU.64 R22, [R1+0xdf8] ;  /* 0x000df80001167983 */ /* 0x000f220000300a00 */
[----:B------:R-:W-:-:S13]  /*3d590*/  LOP3.LUT P4, RZ, R15, 0x10000000, RZ, 0xc0, !PT ;  /* 0x100000000fff7812 */ /* 0x000fda000788c0ff */
[----:B------:R-:W-:Y:S02]  /*3d5a0*/  @P4 LOP3.LUT R190, R190, 0x80, RZ, 0xfc, !PT ;  /* 0x00000080bebe4812 */ /* 0x000fe400078efcff */
[----:B------:R-:W-:Y:S02]  /*3d5b0*/  LOP3.LUT P4, RZ, R15, 0x40000000, RZ, 0xc0, !PT ;  /* 0x400000000fff7812 */ /* 0x000fe4000788c0ff */
[----:B------:R-:W-:-:S11]  /*3d5c0*/  LOP3.LUT R190, R190, 0xfffffeff, RZ, 0xc0, !PT ;  /* 0xfffffeffbebe7812 */ /* 0x000fd600078ec0ff */
[----:B------:R-:W-:Y:S02]  /*3d5d0*/  @P4 LOP3.LUT R190, R190, 0x100, RZ, 0xfc, !PT ;  /* 0x00000100bebe4812 */ /* 0x000fe400078efcff */
[----:B------:R-:W-:Y:S02]  /*3d5e0*/  LOP3.LUT P4, RZ, R15, 0x80000000, RZ, 0xc0, !PT ;  /* 0x800000000fff7812 */ /* 0x000fe4000788c0ff */
[----:B------:R-:W-:Y:S02]  /*3d5f0*/  LOP3.LUT R190, R190, 0xfffffdff, RZ, 0xc0, !PT ;  /* 0xfffffdffbebe7812 */ /* 0x000fe400078ec0ff */
[----:B------:R-:W-:-:S09]  /*3d600*/  LOP3.LUT P2, RZ, R14, 0x100000, RZ, 0xc0, !PT ;  /* 0x001000000eff7812 */ /* 0x000fd2000784c0ff */
[----:B------:R-:W-:Y:S02]  /*3d610*/  @P4 LOP3.LUT R190, R190, 0x200, RZ, 0xfc, !PT ;  /* 0x00000200bebe4812 */ /* 0x000fe400078efcff */
[----:B------:R-:W-:Y:S02]  /*3d620*/  LOP3.LUT P4, RZ, R14, 0x2, RZ, 0xc0, !PT ;  /* 0x000000020eff7812 */ /* 0x000fe4000788c0ff */
[----:B------:R-:W-:Y:S02]  /*3d630*/  LOP3.LUT R190, R190, 0xfffffbff, RZ, 0xc0, !PT ;  /* 0xfffffbffbebe7812 */ /* 0x000fe400078ec0ff */
[----:B------:R-:W-:Y:S02]  /*3d640*/  PRMT R0, R49, 0x7772, RZ ;  /* 0x0000777231007816 */ /* 0x000fe400000000ff */
[----:B------:R-:W-:-:S07]  /*3d650*/  LOP3.LUT P1, RZ, R14, 0x20000, RZ, 0xc0, !PT ;  /* 0x000200000eff7812 */ /* 0x000fce000782c0ff */
[----:B------:R-:W-:Y:S02]  /*3d660*/  @P4 LOP3.LUT R190, R190, 0x400, RZ, 0xfc, !PT ;  /* 0x00000400bebe4812 */ /* 0x000fe400078efcff */
[----:B------:R-:W-:Y:S02]  /*3d670*/  LOP3.LUT P4, RZ, R14, 0x10, RZ, 0xc0, !PT ;  /* 0x000000100eff7812 */ /* 0x000fe4000788c0ff */
[----:B------:R-:W-:Y:S02]  /*3d680*/  LOP3.LUT R190, R190, 0xfffff7ff, RZ, 0xc0, !PT ;  /* 0xfffff7ffbebe7812 */ /* 0x000fe400078ec0ff */
[----:B------:R-:W-:-:S09]  /*3d690*/  PRMT R49, R49, 0x7773, RZ ;  /* 0x0000777331317816 */ /* 0x000fd200000000ff */
        /* <DEDUP_REMOVED lines=8> */
[C---:B------:R-:W-:Y:S02]  /*3d720*/  LOP3.LUT P4, RZ, R14.reuse, 0x200, RZ, 0xc0, !PT ;  /* 0x000002000eff7812 */ /* 0x040fe4000788c0ff */
[----:B------:R-:W-:Y:S02]  /*3d730*/  LOP3.LUT P5, RZ, R14, 0x4000, RZ, 0xc0, !PT ;  /* 0x000040000eff7812 */ /* 0x000fe400078ac0ff */
[----:B------:R-:W-:-:S09]  /*3d740*/  LOP3.LUT R190, R190, 0xffffbfff, RZ, 0xc0, !PT ;  /* 0xffffbfffbebe7812 */ /* 0x000fd200078ec0ff */
[----:B------:R-:W-:Y:S02]  /*3d750*/  @P4 LOP3.LUT R190, R190, 0x4000, RZ, 0xfc, !PT ;  /* 0x00004000bebe4812 */ /* 0x000fe400078efcff */
[----:B------:R-:W-:Y:S01]  /*3d760*/  LOP3.LUT P4, RZ, R14, 0x1000, RZ, 0xc0, !PT ;  /* 0x000010000eff7812 */ /* 0x000fe2000788c0ff */
[----:B--2---:R0:W-:Y:S04]  /*3d770*/  @P2 STG.E.U8 desc[UR6][R28.64], R0 ;  /* 0x000000001c002986 */ /* 0x0041e8000c101106 */
[----:B0-----:R-:W2:Y:S04]  /*3d780*/  LDL.LU.64 R28, [R1+0xdf0] ;  /* 0x000df000011c7983 */ /* 0x001ea80000300a00 */
[----:B---3--:R0:W-:Y:S04]  /*3d790*/  @P1 STG.E.U8 desc[UR6][R26.64], R49 ;  /* 0x000000311a001986 */ /* 0x0081e8000c101106 */
[----:B0-----:R-:W3:Y:S04]  /*3d7a0*/  LDL.LU.64 R26, [R1+0xde8] ;  /* 0x000de800011a7983 */ /* 0x001ee80000300a00 */
[----:B------:R-:W3:Y:S04]  /*3d7b0*/  LDL.LU.64 R24, [R1+0xde0] ;  /* 0x000de00001187983 */ /* 0x000ee80000300a00 */
[----:B------:R-:W3:Y:S01]  /*3d7c0*/  LDL.LU.64 R48, [R1+0xdd8] ;  /* 0x000dd80001307983 */ /* 0x000ee20000300a00 */
[----:B------:R-:W-:-:S03]  /*3d7d0*/  PRMT R0, R50, 0x7770, RZ ;  /* 0x0000777032007816 */ /* 0x000fc600000000ff */
[----:B------:R-:W3:Y:S04]  /*3d7e0*/  LDL.LU.64 R168, [R1+0xdd0] ;  /* 0x000dd00001a87983 */ /* 0x000ee80000300a00 */
[----:B----4-:R0:W-:Y:S04]  /*3d7f0*/  @P0 STG.E.U8 desc[UR6][R6.64], R0 ;  /* 0x0000000006000986 */ /* 0x0101e8000c101106 */
[----:B------:R-:W4:Y:S04]  /*3d800*/  LDL.LU.64 R170, [R1+0xdc8] ;  /* 0x000dc80001aa7983 */ /* 0x000f280000300a00 */
[----:B------:R-:W4:Y:S01]  /*3d810*/  LDL.LU.64 R2, [R1+0xdc0] ;  /* 0x000dc00001027983 */ /* 0x000f220000300a00 */
[----:B0-----:R-:W-:-:S03]  /*3d820*/  PRMT R0, R50, 0x7771, RZ ;  /* 0x0000777132007816 */ /* 0x001fc600000000ff */
[----:B------:R-:W4:Y:S04]  /*3d830*/  LDL.LU.64 R6, [R1+0xdb8] ;  /* 0x000db80001067983 */ /* 0x000f280000300a00 */
[----:B------:R0:W-:Y:S02]  /*3d840*/  @P5 STG.E.U8 desc[UR6][R4.64], R0 ;  /* 0x0000000004005986 */ /* 0x0001e4000c101106 */
[----:B0-----:R-:W-:Y:S02]  /*3d850*/  PRMT R0, R50, 0x7772, RZ ;  /* 0x0000777232007816 */ /* 0x001fe400000000ff */
[----:B------:R-:W4:Y:S04]  /*3d860*/  LDL.LU.64 R4, [R1+0xdb0] ;  /* 0x000db00001047983 */ /* 0x000f280000300a00 */
[----:B------:R0:W-:Y:S01]  /*3d870*/  @P4 STG.E.U8 desc[UR6][R18.64], R0 ;  /* 0x0000000012004986 */ /* 0x0001e2000c101106 */
[----:B------:R-:W-:-:S02]  /*3d880*/  LOP3.LUT P4, RZ, R190, 0x4000, RZ, 0xc0, !PT ;  /* 0x00004000beff7812 */ /* 0x000fc4000788c0ff */
[----:B------:R-:W-:Y:S01]  /*3d890*/  PRMT R50, R50, 0x7773, RZ ;  /* 0x0000777332327816 */ /* 0x000fe200000000ff */
[----:B0-----:R-:W4:Y:S10]  /*3d8a0*/  LDL.LU.64 R18, [R1+0xda8] ;  /* 0x000da80001127983 */ /* 0x001f340000300a00 */
[----:B------:R0:W-:Y:S01]  /*3d8b0*/  @P4 STG.E.U8 desc[UR6][R20.64], R50 ;  /* 0x0000003214004986 */ /* 0x0001e2000c101106 */
[----:B------:R-:W-:-:S02]  /*3d8c0*/  LOP3.LUT P4, RZ, R190, 0x2000, RZ, 0xc0, !PT ;  /* 0x00002000beff7812 */ /* 0x000fc4000788c0ff */
[----:B------:R-:W-:Y:S01]  /*3d8d0*/  PRMT R0, R51, 0x7770, RZ ;  /* 0x0000777033007816 */ /* 0x000fe200000000ff */
[----:B0-----:R-:W4:Y:S10]  /*3d8e0*/  LDL.LU.64 R20, [R1+0xda0] ;  /* 0x000da00001147983 */ /* 0x001f340000300a00 */
[----:B------:R0:W-:Y:S04]  /*3d8f0*/  @P4 STG.E.U8 desc[UR6][R22.64], R0 ;  /* 0x0000000016004986 */ /* 0x0001e8000c101106 */
[----:B0-----:R-:W4:Y:S01]  /*3d900*/  LDL.LU.64 R22, [R1+0xd98] ;  /* 0x000d980001167983 */ /* 0x001f220000300a00 */
[----:B------:R-:W-:-:S02]  /*3d910*/  LOP3.LUT P4, RZ, R190, 0x1000, RZ, 0xc0, !PT ;  /* 0x00001000beff7812 */ /* 0x000fc4000788c0ff */
[----:B------:R-:W-:Y:S02]  /*3d920*/  PRMT R0, R51, 0x7771, RZ ;  /* 0x0000777133007816 */ /* 0x000fe400000000ff */
[C---:B------:R-:W-:Y:S02]  /*3d930*/  LOP3.LUT P3, RZ, R15.reuse, 0x2000000, RZ, 0xc0, !PT ;  /* 0x020000000fff7812 */ /* 0x040fe4000786c0ff */
[C---:B------:R-:W-:Y:S02]  /*3d940*/  LOP3.LUT P6, RZ, R15.reuse, 0x800000, RZ, 0xc0, !PT ;  /* 0x008000000fff7812 */ /* 0x040fe400078cc0ff */
[C---:B------:R-:W-:Y:S02]  /*3d950*/  LOP3.LUT P2, RZ, R15.reuse, 0x400000, RZ, 0xc0, !PT ;  /* 0x004000000fff7812 */ /* 0x040fe4000784c0ff */
[C---:B------:R-:W-:Y:S02]  /*3d960*/  LOP3.LUT P1, RZ, R15.reuse, 0x100000, RZ, 0xc0, !PT ;  /* 0x001000000fff7812 */ /* 0x040fe4000782c0ff */
[----:B------:R-:W-:-:S02]  /*3d970*/  LOP3.LUT P0, RZ, R15, 0x20000, RZ, 0xc0, !PT ;  /* 0x000200000fff7812 */ /* 0x000fc4000780c0ff */
[----:B------:R-:W-:Y:S01]  /*3d980*/  LOP3.LUT P5, RZ, R15, 0x8000, RZ, 0xc0, !PT ;  /* 0x000080000fff7812 */ /* 0x000fe200078ac0ff */
[----:B--2---:R0:W-:Y:S01]  /*3d990*/  @P4 STG.E.U8 desc[UR6][R28.64], R0 ;  /* 0x000000001c004986 */ /* 0x0041e2000c101106 */
[C---:B------:R-:W-:Y:S02]  /*3d9a0*/  LOP3.LUT P4, RZ, R190.reuse, 0x800, RZ, 0xc0, !PT ;  /* 0x00000800beff7812 */ /* 0x040fe4000788c0ff */
[----:B0-----:R-:W-:Y:S01]  /*3d9b0*/  PRMT R0, R51, 0x7772, RZ ;  /* 0x0000777233007816 */ /* 0x001fe200000000ff */
[----:B------:R-:W2:Y:S10]  /*3d9c0*/  LDL.LU.64 R28, [R1+0x12a0] ;  /* 0x0012a000011c7983 */ /* 0x000eb40000300a00 */
[----:B---3--:R1:W-:Y:S01]  /*3d9d0*/  @P4 STG.E.U8 desc[UR6][R26.64], R0 ;  /* 0x000000001a004986 */ /* 0x0083e2000c101106 */
[----:B------:R-:W-:-:S02]  /*3d9e0*/  LOP3.LUT P4, RZ, R190, 0x400, RZ, 0xc0, !PT ;  /* 0x00000400beff7812 */ /* 0x000fc4000788c0ff */
[----:B------:R-:W-:Y:S02]  /*3d9f0*/  PRMT R51, R51, 0x7773, RZ ;  /* 0x0000777333337816 */ /* 0x000fe400000000ff */
[----:B-1----:R-:W-:Y:S01]  /*3da00*/  PRMT R0, R52, 0x7770, RZ ;  /* 0x0000777034007816 */ /* 0x002fe200000000ff */
[----:B------:R-:W3:Y:S08]  /*3da10*/  LDL.LU.64 R26, [R1+0x1298] ;  /* 0x00129800011a7983 */ /* 0x000ef00000300a00 */
[----:B------:R0:W-:Y:S01]  /*3da20*/  @P4 STG.E.U8 desc[UR6][R24.64], R51 ;  /* 0x0000003318004986 */ /* 0x0001e2000c101106 */
[----:B------:R-:W-:-:S03]  /*3da30*/  LOP3.LUT P4, RZ, R190, 0x200, RZ, 0xc0, !PT ;  /* 0x00000200beff7812 */ /* 0x000fc6000788c0ff */
[----:B0-----:R-:W3:Y:S10]  /*3da40*/  LDL.LU.64 R24, [R1+0x1290] ;  /* 0x0012900001187983 */ /* 0x001ef40000300a00 */
[----:B------:R0:W-:Y:S01]  /*3da50*/  @P4 STG.E.U8 desc[UR6][R48.64], R0 ;  /* 0x0000000030004986 */ /* 0x0001e2000c101106 */
[----:B------:R-:W-:-:S02]  /*3da60*/  LOP3.LUT P4, RZ, R190, 0x100, RZ, 0xc0, !PT ;  /* 0x00000100beff7812 */ /* 0x000fc4000788c0ff */
[----:B0-----:R-:W-:-:S11]  /*3da70*/  PRMT R0, R52, 0x7771, RZ ;  /* 0x0000777134007816 */ /* 0x001fd600000000ff */
[----:B------:R0:W-:Y:S01]  /*3da80*/  @P4 STG.E.U8 desc[UR6][R168.64], R0 ;  /* 0x00000000a8004986 */ /* 0x0001e2000c101106 */
[----:B------:R-:W-:Y:S02]  /*3da90*/  LOP3.LUT P4, RZ, R190, 0x80, RZ, 0xc0, !PT ;  /* 0x00000080beff7812 */ /* 0x000fe4000788c0ff */
[C---:B0-----:R-:W-:Y:S02]  /*3daa0*/  PRMT R0, R52.reuse, 0x7772, RZ ;  /* 0x0000777234007816 */ /* 0x041fe400000000ff */
[----:B------:R-:W-:-:S09]  /*3dab0*/  PRMT R52, R52, 0x7773, RZ ;  /* 0x0000777334347816 */ /* 0x000fd200000000ff */
[----:B----4-:R0:W-:Y:S04]  /*3dac0*/  @P4 STG.E.U8 desc[UR6][R170.64], R0 ;  /* 0x00000000aa004986 */ /* 0x0101e8000c101106 */
[----:B------:R-:W-:Y:S01]  /*3dad0*/  @P3 STG.E.U8 desc[UR6][R2.64], R52 ;  /* 0x0000003402003986 */ /* 0x000fe2000c101106 */
[----:B0-----:R-:W-:-:S05]  /*3dae0*/  PRMT R0, R53, 0x7770, RZ ;  /* 0x0000777035007816 */ /* 0x001fca00000000ff */
[----:B------:R0:W-:Y:S02]  /*3daf0*/  @P6 STG.E.U8 desc[UR6][R6.64], R0 ;  /* 0x0000000006006986 */ /* 0x0001e4000c101106 */
[----:B0-----:R-:W-:-:S05]  /*3db00*/  PRMT R0, R53, 0x7771, RZ ;  /* 0x0000777135007816 */ /* 0x001fca00000000ff */
[----:B------:R0:W-:Y:S02]  /*3db10*/  @P2 STG.E.U8 desc[UR6][R4.64], R0 ;  /* 0x0000000004002986 */ /* 0x0001e4000c101106 */
[C---:B0-----:R-:W-:Y:S02]  /*3db20*/  PRMT R0, R53.reuse, 0x7772, RZ ;  /* 0x0000777235007816 */ /* 0x041fe400000000ff */
[----:B------:R-:W-:-:S03]  /*3db30*/  PRMT R53, R53, 0x7773, RZ ;  /* 0x0000777335357816 */ /* 0x000fc600000000ff */
[----:B------:R0:W-:Y:S04]  /*3db40*/  @P1 STG.E.U8 desc[UR6][R18.64], R0 ;  /* 0x0000000012001986 */ /* 0x0001e8000c101106 */
[----:B------:R-:W-:Y:S01]  /*3db50*/  @P0 STG.E.U8 desc[UR6][R20.64], R53 ;  /* 0x0000003514000986 */ /* 0x000fe2000c101106 */
[----:B0-----:R-:W-:-:S05]  /*3db60*/  PRMT R0, R54, 0x7770, RZ ;  /* 0x0000777036007816 */ /* 0x001fca00000000ff */
[----:B------:R0:W-:Y:S04]  /*3db70*/  @P5 STG.E.U8 desc[UR6][R22.64], R0 ;  /* 0x0000000016005986 */ /* 0x0001e8000c101106 */
[----:B0-----:R-:W4:Y:S04]  /*3db80*/  LDL.LU.64 R22, [R1+0xd90] ;  /* 0x000d900001167983 */ /* 0x001f280000300a00 */
[----:B------:R-:W2:Y:S04]  /*3db90*/  LDL.LU.64 R20, [R1+0xd88] ;  /* 0x000d880001147983 */ /* 0x000ea80000300a00 */
[----:B------:R-:W3:Y:S04]  /*3dba0*/  LDL.LU.64 R170, [R1+0xd80] ;  /* 0x000d800001aa7983 */ /* 0x000ee80000300a00 */
[----:B------:R-:W3:Y:S04]  /*3dbb0*/  LDL.LU.64 R2, [R1+0xd78] ;  /* 0x000d780001027983 */ /* 0x000ee80000300a00 */
[----:B------:R-:W3:Y:S04]  /*3dbc0*/  LDL.LU.64 R6, [R1+0xd70] ;  /* 0x000d700001067983 */ /* 0x000ee80000300a00 */
[----:B------:R-:W3:Y:S04]  /*3dbd0*/  LDL.LU.64 R4, [R1+0xd68] ;  /* 0x000d680001047983 */ /* 0x000ee80000300a00 */
[----:B------:R-:W3:Y:S01]  /*3dbe0*/  LDL.LU.64 R18, [R1+0xd60] ;  /* 0x000d600001127983 */ /* 0x000ee20000300a00 */
[----:B------:R-:W-:-:S02]  /*3dbf0*/  LOP3.LUT P4, RZ, R16, 0x400000, RZ, 0xc0, !PT ;  /* 0x0040000010ff7812 */ /* 0x000fc4000788c0ff */
[----:B------:R-:W-:-:S11]  /*3dc00*/  LOP3.LUT R190, R190, 0xfffffffe, RZ, 0xc0, !PT ;  /* 0xfffffffebebe7812 */ /* 0x000fd600078ec0ff */
[----:B------:R-:W-:Y:S02]  /*3dc10*/  @P4 LOP3.LUT R191, R191, 0x80000000, RZ, 0xfc, !PT ;  /* 0x80000000bfbf4812 */ /* 0x000fe400078efcff */
[----:B------:R-:W-:-:S13]  /*3dc20*/  LOP3.LUT P4, RZ, R16, 0x800000, RZ, 0xc0, !PT ;  /* 0x0080000010ff7812 */ /* 0x000fda000788c0ff */
[----:B------:R-:W-:Y:S02]  /*3dc30*/  @P4 LOP3.LUT R190, R190, 0x1, RZ, 0xfc, !PT ;  /* 0x00000001bebe4812 */ /* 0x000fe400078efcff */
[----:B------:R-:W-:Y:S02]  /*3dc40*/  LOP3.LUT P4, RZ, R16, 0x2000000, RZ, 0xc0, !PT ;  /* 0x0200000010ff7812 */ /* 0x000fe4000788c0ff */
[----:B------:R-:W-:-:S11]  /*3dc50*/  LOP3.LUT R190, R190, 0xfffffffd, RZ, 0xc0, !PT ;  /* 0xfffffffdbebe7812 */ /* 0x000fd600078ec0ff */
        /* <DEDUP_REMOVED lines=10> */
[C---:B------:R-:W-:Y:S02]  /*3dd00*/  LOP3.LUT P4, RZ, R15.reuse, 0x2, RZ, 0xc0, !PT ;  /* 0x000000020fff7812 */ /* 0x040fe4000788c0ff */
[----:B------:R-:W-:Y:S02]  /*3dd10*/  LOP3.LUT R190, R190, 0xffffffdf, RZ, 0xc0, !PT ;  /* 0xffffffdfbebe7812 */ /* 0x000fe400078ec0ff */
[C---:B------:R-:W-:Y:S02]  /*3dd20*/  LOP3.LUT P2, RZ, R15.reuse, 0x4000, RZ, 0xc0, !PT ;  /* 0x000040000fff7812 */ /* 0x040fe4000784c0ff */
[----:B------:R-:W-:Y:S02]  /*3dd30*/  LOP3.LUT P1, RZ, R15, 0x1000, RZ, 0xc0, !PT ;  /* 0x000010000fff7812 */ /* 0x000fe4000782c0ff */
[----:B------:R-:W-:-:S05]  /*3dd40*/  PRMT R0, R54, 0x7771, RZ ;  /* 0x0000777136007816 */ /* 0x000fca00000000ff */
[----:B------:R-:W-:Y:S02]  /*3dd50*/  @P4 LOP3.LUT R190, R190, 0x20, RZ, 0xfc, !PT ;  /* 0x00000020bebe4812 */ /* 0x000fe400078efcff */
[C---:B------:R-:W-:Y:S02]  /*3dd60*/  LOP3.LUT P4, RZ, R15.reuse, 0x10, RZ, 0xc0, !PT ;  /* 0x000000100fff7812 */ /* 0x040fe4000788c0ff */
[C---:B------:R-:W-:Y:S02]  /*3dd70*/  LOP3.LUT P0, RZ, R15.reuse, 0x200, RZ, 0xc0, !PT ;  /* 0x000002000fff7812 */ /* 0x040fe4000780c0ff */
[----:B------:R-:W-:Y:S02]  /*3dd80*/  LOP3.LUT P5, RZ, R15, 0x80, RZ, 0xc0, !PT ;  /* 0x000000800fff7812 */ /* 0x000fe400078ac0ff */
[----:B------:R-:W-:-:S07]  /*3dd90*/  LOP3.LUT R190, R190, 0xffffffbf, RZ, 0xc0, !PT ;  /* 0xffffffbfbebe7812 */ /* 0x000fce00078ec0ff */
[----:B------:R-:W-:Y:S02]  /*3dda0*/  @P4 LOP3.LUT R190, R190, 0x40, RZ, 0xfc, !PT ;  /* 0x00000040bebe4812 */ /* 0x000fe400078efcff */
[----:B------:R-:W-:Y:S01]  /*3ddb0*/  LOP3.LUT P4, RZ, R15, 0x40, RZ, 0xc0, !PT ;  /* 0x000000400fff7812 */ /* 0x000fe2000788c0ff */
[----:B----4-:R0:W-:Y:S02]  /*3ddc0*/  @P2 STG.E.U8 desc[UR6][R22.64], R0 ;  /* 0x0000000016002986 */ /* 0x0101e4000c101106 */
[C---:B0-----:R-:W-:Y:S02]  /*3ddd0*/  PRMT R0, R54.reuse, 0x7772, RZ ;  /* 0x0000777236007816 */ /* 0x041fe400000000ff */
[----:B------:R-:W4:Y:S01]  /*3dde0*/  LDL.LU.64 R22, [R1+0xd58] ;  /* 0x000d580001167983 */ /* 0x000f220000300a00 */
[----:B------:R-:W-:-:S03]  /*3ddf0*/  PRMT R54, R54, 0x7773, RZ ;  /* 0x0000777336367816 */ /* 0x000fc600000000ff */
[----:B--2---:R0:W-:Y:S04]  /*3de00*/  @P1 STG.E.U8 desc[UR6][R20.64], R0 ;  /* 0x0000000014001986 */ /* 0x0041e8000c101106 */
[----:B---3--:R-:W-:Y:S01]  /*3de10*/  @P0 STG.E.U8 desc[UR6][R170.64], R54 ;  /* 0x00000036aa000986 */ /* 0x008fe2000c101106 */
[----:B0-----:R-:W-:-:S03]  /*3de20*/  PRMT R0, R55, 0x7770, RZ ;  /* 0x0000777037007816 */ /* 0x001fc600000000ff */
[----:B------:R-:W2:Y:S04]  /*3de30*/  LDL.LU.64 R20, [R1+0xd50] ;  /* 0x000d500001147983 */ /* 0x000ea80000300a00 */
[----:B------:R0:W-:Y:S04]  /*3de40*/  @P5 STG.E.U8 desc[UR6][R2.64], R0 ;  /* 0x0000000002005986 */ /* 0x0001e8000c101106 */
[----:B------:R-:W3:Y:S04]  /*3de50*/  LDL.LU.64 R52, [R1+0xd40] ;  /* 0x000d400001347983 */ /* 0x000ee80000300a00 */
[----:B------:R-:W3:Y:S01]  /*3de60*/  LDL.LU.64 R50, [R1+0xd38] ;  /* 0x000d380001327983 */ /* 0x000ee20000300a00 */
[----:B0-----:R-:W-:-:S03]  /*3de70*/  PRMT R0, R55, 0x7771, RZ ;  /* 0x0000777137007816 */ /* 0x001fc600000000ff */
[----:B------:R-:W3:Y:S04]  /*3de80*/  LDL.LU.64 R48, [R1+0xd30] ;  /* 0x000d300001307983 */ /* 0x000ee80000300a00 */
[----:B------:R0:W-:Y:S01]  /*3de90*/  @P4 STG.E.U8 desc[UR6][R6.64], R0 ;  /* 0x0000000006004986 */ /* 0x0001e2000c101106 */
[----:B------:R-:W-:-:S03]  /*3dea0*/  LOP3.LUT P4, RZ, R190, 0x40, RZ, 0xc0, !PT ;  /* 0x00000040beff7812 */ /* 0x000fc6000788c0ff */
[----:B------:R-:W3:Y:S04]  /*3deb0*/  LDL.LU.64 R168, [R1+0xd28] ;  /* 0x000d280001a87983 */ /* 0x000ee80000300a00 */
[----:B------:R-:W3:Y:S01]  /*3dec0*/  LDL.LU.64 R170, [R1+0xd20] ;  /* 0x000d200001aa7983 */ /* 0x000ee20000300a00 */
[----:B0-----:R-:W-:-:S03]  /*3ded0*/  PRMT R0, R55, 0x7772, RZ ;  /* 0x0000777237007816 */ /* 0x001fc600000000ff */
[----:B------:R-:W3:Y:S04]  /*3dee0*/  LDL.LU.64 R2, [R1+0xd18] ;  /* 0x000d180001027983 */ /* 0x000ee80000300a00 */
[----:B------:R0:W-:Y:S01]  /*3def0*/  @P4 STG.E.U8 desc[UR6][R4.64], R0 ;  /* 0x0000000004004986 */ /* 0x0001e2000c101106 */
[C---:B------:R-:W-:Y:S02]  /*3df00*/  LOP3.LUT P4, RZ, R190.reuse, 0x20, RZ, 0xc0, !PT ;  /* 0x00000020beff7812 */ /* 0x040fe4000788c0ff */
[----:B------:R-:W-:Y:S01]  /*3df10*/  PRMT R55, R55, 0x7773, RZ ;  /* 0x0000777337377816 */ /* 0x000fe200000000ff */
[----:B------:R-:W3:Y:S04]  /*3df20*/  LDL.LU.64 R6, [R1+0xd10] ;  /* 0x000d100001067983 */ /* 0x000ee80000300a00 */
[----:B0-----:R-:W3:Y:S06]  /*3df30*/  LDL.LU.64 R4, [R1+0xd08] ;  /* 0x000d080001047983 */ /* 0x001eec0000300a00 */
[----:B------:R0:W-:Y:S04]  /*3df40*/  @P4 STG.E.U8 desc[UR6][R18.64], R55 ;  /* 0x0000003712004986 */ /* 0x0001e8000c101106 */
[----:B0-----:R-:W3:Y:S04]  /*3df50*/  LDL.LU.64 R54, [R1+0xd48] ;  /* 0x000d480001367983 */ /* 0x001ee80000300a00 */
[----:B------:R-:W3:Y:S01]  /*3df60*/  LDL.LU.64 R18, [R1+0xd00] ;  /* 0x000d000001127983 */ /* 0x000ee20000300a00 */
        /* <DEDUP_REMOVED lines=8> */
[----:B----4-:R0:W-:Y:S01]  /*3dff0*/  @P4 STG.E.U8 desc[UR6][R22.64], R0 ;  /* 0x0000000016004986 */ /* 0x0101e2000c101106 */
[----:B------:R-:W-:Y:S02]  /*3e000*/  LOP3.LUT P4, RZ, R190, 0x8, RZ, 0xc0, !PT ;  /* 0x00000008beff7812 */ /* 0x000fe4000788c0ff */
[----:B0-----:R-:W-:Y:S01]  /*3e010*/  PRMT R0, R56, 0x7771, RZ ;  /* 0x0000777138007816 */ /* 0x001fe200000000ff */
[----:B------:R-:W4:Y:S10]  /*3e020*/  LDL.LU.64 R22, [R1+0x1288] ;  /* 0x0012880001167983 */ /* 0x000f340000300a00 */
[----:B--2---:R0:W-:Y:S01]  /*3e030*/  @P4 STG.E.U8 desc[UR6][R20.64], R0 ;  /* 0x0000000014004986 */ /* 0x0041e2000c101106 */
[----:B------:R-:W-:-:S02]  /*3e040*/  LOP3.LUT P4, RZ, R190, 0x4, RZ, 0xc0, !PT ;  /* 0x00000004beff7812 */ /* 0x000fc4000788c0ff */
[C---:B0-----:R-:W-:Y:S01]  /*3e050*/  PRMT R0, R56.reuse, 0x7772, RZ ;  /* 0x0000777238007816 */ /* 0x041fe200000000ff */
[----:B------:R-:W2:Y:S01]  /*3e060*/  LDL.LU.64 R20, [R1+0x1280] ;  /* 0x0012800001147983 */ /* 0x000ea20000300a00 */
[----:B------:R-:W-:-:S09]  /*3e070*/  PRMT R56, R56, 0x7773, RZ ;  /* 0x0000777338387816 */ /* 0x000fd200000000ff */
[----:B---3--:R0:W-:Y:S01]  /*3e080*/  @P4 STG.E.U8 desc[UR6][R54.64], R0 ;  /* 0x0000000036004986 */ /* 0x0081e2000c101106 */
[----:B------:R-:W-:-:S13]  /*3e090*/  LOP3.LUT P4, RZ, R190, 0x2, RZ, 0xc0, !PT ;  /* 0x00000002beff7812 */ /* 0x000fda000788c0ff */
[----:B------:R-:W-:Y:S01]  /*3e0a0*/  @P4 STG.E.U8 desc[UR6][R52.64], R56 ;  /* 0x0000003834004986 */ /* 0x000fe2000c101106 */
[----:B------:R-:W-:Y:S02]  /*3e0b0*/  LOP3.LUT P4, RZ, R190, 0x1, RZ, 0xc0, !PT ;  /* 0x00000001beff7812 */ /* 0x000fe4000788c0ff */
[----:B0-----:R-:W-:-:S11]  /*3e0c0*/  PRMT R0, R57, 0x7770, RZ ;  /* 0x0000777039007816 */ /* 0x001fd600000000ff */
[----:B------:R0:W-:Y:S01]  /*3e0d0*/  @P4 STG.E.U8 desc[UR6][R50.64], R0 ;  /* 0x0000000032004986 */ /* 0x0001e2000c101106 */
[----:B------:R-:W-:Y:S02]  /*3e0e0*/  LOP3.LUT P4, RZ, R191, 0x80000000, RZ, 0xc0, !PT ;  /* 0x80000000bfff7812 */ /* 0x000fe4000788c0ff */
[----:B0-----:R-:W-:-:S11]  /*3e0f0*/  PRMT R0, R57, 0x7771, RZ ;  /* 0x0000777139007816 */ /* 0x001fd600000000ff */
[----:B------:R0:W-:Y:S02]  /*3e100*/  @P4 STG.E.U8 desc[UR6][R48.64], R0 ;  /* 0x0000000030004986 */ /* 0x0001e4000c101106 */
[C---:B0-----:R-:W-:Y:S02]  /*3e110*/  PRMT R0, R57.reuse, 0x7772, RZ ;  /* 0x0000777239007816 */ /* 0x041fe400000000ff */
[----:B------:R-:W-:-:S03]  /*3e120*/  PRMT R57, R57, 0x7773, RZ ;  /* 0x0000777339397816 */ /* 0x000fc600000000ff */
[----:B------:R0:W-:Y:S04]  /*3e130*/  @P3 STG.E.U8 desc[UR6][R168.64], R0 ;  /* 0x00000000a8003986 */ /* 0x0001e8000c101106 */
[----:B------:R-:W-:Y:S01]  /*3e140*/  @P6 STG.E.U8 desc[UR6][R170.64], R57 ;  /* 0x00000039aa006986 */ /* 0x000fe2000c101106 */
[----:B0-----:R-:W-:-:S05]  /*3e150*/  PRMT R0, R58, 0x7770, RZ ;  /* 0x000077703a007816 */ /* 0x001fca00000000ff */
[----:B------:R0:W-:Y:S02]  /*3e160*/  @P2 STG.E.U8 desc[UR6][R2.64], R0 ;  /* 0x0000000002002986 */ /* 0x0001e4000c101106 */
[----:B0-----:R-:W-:-:S05]  /*3e170*/  PRMT R0, R58, 0x7771, RZ ;  /* 0x000077713a007816 */ /* 0x001fca00000000ff */
[----:B------:R0:W-:Y:S02]  /*3e180*/  @P1 STG.E.U8 desc[UR6][R6.64], R0 ;  /* 0x0000000006001986 */ /* 0x0001e4000c101106 */
[C---:B0-----:R-:W-:Y:S02]  /*3e190*/  PRMT R0, R58.reuse, 0x7772, RZ ;  /* 0x000077723a007816 */ /* 0x041fe400000000ff */
[----:B------:R-:W-:-:S03]  /*3e1a0*/  PRMT R58, R58, 0x7773, RZ ;  /* 0x000077733a3a7816 */ /* 0x000fc600000000ff */
[----:B------:R-:W-:Y:S04]  /*3e1b0*/  @P0 STG.E.U8 desc[UR6][R4.64], R0 ;  /* 0x0000000004000986 */ /* 0x000fe8000c101106 */
[----:B------:R0:W-:Y:S04]  /*3e1c0*/  @P5 STG.E.U8 desc[UR6][R18.64], R58 ;  /* 0x0000003a12005986 */ /* 0x0001e8000c101106 */
[----:B0-----:R-:W3:Y:S04]  /*3e1d0*/  LDL.LU.64 R18, [R1+0xcf8] ;  /* 0x000cf80001127983 */ /* 0x001ee80000300a00 */
[----:B------:R-:W4:Y:S04]  /*3e1e0*/  LDL.LU.64 R4, [R1+0xcf0] ;  /* 0x000cf00001047983 */ /* 0x000f280000300a00 */
[----:B------:R-:W2:Y:S04]  /*3e1f0*/  LDL.LU.64 R48, [R1+0xce8] ;  /* 0x000ce80001307983 */ /* 0x000ea80000300a00 */
[----:B------:R-:W2:Y:S04]  /*3e200*/  LDL.LU.64 R168, [R1+0xce0] ;  /* 0x000ce00001a87983 */ /* 0x000ea80000300a00 */
[----:B------:R-:W2:Y:S04]  /*3e210*/  LDL.LU.64 R170, [R1+0xcd8] ;  /* 0x000cd80001aa7983 */ /* 0x000ea80000300a00 */
[----:B------:R-:W2:Y:S04]  /*3e220*/  LDL.LU.64 R2, [R1+0xcd0] ;  /* 0x000cd00001027983 */ /* 0x000ea80000300a00 */
[----:B------:R-:W2:Y:S01]  /*3e230*/  LDL.LU.64 R6, [R1+0xcc8] ;  /* 0x000cc80001067983 */ /* 0x000ea20000300a00 */
[----:B------:R-:W-:-:S02]  /*3e240*/  LOP3.LUT P4, RZ, R17, 0x8000, RZ, 0xc0, !PT ;  /* 0x0000800011ff7812 */ /* 0x000fc4000788c0ff */
[----:B------:R-:W-:-:S11]  /*3e250*/  LOP3.LUT R191, R191, 0xff7fffff, RZ, 0xc0, !PT ;  /* 0xff7fffffbfbf7812 */ /* 0x000fd600078ec0ff */
[----:B------:R-:W-:Y:S02]  /*3e260*/  @P4 LOP3.LUT R191, R191, 0x800000, RZ, 0xfc, !PT ;  /* 0x00800000bfbf4812 */ /* 0x000fe400078efcff */
[----:B------:R-:W-:Y:S02]  /*3e270*/  LOP3.LUT P4, RZ, R17, 0x20000, RZ, 0xc0, !PT ;  /* 0x0002000011ff7812 */ /* 0x000fe4000788c0ff */
[----:B------:R-:W-:-:S11]  /*3e280*/  LOP3.LUT R191, R191, 0xfeffffff, RZ, 0xc0, !PT ;  /* 0xfeffffffbfbf7812 */ /* 0x000fd600078ec0ff */
[----:B------:R-:W-:Y:S02]  /*3e290*/  @P4 LOP3.LUT R191, R191, 0x1000000, RZ, 0xfc, !PT ;  /* 0x01000000bfbf4812 */ /* 0x000fe400078efcff */
[----:B------:R-:W-:Y:S02]  /*3e2a0*/  LOP3.LUT P4, RZ, R17, 0x100000, RZ, 0xc0, !PT ;  /* 0x0010000011ff7812 */ /* 0x000fe4000788c0ff */
[----:B------:R-:W-:Y:S02]  /*3e2b0*/  LOP3.LUT R191, R191, 0xfdffffff, RZ, 0xc0, !PT ;  /* 0xfdffffffbfbf7812 */ /* 0x000fe400078ec0ff */
[----:B------:R-:W-:Y:S02]  /*3e2c0*/  LOP3.LUT P2, RZ, R16, 0x80, RZ, 0xc0, !PT ;  /* 0x0000008010ff7812 */ /* 0x000fe4000784c0ff */
[----:B------:R-:W-:-:S07]  /*3e2d0*/  PRMT R0, R59, 0x7770, RZ ;  /* 0x000077703b007816 */ /* 0x000fce00000000ff */
[----:B------:R-:W-:Y:S02]  /*3e2e0*/  @P4 LOP3.LUT R191, R191, 0x2000000, RZ, 0xfc, !PT ;  /* 0x02000000bfbf4812 */ /* 0x000fe400078efcff */
[----:B------:R-:W-:Y:S02]  /*3e2f0*/  LOP3.LUT P4, RZ, R17, 0x400000, RZ, 0xc0, !PT ;  /* 0x0040000011ff7812 */ /* 0x000fe4000788c0ff */
[----:B------:R-:W-:Y:S02]  /*3e300*/  LOP3.LUT R191, R191, 0xfbffffff, RZ, 0xc0, !PT ;  /* 0xfbffffffbfbf7812 */ /* 0x000fe400078ec0ff */
[----:B------:R-:W-:-:S09]  /*3e310*/  LOP3.LUT P1, RZ, R16, 0x40, RZ, 0xc0, !PT ;  /* 0x0000004010ff7812 */ /* 0x000fd2000782c0ff */
[----:B------:R-:W-:Y:S02]  /*3e320*/  @P4 LOP3.LUT R191, R191, 0x4000000, RZ, 0xfc, !PT ;  /* 0x04000000bfbf4812 */ /* 0x000fe400078efcff */
[----:B------:R-:W-:Y:S02]  /*3e330*/  LOP3.LUT P4, RZ, R17, 0x800000, RZ, 0xc0, !PT ;  /* 0x0080000011ff7812 */ /* 0x000fe4000788c0ff */
[----:B------:R-:W-:Y:S02]  /*3e340*/  LOP3.LUT R191, R191, 0xf7ffffff, RZ, 0xc0, !PT ;  /* 0xf7ffffffbfbf7812 */ /* 0x000fe400078ec0ff */
[C---:B------:R-:W-:Y:S02]  /*3e350*/  LOP3.LUT P0, RZ, R16.reuse, 0x10, RZ, 0xc0, !PT ;  /* 0x0000001010ff7812 */ /* 0x040fe4000780c0ff */
[----:B------:R-:W-:-:S07]  /*3e360*/  LOP3.LUT P5, RZ, R16, 0x2, RZ, 0xc0, !PT ;  /* 0x0000000210ff7812 */ /* 0x000fce00078ac0ff */
        /* <DEDUP_REMOVED lines=10> */
[----:B------:R-:W-:Y:S01]  /*3e410*/  LOP3.LUT P4, RZ, R17, 0x80000000, RZ, 0xc0, !PT ;  /* 0x8000000011ff7812 */ /* 0x000fe2000788c0ff */
[----:B---3--:R0:W-:Y:S04]  /*3e420*/  @P2 STG.E.U8 desc[UR6][R18.64], R0 ;  /* 0x0000000012002986 */ /* 0x0081e8000c101106 */
[----:B0-----:R-:W3:Y:S01]  /*3e430*/  LDL.LU.64 R18, [R1+0xcc0] ;  /* 0x000cc00001127983 */ /* 0x001ee20000300a00 */
[----:B------:R-:W-:-:S05]  /*3e440*/  PRMT R0, R59, 0x7771, RZ ;  /* 0x000077713b007816 */ /* 0x000fca00000000ff */
[----:B----4-:R0:W-:Y:S04]  /*3e450*/  @P1 STG.E.U8 desc[UR6][R4.64], R0 ;  /* 0x0000000004001986 */ /* 0x0101e8000c101106 */
[----:B0-----:R-:W4:Y:S01]  /*3e460*/  LDL.LU.64 R4, [R1+0xcb8] ;  /* 0x000cb80001047983 */ /* 0x001f220000300a00 */
[C---:B------:R-:W-:Y:S02]  /*3e470*/  PRMT R0, R59.reuse, 0x7772, RZ ;  /* 0x000077723b007816 */ /* 0x040fe400000000ff */
[----:B------:R-:W-:Y:S01]  /*3e480*/  PRMT R59, R59, 0x7773, RZ ;  /* 0x000077733b3b7816 */ /* 0x000fe200000000ff */
[----:B------:R-:W4:Y:S04]  /*3e490*/  LDL.LU.64 R56, [R1+0xca8] ;  /* 0x000ca80001387983 */ /* 0x000f280000300a00 */
[----:B--2---:R-:W-:Y:S04]  /*3e4a0*/  @P0 STG.E.U8 desc[UR6][R48.64], R0 ;  /* 0x0000000030000986 */ /* 0x004fe8000c101106 */
[----:B------:R0:W-:Y:S04]  /*3e4b0*/  @P5 STG.E.U8 desc[UR6][R168.64], R59 ;  /* 0x0000003ba8005986 */ /* 0x0001e8000c101106 */
[----:B0-----:R-:W2:Y:S04]  /*3e4c0*/  LDL.LU.64 R58, [R1+0xcb0] ;  /* 0x000cb000013a7983 */ /* 0x001ea80000300a00 */
[----:B------:R-:W2:Y:S01]  /*3e4d0*/  LDL.LU.64 R54, [R1+0xca0] ;  /* 0x000ca00001367983 */ /* 0x000ea20000300a00 */
[----:B------:R-:W-:-:S03]  /*3e4e0*/  PRMT R0, R60, 0x7770, RZ ;  /* 0x000077703c007816 */ /* 0x000fc600000000ff */
[----:B------:R-:W2:Y:S04]  /*3e4f0*/  LDL.LU.64 R52, [R1+0xc98] ;  /* 0x000c980001347983 */ /* 0x000ea80000300a00 */
[----:B------:R0:W-:Y:S01]  /*3e500*/  @P4 STG.E.U8 desc[UR6][R170.64], R0 ;  /* 0x00000000aa004986 */ /* 0x0001e2000c101106 */
[----:B------:R-:W-:-:S03]  /*3e510*/  LOP3.LUT P4, RZ, R191, 0x40000000, RZ, 0xc0, !PT ;  /* 0x40000000bfff7812 */ /* 0x000fc6000788c0ff */
[----:B------:R-:W2:Y:S04]  /*3e520*/  LDL.LU.64 R50, [R1+0xc90] ;  /* 0x000c900001327983 */ /* 0x000ea80000300a00 */
[----:B------:R-:W2:Y:S01]  /*3e530*/  LDL.LU.64 R48, [R1+0xc88] ;  /* 0x000c880001307983 */ /* 0x000ea20000300a00 */
[----:B0-----:R-:W-:-:S03]  /*3e540*/  PRMT R0, R60, 0x7771, RZ ;  /* 0x000077713c007816 */ /* 0x001fc600000000ff */
[----:B------:R-:W2:Y:S04]  /*3e550*/  LDL.LU.64 R168, [R1+0xc80] ;  /* 0x000c800001a87983 */ /* 0x000ea80000300a00 */
[----:B------:R0:W-:Y:S01]  /*3e560*/  @P4 STG.E.U8 desc[UR6][R2.64], R0 ;  /* 0x0000000002004986 */ /* 0x0001e2000c101106 */
[----:B------:R-:W-:-:S03]  /*3e570*/  LOP3.LUT P4, RZ, R191, 0x20000000, RZ, 0xc0, !PT ;  /* 0x20000000bfff7812 */ /* 0x000fc6000788c0ff */
[----:B------:R-:W2:Y:S04]  /*3e580*/  LDL.LU.64 R170, [R1+0xc78] ;  /* 0x000c780001aa7983 */ /* 0x000ea80000300a00 */
[----:B0-----:R-:W2:Y:S01]  /*3e590*/  LDL.LU.64 R2, [R1+0xc70] ;  /* 0x000c700001027983 */ /* 0x001ea20000300a00 */
[----:B------:R-:W-:-:S05]  /*3e5a0*/  PRMT R0, R60, 0x7772, RZ ;  /* 0x000077723c007816 */ /* 0x000fca00000000ff */
[----:B------:R0:W-:Y:S04]  /*3e5b0*/  @P4 STG.E.U8 desc[UR6][R6.64], R0 ;  /* 0x0000000006004986 */ /* 0x0001e8000c101106 */
[----:B0-----:R-:W2:Y:S01]  /*3e5c0*/  LDL.LU.64 R6, [R1+0xc68] ;  /* 0x000c680001067983 */ /* 0x001ea20000300a00 */
[----:B------:R-:W-:Y:S02]  /*3e5d0*/  LOP3.LUT P4, RZ, R191, 0x10000000, RZ, 0xc0, !PT ;  /* 0x10000000bfff7812 */ /* 0x000fe4000788c0ff */
[----:B------:R-:W-:Y:S02]  /*3e5e0*/  PRMT R60, R60, 0x7773, RZ ;  /* 0x000077733c3c7816 */ /* 0x000fe400000000ff */
[----:B------:R-:W-:Y:S02]  /*3e5f0*/  PRMT R0, R61, 0x7770, RZ ;  /* 0x000077703d007816 */ /* 0x000fe400000000ff */
[----:B------:R-:W-:-:S02]  /*3e600*/  LOP3.LUT P3, RZ, R17, 0x4000, RZ, 0xc0, !PT ;  /* 0x0000400011ff7812 */ /* 0x000fc4000786c0ff */
[C---:B------:R-:W-:Y:S02]  /*3e610*/  LOP3.LUT P6, RZ, R17.reuse, 0x1000, RZ, 0xc0, !PT ;  /* 0x0000100011ff7812 */ /* 0x040fe400078cc0ff */
[C---:B------:R-:W-:Y:S02]  /*3e620*/  LOP3.LUT P2, RZ, R17.reuse, 0x200, RZ, 0xc0, !PT ;  /* 0x0000020011ff7812 */ /* 0x040fe4000784c0ff */
[C---:B------:R-:W-:Y:S02]  /*3e630*/  LOP3.LUT P1, RZ, R17.reuse, 0x80, RZ, 0xc0, !PT ;  /* 0x0000008011ff7812 */ /* 0x040fe4000782c0ff */
[C---:B------:R-:W-:Y:S02]  /*3e640*/  LOP3.LUT P0, RZ, R17.reuse, 0x40, RZ, 0xc0, !PT ;  /* 0x0000004011ff7812 */ /* 0x040fe4000780c0ff */
[----:B------:R-:W-:Y:S01]  /*3e650*/  LOP3.LUT P5, RZ, R17, 0x10, RZ, 0xc0, !PT ;  /* 0x0000001011ff7812 */ /* 0x000fe200078ac0ff */
[----:B---3--:R0:W-:Y:S01]  /*3e660*/  @P4 STG.E.U8 desc[UR6][R18.64], R60 ;  /* 0x0000003c12004986 */ /* 0x0081e2000c101106 */
[----:B------:R-:W-:-:S03]  /*3e670*/  LOP3.LUT P4, RZ, R191, 0x8000000, RZ, 0xc0, !PT ;  /* 0x08000000bfff7812 */ /* 0x000fc6000788c0ff */
[----:B0-----:R-:W3:Y:S10]  /*3e680*/  LDL.LU.64 R18, [R1+0x1278] ;  /* 0x0012780001127983 */ /* 0x001ef40000300a00 */
[----:B----4-:R0:W-:Y:S01]  /*3e690*/  @P4 STG.E.U8 desc[UR6][R4.64], R0 ;  /* 0x0000000004004986 */ /* 0x0101e2000c101106 */
[----:B------:R-:W-:-:S02]  /*3e6a0*/  LOP3.LUT P4, RZ, R191, 0x4000000, RZ, 0xc0, !PT ;  /* 0x04000000bfff7812 */ /* 0x000fc4000788c0ff */
[----:B0-----:R-:W-:Y:S01]  /*3e6b0*/  PRMT R0, R61, 0x7771, RZ ;  /* 0x000077713d007816 */ /* 0x001fe200000000ff */
[----:B------:R-:W4:Y:S10]  /*3e6c0*/  LDL.LU.64 R4, [R1+0x1270] ;  /* 0x0012700001047983 */ /* 0x000f340000300a00 */
[----:B--2---:R0:W-:Y:S01]  /*3e6d0*/  @P4 STG.E.U8 desc[UR6][R58.64], R0 ;  /* 0x000000003a004986 */ /* 0x0041e2000c101106 */
[----:B------:R-:W-:-:S02]  /*3e6e0*/  LOP3.LUT P4, RZ, R191, 0x2000000, RZ, 0xc0, !PT ;  /* 0x02000000bfff7812 */ /* 0x000fc4000788c0ff */
[----:B0-----:R-:W-:-:S11]  /*3e6f0*/  PRMT R0, R61, 0x7772, RZ ;  /* 0x000077723d007816 */ /* 0x001fd600000000ff */
[----:B------:R0:W-:Y:S01]  /*3e700*/  @P4 STG.E.U8 desc[UR6][R56.64], R0 ;  /* 0x0000000038004986 */ /* 0x0001e2000c101106 */
[----:B------:R-:W-:Y:S02]  /*3e710*/  LOP3.LUT P4, RZ, R191, 0x1000000, RZ, 0xc0, !PT ;  /* 0x01000000bfff7812 */ /* 0x000fe4000788c0ff */
[----:B------:R-:W-:-:S11]  /*3e720*/  PRMT R61, R61, 0x7773, RZ ;  /* 0x000077733d3d7816 */ /* 0x000fd600000000ff */
[----:B------:R-:W-:Y:S01]  /*3e730*/  @P4 STG.E.U8 desc[UR6][R54.64], R61 ;  /* 0x0000003d36004986 */ /* 0x000fe2000c101106 */
[----:B------:R-:W-:Y:S02]  /*3e740*/  LOP3.LUT P4, RZ, R191, 0x800000, RZ, 0xc0, !PT ;  /* 0x00800000bfff7812 */ /* 0x000fe4000788c0ff */
[----:B0-----:R-:W-:-:S11]  /*3e750*/  PRMT R0, R62, 0x7770, RZ ;  /* 0x000077703e007816 */ /* 0x001fd600000000ff */
        /* <DEDUP_REMOVED lines=48> */
[----:B------:R-:W-:-:S09]  /*3ea60*/  LOP3.LUT P5, RZ, R17, 0x1, RZ, 0xc0, !PT ;  /* 0x0000000111ff7812 */ /* 0x000fd200078ac0ff */
        /* <DEDUP_REMOVED lines=14> */
[----:B------:R-:W4:Y:S01]  /*3eb50*/  LDL.LU.64 R52, [R1+0xbf0] ;  /* 0x000bf00001347983 */ /* 0x000f220000300a00 */
[----:B------:R-:W-:-:S03]  /*3eb60*/  PRMT R64, R64, 0x7773, RZ ;  /* 0x0000777340407816 */ /* 0x000fc600000000ff */
[----:B------:R0:W-:Y:S04]  /*3eb70*/  @P5 STG.E.U8 desc[UR6][R50.64], R0 ;  /* 0x0000000032005986 */ /* 0x0001e8000c101106 */
[----:B------:R1:W-:Y:S01]  /*3eb80*/  @P4 STG.E.U8 desc[UR6][R48.64], R64 ;  /* 0x0000004030004986 */ /* 0x0003e2000c101106 */
[----:B------:R-:W-:Y:S02]  /*3eb90*/  LOP3.LUT P4, RZ, R191, 0x400000, RZ, 0xc0, !PT ;  /* 0x00400000bfff7812 */ /* 0x000fe4000788c0ff */
[----:B0-----:R-:W-:Y:S01]  /*3eba0*/  PRMT R0, R65, 0x7770, RZ ;  /* 0x0000777041007816 */ /* 0x001fe200000000ff */
[----:B------:R-:W4:Y:S04]  /*3ebb0*/  LDL.LU.64 R50, [R1+0xbe8] ;  /* 0x000be80001327983 */ /* 0x000f280000300a00 */
[----:B-1----:R-:W4:Y:S06]  /*3ebc0*/  LDL.LU.64 R48, [R1+0xbe0] ;  /* 0x000be00001307983 */ /* 0x002f2c0000300a00 */
[----:B------:R0:W-:Y:S01]  /*3ebd0*/  @P4 STG.E.U8 desc[UR6][R168.64], R0 ;  /* 0x00000000a8004986 */ /* 0x0001e2000c101106 */
[----:B------:R-:W-:-:S03]  /*3ebe0*/  LOP3.LUT P4, RZ, R191, 0x200000, RZ, 0xc0, !PT ;  /* 0x00200000bfff7812 */ /* 0x000fc6000788c0ff */
[----:B0-----:R-:W4:Y:S01]  /*3ebf0*/  LDL.LU.64 R168, [R1+0xbd8] ;  /* 0x000bd80001a87983 */ /* 0x001f220000300a00 */
[----:B------:R-:W-:-:S09]  /*3ec00*/  PRMT R0, R65, 0x7771, RZ ;  /* 0x0000777141007816 */ /* 0x000fd200000000ff */
[----:B------:R0:W-:Y:S04]  /*3ec10*/  @P4 STG.E.U8 desc[UR6][R170.64], R0 ;  /* 0x00000000aa004986 */ /* 0x0001e8000c101106 */
[----:B0-----:R-:W4:Y:S01]  /*3ec20*/  LDL.LU.64 R170, [R1+0xbd0] ;  /* 0x000bd00001aa7983 */ /* 0x001f220000300a00 */
[----:B------:R-:W-:Y:S02]  /*3ec30*/  LOP3.LUT P4, RZ, R191, 0x100000, RZ, 0xc0, !PT ;  /* 0x00100000bfff7812 */ /* 0x000fe4000788c0ff */
[C---:B------:R-:W-:Y:S02]  /*3ec40*/  PRMT R0, R65.reuse, 0x7772, RZ ;  /* 0x0000777241007816 */ /* 0x040fe400000000ff */
[----:B------:R-:W-:Y:S02]  /*3ec50*/  PRMT R65, R65, 0x7773, RZ ;  /* 0x0000777341417816 */ /* 0x000fe400000000ff */
[----:B------:R-:W-:-:S02]  /*3ec60*/  LOP3.LUT P3, RZ, R17, 0x80000, RZ, 0xc0, !PT ;  /* 0x0008000011ff7812 */ /* 0x000fc4000786c0ff */
[C---:B------:R-:W-:Y:S02]  /*3ec70*/  LOP3.LUT P6, RZ, R17.reuse, 0x200000, RZ, 0xc0, !PT ;  /* 0x0020000011ff7812 */ /* 0x040fe400078cc0ff */
[C---:B------:R-:W-:Y:S02]  /*3ec80*/  LOP3.LUT P2, RZ, R17.reuse, 0x1000000, RZ, 0xc0, !PT ;  /* 0x0100000011ff7812 */ /* 0x040fe4000784c0ff */
[C---:B------:R-:W-:Y:S02]  /*3ec90*/  LOP3.LUT P1, RZ, R17.reuse, 0x4000000, RZ, 0xc0, !PT ;  /* 0x0400000011ff7812 */ /* 0x040fe4000782c0ff */
[C---:B------:R-:W-:Y:S02]  /*3eca0*/  LOP3.LUT P0, RZ, R17.reuse, 0x8000000, RZ, 0xc0, !PT ;  /* 0x0800000011ff7812 */ /* 0x040fe4000780c0ff */
[----:B------:R-:W-:Y:S01]  /*3ecb0*/  LOP3.LUT P5, RZ, R17, 0x20000000, RZ, 0xc0, !PT ;  /* 0x2000000011ff7812 */ /* 0x000fe200078ac0ff */
[----:B--2---:R0:W-:Y:S01]  /*3ecc0*/  @P4 STG.E.U8 desc[UR6][R6.64], R0 ;  /* 0x0000000006004986 */ /* 0x0041e2000c101106 */
[----:B------:R-:W-:-:S02]  /*3ecd0*/  LOP3.LUT P4, RZ, R191, 0x80000, RZ, 0xc0, !PT ;  /* 0x00080000bfff7812 */ /* 0x000fc4000788c0ff */
[----:B0-----:R-:W-:Y:S01]  /*3ece0*/  PRMT R0, R66, 0x7770, RZ ;  /* 0x0000777042007816 */ /* 0x001fe200000000ff */
[----:B------:R-:W2:Y:S10]  /*3ecf0*/  LDL.LU.64 R6, [R1+0x1268] ;  /* 0x0012680001067983 */ /* 0x000eb40000300a00 */
[----:B---3--:R0:W-:Y:S01]  /*3ed00*/  @P4 STG.E.U8 desc[UR6][R2.64], R65 ;  /* 0x0000004102004986 */ /* 0x0081e2000c101106 */
[----:B------:R-:W-:-:S03]  /*3ed10*/  LOP3.LUT P4, RZ, R191, 0x40000, RZ, 0xc0, !PT ;  /* 0x00040000bfff7812 */ /* 0x000fc6000788c0ff */
[----:B0-----:R-:W3:Y:S10]  /*3ed20*/  LDL.LU.64 R2, [R1+0x1260] ;  /* 0x0012600001027983 */ /* 0x001ef40000300a00 */
[----:B------:R0:W-:Y:S01]  /*3ed30*/  @P4 STG.E.U8 desc[UR6][R62.64], R0 ;  /* 0x000000003e004986 */ /* 0x0001e2000c101106 */
[----:B------:R-:W-:-:S02]  /*3ed40*/  LOP3.LUT P4, RZ, R191, 0x20000, RZ, 0xc0, !PT ;  /* 0x00020000bfff7812 */ /* 0x000fc4000788c0ff */
[----:B0-----:R-:W-:-:S11]  /*3ed50*/  PRMT R0, R66, 0x7771, RZ ;  /* 0x0000777142007816 */ /* 0x001fd600000000ff */
[----:B------:R0:W-:Y:S01]  /*3ed60*/  @P4 STG.E.U8 desc[UR6][R60.64], R0 ;  /* 0x000000003c004986 */ /* 0x0001e2000c101106 */
[----:B------:R-:W-:Y:S02]  /*3ed70*/  LOP3.LUT P4, RZ, R191, 0x10000, RZ, 0xc0, !PT ;  /* 0x00010000bfff7812 */ /* 0x000fe4000788c0ff */
[----:B0-----:R-:W-:-:S11]  /*3ed80*/  PRMT R0, R66, 0x7772, RZ ;  /* 0x0000777242007816 */ /* 0x001fd600000000ff */
[----:B------:R0:W-:Y:S01]  /*3ed90*/  @P4 STG.E.U8 desc[UR6][R58.64], R0 ;  /* 0x000000003a004986 */ /* 0x0001e2000c101106 */
[----:B------:R-:W-:Y:S02]  /*3eda0*/  LOP3.LUT P4, RZ, R191, 0x8000, RZ, 0xc0, !PT ;  /* 0x00008000bfff7812 */ /* 0x000fe4000788c0ff */
[----:B------:R-:W-:Y:S02]  /*3edb0*/  PRMT R66, R66, 0x7773, RZ ;  /* 0x0000777342427816 */ /* 0x000fe400000000ff */
[----:B0-----:R-:W-:-:S09]  /*3edc0*/  PRMT R0, R67, 0x7770, RZ ;  /* 0x0000777043007816 */ /* 0x001fd200000000ff */
[----:B----4-:R-:W-:Y:S04]  /*3edd0*/  @P4 STG.E.U8 desc[UR6][R56.64], R66 ;  /* 0x0000004238004986 */ /* 0x010fe8000c101106 */
        /* <DEDUP_REMOVED lines=10> */
[----:B------:R0:W-:Y:S04]  /*3ee80*/  @P5 STG.E.U8 desc[UR6][R170.64], R0 ;  /* 0x00000000aa005986 */ /* 0x0001e8000c101106 */
[----:B0-----:R-:W4:Y:S04]  /*3ee90*/  LDL.LU.64 R170, [R1+0xbc8] ;  /* 0x000bc80001aa7983 */ /* 0x001f280000300a00 */
[----:B------:R-:W2:Y:S04]  /*3eea0*/  LDL.LU.64 R54, [R1+0xbc0] ;  /* 0x000bc00001367983 */ /* 0x000ea80000300a00 */
[----:B------:R-:W3:Y:S04]  /*3eeb0*/  LDL.LU.64 R52, [R1+0xbb8] ;  /* 0x000bb80001347983 */ /* 0x000ee80000300a00 */
[----:B------:R-:W3:Y:S04]  /*3eec0*/  LDL.LU.64 R50, [R1+0xbb0] ;  /* 0x000bb00001327983 */ /* 0x000ee80000300a00 */
[----:B------:R-:W3:Y:S01]  /*3eed0*/  LDL.LU.64 R48, [R1+0xba8] ;  /* 0x000ba80001307983 */ /* 0x000ee20000300a00 */
[----:B------:R-:W-:-:S03]  /*3eee0*/  LOP3.LUT P2, RZ, R16, 0x1, RZ, 0xc0, !PT ;  /* 0x0000000110ff7812 */ /* 0x000fc6000784c0ff */
[----:B------:R-:W3:Y:S01]  /*3eef0*/  LDL.LU.64 R168, [R1+0xba0] ;  /* 0x000ba00001a87983 */ /* 0x000ee20000300a00 */
[----:B------:R-:W-:Y:S02]  /*3ef00*/  PRMT R0, R68, 0x7772, RZ ;  /* 0x0000777244007816 */ /* 0x000fe400000000ff */
        /* <DEDUP_REMOVED lines=13> */
[----:B------:R-:W-:Y:S01]  /*3efe0*/  LOP3.LUT R191, R191, 0xfffff7ff, RZ, 0xc0, !PT ;  /* 0xfffff7ffbfbf7812 */ /* 0x000fe200078ec0ff */
[----:B----4-:R0:W-:Y:S04]  /*3eff0*/  @P2 STG.E.U8 desc[UR6][R170.64], R0 ;  /* 0x00000000aa002986 */ /* 0x0101e8000c101106 */
[----:B0-----:R-:W4:Y:S04]  /*3f000*/  LDL.LU.64 R170, [R1+0xb98] ;  /* 0x000b980001aa7983 */ /* 0x001f280000300a00 */
[----:B------:R-:W4:Y:S02]  /*3f010*/  LDL.LU.64 R66, [R1+0xb90] ;  /* 0x000b900001427983 */ /* 0x000f240000300a00 */
[----:B------:R-:W-:-:S02]  /*3f020*/  @P4 LOP3.LUT R191, R191, 0x800, RZ, 0xfc, !PT ;  /* 0x00000800bfbf4812 */ /* 0x000fc400078efcff */
[----:B------:R-:W-:Y:S01]  /*3f030*/  LOP3.LUT P4, RZ, R16, 0x2000, RZ, 0xc0, !PT ;  /* 0x0000200010ff7812 */ /* 0x000fe2000788c0ff */
[----:B------:R-:W4:Y:S01]  /*3f040*/  LDL.LU.64 R64, [R1+0xb88] ;  /* 0x000b880001407983 */ /* 0x000f220000300a00 */
[----:B------:R-:W-:-:S03]  /*3f050*/  LOP3.LUT R191, R191, 0xffffefff, RZ, 0xc0, !PT ;  /* 0xffffefffbfbf7812 */ /* 0x000fc600078ec0ff */
[----:B------:R-:W4:Y:S01]  /*3f060*/  LDL.LU.64 R62, [R1+0xb80] ;  /* 0x000b8000013e7983 */ /* 0x000f220000300a00 */
[C---:B------:R-:W-:Y:S02]  /*3f070*/  LOP3.LUT P1, RZ, R16.reuse, 0x4, RZ, 0xc0, !PT ;  /* 0x0000000410ff7812 */ /* 0x040fe4000782c0ff */
[C---:B------:R-:W-:Y:S01]  /*3f080*/  LOP3.LUT P0, RZ, R16.reuse, 0x8, RZ, 0xc0, !PT ;  /* 0x0000000810ff7812 */ /* 0x040fe2000780c0ff */
[----:B------:R-:W4:Y:S04]  /*3f090*/  LDL.LU.64 R60, [R1+0xb78] ;  /* 0x000b7800013c7983 */ /* 0x000f280000300a00 */
[----:B------:R-:W-:Y:S01]  /*3f0a0*/  @P4 LOP3.LUT R191, R191, 0x1000, RZ, 0xfc, !PT ;  /* 0x00001000bfbf4812 */ /* 0x000fe200078efcff */
[----:B------:R-:W4:Y:S01]  /*3f0b0*/  LDL.LU.64 R58, [R1+0xb70] ;  /* 0x000b7000013a7983 */ /* 0x000f220000300a00 */
[----:B------:R-:W-:-:S02]  /*3f0c0*/  LOP3.LUT P4, RZ, R16, 0x800, RZ, 0xc0, !PT ;  /* 0x0000080010ff7812 */ /* 0x000fc4000788c0ff */
[----:B------:R-:W-:Y:S01]  /*3f0d0*/  LOP3.LUT R191, R191, 0xffffdfff, RZ, 0xc0, !PT ;  /* 0xffffdfffbfbf7812 */ /* 0x000fe200078ec0ff */
[----:B------:R-:W4:Y:S01]  /*3f0e0*/  LDL.LU.64 R56, [R1+0xb68] ;  /* 0x000b680001387983 */ /* 0x000f220000300a00 */
[----:B------:R-:W-:-:S09]  /*3f0f0*/  LOP3.LUT P5, RZ, R16, 0x20, RZ, 0xc0, !PT ;  /* 0x0000002010ff7812 */ /* 0x000fd200078ac0ff */
[----:B------:R-:W-:Y:S02]  /*3f100*/  @P4 LOP3.LUT R191, R191, 0x2000, RZ, 0xfc, !PT ;  /* 0x00002000bfbf4812 */ /* 0x000fe400078efcff */
[----:B------:R-:W-:Y:S02]  /*3f110*/  LOP3.LUT P4, RZ, R16, 0x400, RZ, 0xc0, !PT ;  /* 0x0000040010ff7812 */ /* 0x000fe4000788c0ff */
[----:B------:R-:W-:Y:S02]  /*3f120*/  LOP3.LUT R191, R191, 0xffffbfff, RZ, 0xc0, !PT ;  /* 0xffffbfffbfbf7812 */ /* 0x000fe400078ec0ff */
[----:B------:R-:W-:Y:S02]  /*3f130*/  PRMT R68, R68, 0x7773, RZ ;  /* 0x0000777344447816 */ /* 0x000fe400000000ff */
[----:B------:R-:W-:-:S03]  /*3f140*/  PRMT R0, R69, 0x7770, RZ ;  /* 0x0000777045007816 */ /* 0x000fc600000000ff */
[----:B--2---:R0:W-:Y:S04]  /*3f150*/  @P1 STG.E.U8 desc[UR6][R54.64], R68 ;  /* 0x0000004436001986 */ /* 0x0041e8000c101106 */
[----:B------:R-:W-:Y:S01]  /*3f160*/  @P4 LOP3.LUT R191, R191, 0x4000, RZ, 0xfc, !PT ;  /* 0x00004000bfbf4812 */ /* 0x000fe200078efcff */
[----:B---3--:R1:W-:Y:S01]  /*3f170*/  @P0 STG.E.U8 desc[UR6][R52.64], R0 ;  /* 0x0000000034000986 */ /* 0x0083e2000c101106 */
[----:B------:R-:W-:-:S03]  /*3f180*/  LOP3.LUT P4, RZ, R16, 0x100, RZ, 0xc0, !PT ;  /* 0x0000010010ff7812 */ /* 0x000fc6000788c0ff */
[----:B0-----:R-:W2:Y:S01]  /*3f190*/  LDL.LU.64 R54, [R1+0xb60] ;  /* 0x000b600001367983 */ /* 0x001ea20000300a00 */
[----:B-1----:R-:W-:-:S03]  /*3f1a0*/  PRMT R0, R69, 0x7771, RZ ;  /* 0x0000777145007816 */ /* 0x002fc600000000ff */
[----:B------:R-:W3:Y:S04]  /*3f1b0*/  LDL.LU.64 R52, [R1+0xb58] ;  /* 0x000b580001347983 */ /* 0x000ee80000300a00 */
[----:B------:R0:W-:Y:S02]  /*3f1c0*/  @P5 STG.E.U8 desc[UR6][R50.64], R0 ;  /* 0x0000000032005986 */ /* 0x0001e4000c101106 */
[----:B0-----:R-:W-:Y:S02]  /*3f1d0*/  PRMT R0, R69, 0x7772, RZ ;  /* 0x0000777245007816 */ /* 0x001fe400000000ff */
[----:B------:R-:W3:Y:S04]  /*3f1e0*/  LDL.LU.64 R50, [R1+0xb50] ;  /* 0x000b500001327983 */ /* 0x000ee80000300a00 */
[----:B------:R0:W-:Y:S01]  /*3f1f0*/  @P4 STG.E.U8 desc[UR6][R48.64], R0 ;  /* 0x0000000030004986 */ /* 0x0001e2000c101106 */
[----:B------:R-:W-:-:S02]  /*3f200*/  LOP3.LUT P4, RZ, R191, 0x4000, RZ, 0xc0, !PT ;  /* 0x00004000bfff7812 */ /* 0x000fc4000788c0ff */
[----:B------:R-:W-:Y:S01]  /*3f210*/  PRMT R69, R69, 0x7773, RZ ;  /* 0x0000777345457816 */ /* 0x000fe200000000ff */
[----:B0-----:R-:W3:Y:S10]  /*3f220*/  LDL.LU.64 R48, [R1+0xb48] ;  /* 0x000b480001307983 */ /* 0x001ef40000300a00 */
[----:B------:R0:W-:Y:S01]  /*3f230*/  @P4 STG.E.U8 desc[UR6][R168.64], R69 ;  /* 0x00000045a8004986 */ /* 0x0001e2000c101106 */
[----:B------:R-:W-:-:S02]  /*3f240*/  LOP3.LUT P4, RZ, R191, 0x2000, RZ, 0xc0, !PT ;  /* 0x00002000bfff7812 */ /* 0x000fc4000788c0ff */
[----:B------:R-:W-:Y:S01]  /*3f250*/  PRMT R0, R70, 0x7770, RZ ;  /* 0x0000777046007816 */ /* 0x000fe200000000ff */
[----:B0-----:R-:W3:Y:S10]  /*3f260*/  LDL.LU.64 R168, [R1+0xb40] ;  /* 0x000b400001a87983 */ /* 0x001ef40000300a00 */
[----:B----4-:R0:W-:Y:S04]  /*3f270*/  @P4 STG.E.U8 desc[UR6][R170.64], R0 ;  /* 0x00000000aa004986 */ /* 0x0101e8000c101106 */
[----:B0-----:R-:W4:Y:S01]  /*3f280*/  LDL.LU.64 R170, [R1+0xb38] ;  /* 0x000b380001aa7983 */ /* 0x001f220000300a00 */
[----:B------:R-:W-:-:S02]  /*3f290*/  LOP3.LUT P4, RZ, R191, 0x1000, RZ, 0xc0, !PT ;  /* 0x00001000bfff7812 */ /* 0x000fc4000788c0ff */
[----:B------:R-:W-:-:S11]  /*3f2a0*/  PRMT R0, R70, 0x7771, RZ ;  /* 0x0000777146007816 */ /* 0x000fd600000000ff */
[----:B------:R0:W-:Y:S01]  /*3f2b0*/  @P4 STG.E.U8 desc[UR6][R66.64], R0 ;  /* 0x0000000042004986 */ /* 0x0001e2000c101106 */
[----:B------:R-:W-:Y:S02]  /*3f2c0*/  LOP3.LUT P4, RZ, R191, 0x800, RZ, 0xc0, !PT ;  /* 0x00000800bfff7812 */ /* 0x000fe4000788c0ff */
[----:B0-----:R-:W-:-:S11]  /*3f2d0*/  PRMT R0, R70, 0x7772, RZ ;  /* 0x0000777246007816 */ /* 0x001fd600000000ff */
[----:B------:R0:W-:Y:S01]  /*3f2e0*/  @P4 STG.E.U8 desc[UR6][R64.64], R0 ;  /* 0x0000000040004986 */ /* 0x0001e2000c101106 */
[----:B------:R-:W-:Y:S02]  /*3f2f0*/  LOP3.LUT P4, RZ, R191, 0x400, RZ, 0xc0, !PT ;  /* 0x00000400bfff7812 */ /* 0x000fe4000788c0ff */
[----:B------:R-:W-:-:S11]  /*3f300*/  PRMT R70, R70, 0x7773, RZ ;  /* 0x0000777346467816 */ /* 0x000fd600000000ff */
[----:B------:R-:W-:Y:S01]  /*3f310*/  @P4 STG.E.U8 desc[UR6][R62.64], R70 ;  /* 0x000000463e004986 */ /* 0x000fe2000c101106 */
[----:B------:R-:W-:Y:S02]  /*3f320*/  LOP3.LUT P4, RZ, R191, 0x200, RZ, 0xc0, !PT ;  /* 0x00000200bfff7812 */ /* 0x000fe4000788c0ff */
[----:B0-----:R-:W-:-:S11]  /*3f330*/  PRMT R0, R71, 0x7770, RZ ;  /* 0x0000777047007816 */ /* 0x001fd600000000ff */
[----:B------:R0:W-:Y:S01]  /*3f340*/  @P4 STG.E.U8 desc[UR6][R60.64], R0 ;  /* 0x000000003c004986 */ /* 0x0001e2000c101106 */
[----:B------:R-:W-:Y:S02]  /*3f350*/  LOP3.LUT P4, RZ, R191, 0x100, RZ, 0xc0, !PT ;  /* 0x00000100bfff7812 */ /* 0x000fe4000788c0ff */
[----:B0-----:R-:W-:-:S11]  /*3f360*/  PRMT R0, R71, 0x7771, RZ ;  /* 0x0000777147007816 */ /* 0x001fd600000000ff */
[----:B------:R0:W-:Y:S01]  /*3f370*/  @P4 STG.E.U8 desc[UR6][R58.64], R0 ;  /* 0x000000003a004986 */ /* 0x0001e2000c101106 */
[----:B------:R-:W-:Y:S02]  /*3f380*/  LOP3.LUT P4, RZ, R191, 0x80, RZ, 0xc0, !PT ;  /* 0x00000080bfff7812 */ /* 0x000fe4000788c0ff */
[C---:B------:R-:W-:Y:S02]  /*3f390*/  LOP3.LUT P3, RZ, R16.reuse, 0x4000000, RZ, 0xc0, !PT ;  /* 0x0400000010ff7812 */ /* 0x040fe4000786c0ff */
[C---:B------:R-:W-:Y:S02]  /*3f3a0*/  LOP3.LUT P6, RZ, R16.reuse, 0x8000000, RZ, 0xc0, !PT ;  /* 0x0800000010ff7812 */ /* 0x040fe400078cc0ff */
[----:B------:R-:W-:Y:S02]  /*3f3b0*/  LOP3.LUT P2, RZ, R16, 0x20000000, RZ, 0xc0, !PT ;  /* 0x2000000010ff7812 */ /* 0x000fe4000784c0ff */
[C---:B0-----:R-:W-:Y:S02]  /*3f3c0*/  PRMT R0, R71.reuse, 0x7772, RZ ;  /* 0x0000777247007816 */ /* 0x041fe400000000ff */
[----:B------:R-:W-:-:S03]  /*3f3d0*/  PRMT R71, R71, 0x7773, RZ ;  /* 0x0000777347477816 */ /* 0x000fc600000000ff */
[----:B------:R0:W-:Y:S01]  /*3f3e0*/  @P4 STG.E.U8 desc[UR6][R56.64], R0 ;  /* 0x0000000038004986 */ /* 0x0001e2000c101106 */
[----:B------:R-:W-:-:S03]  /*3f3f0*/  LOP3.LUT P1, RZ, R15, 0x1, RZ, 0xc0, !PT ;  /* 0x000000010fff7812 */ /* 0x000fc6000782c0ff */
[----:B--2---:R-:W-:Y:S01]  /*3f400*/  @P3 STG.E.U8 desc[UR6][R54.64], R71 ;  /* 0x0000004736003986 */ /* 0x004fe2000c101106 */
[----:B0-----:R-:W-:-:S05]  /*3f410*/  PRMT R0, R72, 0x7770, RZ ;  /* 0x0000777048007816 */ /* 0x001fca00000000ff */
[----:B---3--:R0:W-:Y:S01]  /*3f420*/  @P6 STG.E.U8 desc[UR6][R52.64], R0 ;  /* 0x0000000034006986 */ /* 0x0081e2000c101106 */
[C---:B------:R-:W-:Y:S02]  /*3f430*/  LOP3.LUT P0, RZ, R15.reuse, 0x4, RZ, 0xc0, !PT ;  /* 0x000000040fff7812 */ /* 0x040fe4000780c0ff */
[----:B------:R-:W-:Y:S02]  /*3f440*/  LOP3.LUT P5, RZ, R15, 0x8, RZ, 0xc0, !PT ;  /* 0x000000080fff7812 */ /* 0x000fe400078ac0ff */
[----:B0-----:R-:W-:-:S05]  /*3f450*/  PRMT R0, R72, 0x7771, RZ ;  /* 0x0000777148007816 */ /* 0x001fca00000000ff */
[----:B------:R0:W-:Y:S02]  /*3f460*/  @P2 STG.E.U8 desc[UR6][R50.64], R0 ;  /* 0x0000000032002986 */ /* 0x0001e4000c101106 */
[C---:B0-----:R-:W-:Y:S02]  /*3f470*/  PRMT R0, R72.reuse, 0x7772, RZ ;  /* 0x0000777248007816 */ /* 0x041fe400000000ff */
[----:B------:R-:W-:-:S03]  /*3f480*/  PRMT R72, R72, 0x7773, RZ ;  /* 0x0000777348487816 */ /* 0x000fc600000000ff */
[----:B------:R0:W-:Y:S04]  /*3f490*/  @P1 STG.E.U8 desc[UR6][R48.64], R0 ;  /* 0x0000000030001986 */ /* 0x0001e8000c101106 */
[----:B------:R-:W-:Y:S01]  /*3f4a0*/  @P0 STG.E.U8 desc[UR6][R168.64], R72 ;  /* 0x00000048a8000986 */ /* 0x000fe2000c101106 */
[----:B0-----:R-:W-:-:S05]  /*3f4b0*/  PRMT R0, R73, 0x7770, RZ ;  /* 0x0000777049007816 */ /* 0x001fca00000000ff */
[----:B----4-:R0:W-:Y:S04]  /*3f4c0*/  @P5 STG.E.U8 desc[UR6][R170.64], R0 ;  /* 0x00000000aa005986 */ /* 0x0101e8000c101106 */
[----:B0-----:R-:W2:Y:S04]  /*3f4d0*/  LDL.LU.64 R170, [R1+0xb30] ;  /* 0x000b300001aa7983 */ /* 0x001ea80000300a00 */
[----:B------:R-:W3:Y:S04]  /*3f4e0*/  LDL.LU.64 R54, [R1+0xb28] ;  /* 0x000b280001367983 */ /* 0x000ee80000300a00 */
[----:B------:R-:W4:Y:S04]  /*3f4f0*/  LDL.LU.64 R52, [R1+0xb20] ;  /* 0x000b200001347983 */ /* 0x000f280000300a00 */
[----:B------:R-:W4:Y:S04]  /*3f500*/  LDL.LU.64 R50, [R1+0xb18] ;  /* 0x000b180001327983 */ /* 0x000f280000300a00 */
[----:B------:R-:W4:Y:S01]  /*3f510*/  LDL.LU.64 R48, [R1+0xb10] ;  /* 0x000b100001307983 */ /* 0x000f220000300a00 */
[----:B------:R-:W-:-:S03]  /*3f520*/  LOP3.LUT P2, RZ, R15, 0x20, RZ, 0xc0, !PT ;  /* 0x000000200fff7812 */ /* 0x000fc6000784c0ff */
[----:B------:R-:W4:Y:S01]  /*3f530*/  LDL.LU.64 R168, [R1+0xb08] ;  /* 0x000b080001a87983 */ /* 0x000f220000300a00 */
        /* <DEDUP_REMOVED lines=15> */
[----:B--2---:R0:W-:Y:S04]  /*3f630*/  @P2 STG.E.U8 desc[UR6][R170.64], R0 ;  /* 0x00000000aa002986 */ /* 0x0041e8000c101106 */
[----:B0-----:R-:W2:Y:S04]  /*3f640*/  LDL.LU.64 R170, [R1+0xb00] ;  /* 0x000b000001aa7983 */ /* 0x001ea80000300a00 */
[----:B------:R-:W2:Y:S02]  /*3f650*/  LDL.LU.64 R66, [R1+0xaf8] ;  /* 0x000af80001427983 */ /* 0x000ea40000300a00 */
[----:B------:R-:W-:-:S02]  /*3f660*/  @P4 LOP3.LUT R191, R191, 0x8, RZ, 0xfc, !PT ;  /* 0x00000008bfbf4812 */ /* 0x000fc400078efcff */
[----:B------:R-:W-:Y:S01]  /*3f670*/  LOP3.LUT P4, RZ, R15, 0x80000, RZ, 0xc0, !PT ;  /* 0x000800000fff7812 */ /* 0x000fe2000788c0ff */
[----:B------:R-:W2:Y:S01]  /*3f680*/  LDL.LU.64 R64, [R1+0xaf0] ;  /* 0x000af00001407983 */ /* 0x000ea20000300a00 */
[----:B------:R-:W-:-:S03]  /*3f690*/  LOP3.LUT R191, R191, 0xffffffef, RZ, 0xc0, !PT ;  /* 0xffffffefbfbf7812 */ /* 0x000fc600078ec0ff */
[----:B------:R-:W2:Y:S01]  /*3f6a0*/  LDL.LU.64 R62, [R1+0xae8] ;  /* 0x000ae800013e7983 */ /* 0x000ea20000300a00 */
[----:B------:R-:W-:-:S03]  /*3f6b0*/  LOP3.LUT P1, RZ, R15, 0x100, RZ, 0xc0, !PT ;  /* 0x000001000fff7812 */ /* 0x000fc6000782c0ff */
[----:B------:R-:W2:Y:S04]  /*3f6c0*/  LDL.LU.64 R60, [R1+0xae0] ;  /* 0x000ae000013c7983 */ /* 0x000ea80000300a00 */
[----:B------:R-:W-:Y:S01]  /*3f6d0*/  @P4 LOP3.LUT R191, R191, 0x10, RZ, 0xfc, !PT ;  /* 0x00000010bfbf4812 */ /* 0x000fe200078efcff */
[----:B------:R-:W2:Y:S01]  /*3f6e0*/  LDL.LU.64 R58, [R1+0xad8] ;  /* 0x000ad800013a7983 */ /* 0x000ea20000300a00 */
[----:B------:R-:W-:Y:S02]  /*3f6f0*/  LOP3.LUT P4, RZ, R15, 0x40000, RZ, 0xc0, !PT ;  /* 0x000400000fff7812 */ /* 0x000fe4000788c0ff */
[----:B------:R-:W-:Y:S01]  /*3f700*/  LOP3.LUT R191, R191, 0xffffffdf, RZ, 0xc0, !PT ;  /* 0xffffffdfbfbf7812 */ /* 0x000fe200078ec0ff */
[----:B------:R-:W2:Y:S01]  /*3f710*/  LDL.LU.64 R56, [R1+0xad0] ;  /* 0x000ad00001387983 */ /* 0x000ea20000300a00 */
[----:B------:R-:W-:-:S09]  /*3f720*/  LOP3.LUT P0, RZ, R15, 0x400, RZ, 0xc0, !PT ;  /* 0x000004000fff7812 */ /* 0x000fd2000780c0ff */
[----:B------:R-:W-:Y:S02]  /*3f730*/  @P4 LOP3.LUT R191, R191, 0x20, RZ, 0xfc, !PT ;  /* 0x00000020bfbf4812 */ /* 0x000fe400078efcff */
[C---:B------:R-:W-:Y:S02]  /*3f740*/  LOP3.LUT P4, RZ, R15.reuse, 0x10000, RZ, 0xc0, !PT ;  /* 0x000100000fff7812 */ /* 0x040fe4000788c0ff */
[----:B------:R-:W-:Y:S02]  /*3f750*/  LOP3.LUT P5, RZ, R15, 0x800, RZ, 0xc0, !PT ;  /* 0x000008000fff7812 */ /* 0x000fe400078ac0ff */
[----:B------:R-:W-:Y:S02]  /*3f760*/  LOP3.LUT R191, R191, 0xffffffbf, RZ, 0xc0, !PT ;  /* 0xffffffbfbfbf7812 */ /* 0x000fe400078ec0ff */
[C---:B------:R-:W-:Y:S02]  /*3f770*/  PRMT R0, R73.reuse, 0x7772, RZ ;  /* 0x0000777249007816 */ /* 0x040fe400000000ff */
[----:B------:R-:W-:-:S03]  /*3f780*/  PRMT R73, R73, 0x7773, RZ ;  /* 0x0000777349497816 */ /* 0x000fc600000000ff */
[----:B---3--:R0:W-:Y:S02]  /*3f790*/  @P1 STG.E.U8 desc[UR6][R54.64], R0 ;  /* 0x0000000036001986 */ /* 0x0081e4000c101106 */
[----:B------:R-:W-:Y:S02]  /*3f7a0*/  @P4 LOP3.LUT R191, R191, 0x40, RZ, 0xfc, !PT ;  /* 0x00000040bfbf4812 */ /* 0x000fe400078efcff */
[----:B------:R-:W-:Y:S01]  /*3f7b0*/  LOP3.LUT P4, RZ, R15, 0x2000, RZ, 0xc0, !PT ;  /* 0x000020000fff7812 */ /* 0x000fe2000788c0ff */
[----:B----4-:R1:W-:Y:S01]  /*3f7c0*/  @P0 STG.E.U8 desc[UR6][R52.64], R73 ;  /* 0x0000004934000986 */ /* 0x0103e2000c101106 */
[----:B0-----:R-:W-:-:S03]  /*3f7d0*/  PRMT R0, R74, 0x7770, RZ ;  /* 0x000077704a007816 */ /* 0x001fc600000000ff */
[----:B------:R-:W3:Y:S04]  /*3f7e0*/  LDL.LU.64 R54, [R1+0xac8] ;  /* 0x000ac80001367983 */ /* 0x000ee80000300a00 */
[----:B------:R0:W-:Y:S04]  /*3f7f0*/  @P5 STG.E.U8 desc[UR6][R50.64], R0 ;  /* 0x0000000032005986 */ /* 0x0001e8000c101106 */
[----:B-1----:R-:W4:Y:S01]  /*3f800*/  LDL.LU.64 R52, [R1+0xac0] ;  /* 0x000ac00001347983 */ /* 0x002f220000300a00 */
[----:B0-----:R-:W-:-:S03]  /*3f810*/  PRMT R0, R74, 0x7771, RZ ;  /* 0x000077714a007816 */ /* 0x001fc600000000ff */
[----:B------:R-:W4:Y:S04]  /*3f820*/  LDL.LU.64 R50, [R1+0xab8] ;  /* 0x000ab80001327983 */ /* 0x000f280000300a00 */
[----:B------:R0:W-:Y:S01]  /*3f830*/  @P4 STG.E.U8 desc[UR6][R48.64], R0 ;  /* 0x0000000030004986 */ /* 0x0001e2000c101106 */
[C---:B------:R-:W-:Y:S02]  /*3f840*/  LOP3.LUT P4, RZ, R191.reuse, 0x40, RZ, 0xc0, !PT ;  /* 0x00000040bfff7812 */ /* 0x040fe4000788c0ff */
[----:B0-----:R-:W-:Y:S01]  /*3f850*/  PRMT R0, R74, 0x7772, RZ ;  /* 0x000077724a007816 */ /* 0x001fe200000000ff */
[----:B------:R-:W4:Y:S10]  /*3f860*/  LDL.LU.64 R48, [R1+0xab0] ;  /* 0x000ab00001307983 */ /* 0x000f340000300a00 */
[----:B------:R0:W-:Y:S01]  /*3f870*/  @P4 STG.E.U8 desc[UR6][R168.64], R0 ;  /* 0x00000000a8004986 */ /* 0x0001e2000c101106 */
[----:B------:R-:W-:-:S02]  /*3f880*/  LOP3.LUT P4, RZ, R191, 0x20, RZ, 0xc0, !PT ;  /* 0x00000020bfff7812 */ /* 0x000fc4000788c0ff */
[----:B------:R-:W-:Y:S01]  /*3f890*/  PRMT R74, R74, 0x7773, RZ ;  /* 0x000077734a4a7816 */ /* 0x000fe200000000ff */
[----:B0-----:R-:W4:Y:S10]  /*3f8a0*/  LDL.LU.64 R168, [R1+0xaa8] ;  /* 0x000aa80001a87983 */ /* 0x001f340000300a00 */
[----:B--2---:R0:W-:Y:S04]  /*3f8b0*/  @P4 STG.E.U8 desc[UR6][R170.64], R74 ;  /* 0x0000004aaa004986 */ /* 0x0041e8000c101106 */
[----:B0-----:R-:W2:Y:S01]  /*3f8c0*/  LDL.LU.64 R170, [R1+0xaa0] ;  /* 0x000aa00001aa7983 */ /* 0x001ea20000300a00 */
[----:B------:R-:W-:-:S02]  /*3f8d0*/  LOP3.LUT P4, RZ, R191, 0x10, RZ, 0xc0, !PT ;  /* 0x00000010bfff7812 */ /* 0x000fc4000788c0ff */
[----:B------:R-:W-:-:S11]  /*3f8e0*/  PRMT R0, R75, 0x7770, RZ ;  /* 0x000077704b007816 */ /* 0x000fd600000000ff */
[----:B------:R0:W-:Y:S01]  /*3f8f0*/  @P4 STG.E.U8 desc[UR6][R66.64], R0 ;  /* 0x0000000042004986 */ /* 0x0001e2000c101106 */
[----:B------:R-:W-:Y:S02]  /*3f900*/  LOP3.LUT P4, RZ, R191, 0x8, RZ, 0xc0, !PT ;  /* 0x00000008bfff7812 */ /* 0x000fe4000788c0ff */
[----:B0-----:R-:W-:-:S11]  /*3f910*/  PRMT R0, R75, 0x7771, RZ ;  /* 0x000077714b007816 */ /* 0x001fd600000000ff */
        /* <DEDUP_REMOVED lines=8> */
[----:B0-----:R-:W-:Y:S02]  /*3f9a0*/  PRMT R0, R76, 0x7770, RZ ;  /* 0x000077704c007816 */ /* 0x001fe400000000ff */
[----:B------:R-:W-:-:S09]  /*3f9b0*/  LOP3.LUT P3, RZ, R14, 0x1, RZ, 0xc0, !PT ;  /* 0x000000010eff7812 */ /* 0x000fd2000786c0ff */
[----:B------:R0:W-:Y:S01]  /*3f9c0*/  @P4 STG.E.U8 desc[UR6][R58.64], R0 ;  /* 0x000000003a004986 */ /* 0x0001e2000c101106 */
[----:B------:R-:W-:Y:S02]  /*3f9d0*/  LOP3.LUT P4, RZ, R16, 0x80000000, RZ, 0xc0, !PT ;  /* 0x8000000010ff7812 */ /* 0x000fe4000788c0ff */
[C---:B------:R-:W-:Y:S02]  /*3f9e0*/  LOP3.LUT P6, RZ, R14.reuse, 0x4, RZ, 0xc0, !PT ;  /* 0x000000040eff7812 */ /* 0x040fe400078cc0ff */
[----:B------:R-:W-:Y:S02]  /*3f9f0*/  LOP3.LUT P2, RZ, R14, 0x8, RZ, 0xc0, !PT ;  /* 0x000000080eff7812 */ /* 0x000fe4000784c0ff */
[----:B0-----:R-:W-:-:S07]  /*3fa00*/  PRMT R0, R76, 0x7771, RZ ;  /* 0x000077714c007816 */ /* 0x001fce00000000ff */
[----:B------:R0:W-:Y:S01]  /*3fa10*/  @P4 STG.E.U8 desc[UR6][R56.64], R0 ;  /* 0x0000000038004986 */ /* 0x0001e2000c101106 */
[----:B------:R-:W-:Y:S02]  /*3fa20*/  LOP3.LUT P1, RZ, R14, 0x20, RZ, 0xc0, !PT ;  /* 0x000000200eff7812 */ /* 0x000fe4000782c0ff */
[C---:B0-----:R-:W-:Y:S02]  /*3fa30*/  PRMT R0, R76.reuse, 0x7772, RZ ;  /* 0x000077724c007816 */ /* 0x041fe400000000ff */
[----:B------:R-:W-:-:S03]  /*3fa40*/  PRMT R76, R76, 0x7773, RZ ;  /* 0x000077734c4c7816 */ /* 0x000fc600000000ff */
[----:B---3--:R0:W-:Y:S01]  /*3fa50*/  @P3 STG.E.U8 desc[UR6][R54.64], R0 ;  /* 0x0000000036003986 */ /* 0x0081e2000c101106 */
[C---:B------:R-:W-:Y:S02]  /*3fa60*/  LOP3.LUT P0, RZ, R14.reuse, 0x100, RZ, 0xc0, !PT ;  /* 0x000001000eff7812 */ /* 0x040fe4000780c0ff */
[----:B------:R-:W-:Y:S01]  /*3fa70*/  LOP3.LUT P5, RZ, R14, 0x400, RZ, 0xc0, !PT ;  /* 0x000004000eff7812 */ /* 0x000fe200078ac0ff */
[----:B----4-:R-:W-:Y:S01]  /*3fa80*/  @P6 STG.E.U8 desc[UR6][R52.64], R76 ;  /* 0x0000004c34006986 */ /* 0x010fe2000c101106 */
[----:B0-----:R-:W-:-:S05]  /*3fa90*/  PRMT R0, R77, 0x7770, RZ ;  /* 0x000077704d007816 */ /* 0x001fca00000000ff */
[----:B------:R0:W-:Y:S02]  /*3faa0*/  @P2 STG.E.U8 desc[UR6][R50.64], R0 ;  /* 0x0000000032002986 */ /* 0x0001e4000c101106 */
[----:B0-----:R-:W-:-:S05]  /*3fab0*/  PRMT R0, R77, 0x7771, RZ ;  /* 0x000077714d007816 */ /* 0x001fca00000000ff */
[----:B------:R0:W-:Y:S02]  /*3fac0*/  @P1 STG.E.U8 desc[UR6][R48.64], R0 ;  /* 0x0000000030001986 */ /* 0x0001e4000c101106 */
[C---:B0-----:R-:W-:Y:S02]  /*3fad0*/  PRMT R0, R77.reuse, 0x7772, RZ ;  /* 0x000077724d007816 */ /* 0x041fe400000000ff */
[----:B------:R-:W-:-:S03]  /*3fae0*/  PRMT R77, R77, 0x7773, RZ ;  /* 0x000077734d4d7816 */ /* 0x000fc600000000ff */
[----:B------:R-:W-:Y:S04]  /*3faf0*/  @P0 STG.E.U8 desc[UR6][R168.64], R0 ;  /* 0x00000000a8000986 */ /* 0x000fe8000c101106 */
[----:B--2---:R0:W-:Y:S04]  /*3fb00*/  @P5 STG.E.U8 desc[UR6][R170.64], R77 ;  /* 0x0000004daa005986 */ /* 0x0041e8000c101106 */
        /* <DEDUP_REMOVED lines=26> */
[----:B------:R-:W2:Y:S01]  /*3fcb0*/  LDL.LU.64 R64, [R1+0xa58] ;  /* 0x000a580001407983 */ /* 0x000ea20000300a00 */
[----:B------:R-:W-:Y:S02]  /*3fcc0*/  LOP3.LUT P4, RZ, R9, 0x1000, RZ, 0xc0, !PT ;  /* 0x0000100009ff7812 */ /* 0x000fe4000788c0ff */
[----:B------:R-:W-:Y:S01]  /*3fcd0*/  LOP3.LUT R16, R16, 0xefffffff, RZ, 0xc0, !PT ;  /* 0xefffffff10107812 */ /* 0x000fe200078ec0ff */
[----:B------:R-:W2:Y:S04]  /*3fce0*/  LDL.LU.64 R62, [R1+0xa50] ;  /* 0x000a5000013e7983 */ /* 0x000ea80000300a00 */
[----:B------:R-:W2:Y:S01]  /*3fcf0*/  LDL.LU.64 R60, [R1+0xa48] ;  /* 0x000a4800013c7983 */ /* 0x000ea20000300a00 */
[C---:B------:R-:W-:Y:S02]  /*3fd00*/  LOP3.LUT P1, RZ, R14.reuse, 0x2000, RZ, 0xc0, !PT ;  /* 0x000020000eff7812 */ /* 0x040fe4000782c0ff */
[----:B------:R-:W-:Y:S01]  /*3fd10*/  LOP3.LUT P0, RZ, R14, 0x10000, RZ, 0xc0, !PT ;  /* 0x000100000eff7812 */ /* 0x000fe2000780c0ff */
[----:B------:R-:W2:Y:S02]  /*3fd20*/  LDL.LU.64 R58, [R1+0xa40] ;  /* 0x000a4000013a7983 */ /* 0x000ea40000300a00 */
[----:B------:R-:W-:-:S02]  /*3fd30*/  @P4 LOP3.LUT R16, R16, 0x10000000, RZ, 0xfc, !PT ;  /* 0x1000000010104812 */ /* 0x000fc400078efcff */
[----:B------:R-:W-:Y:S01]  /*3fd40*/  LOP3.LUT P4, RZ, R14, 0x1000000, RZ, 0xc0, !PT ;  /* 0x010000000eff7812 */ /* 0x000fe2000788c0ff */
[----:B------:R-:W2:Y:S01]  /*3fd50*/  LDL.LU.64 R56, [R1+0xa38] ;  /* 0x000a380001387983 */ /* 0x000ea20000300a00 */
[----:B------:R-:W-:-:S11]  /*3fd60*/  LOP3.LUT R16, R16, 0xdfffffff, RZ, 0xc0, !PT ;  /* 0xdfffffff10107812 */ /* 0x000fd600078ec0ff */
[----:B------:R-:W-:Y:S02]  /*3fd70*/  @P4 LOP3.LUT R16, R16, 0x20000000, RZ, 0xfc, !PT ;  /* 0x2000000010104812 */ /* 0x000fe400078efcff */
[----:B------:R-:W-:Y:S02]  /*3fd80*/  LOP3.LUT P4, RZ, R14, 0x200000, RZ, 0xc0, !PT ;  /* 0x002000000eff7812 */ /* 0x000fe4000788c0ff */
[----:B------:R-:W-:Y:S02]  /*3fd90*/  LOP3.LUT R16, R16, 0xbfffffff, RZ, 0xc0, !PT ;  /* 0xbfffffff10107812 */ /* 0x000fe400078ec0ff */
[----:B------:R-:W-:Y:S02]  /*3fda0*/  PRMT R0, R78, 0x7771, RZ ;  /* 0x000077714e007816 */ /* 0x000fe400000000ff */
[----:B------:R-:W-:-:S03]  /*3fdb0*/  LOP3.LUT P5, RZ, R14, 0x40000, RZ, 0xc0, !PT ;  /* 0x000400000eff7812 */ /* 0x000fc600078ac0ff */
[----:B---3--:R0:W-:Y:S04]  /*3fdc0*/  @P1 STG.E.U8 desc[UR6][R54.64], R0 ;  /* 0x0000000036001986 */ /* 0x0081e8000c101106 */
[----:B------:R-:W-:Y:S02]  /*3fdd0*/  @P4 LOP3.LUT R16, R16, 0x40000000, RZ, 0xfc, !PT ;  /* 0x4000000010104812 */ /* 0x000fe400078efcff */
[----:B------:R-:W-:Y:S02]  /*3fde0*/  LOP3.LUT P4, RZ, R14, 0x80000, RZ, 0xc0, !PT ;  /* 0x000800000eff7812 */ /* 0x000fe4000788c0ff */
[C---:B0-----:R-:W-:Y:S01]  /*3fdf0*/  PRMT R0, R78.reuse, 0x7772, RZ ;  /* 0x000077724e007816 */ /* 0x041fe200000000ff */
[----:B------:R-:W3:Y:S01]  /*3fe00*/  LDL.LU.64 R54, [R1+0xa30] ;  /* 0x000a300001367983 */ /* 0x000ee20000300a00 */
[----:B------:R-:W-:-:S03]  /*3fe10*/  PRMT R78, R78, 0x7773, RZ ;  /* 0x000077734e4e7816 */ /* 0x000fc600000000ff */
[----:B----4-:R0:W-:Y:S04]  /*3fe20*/  @P0 STG.E.U8 desc[UR6][R52.64], R0 ;  /* 0x0000000034000986 */ /* 0x0101e8000c101106 */
[----:B------:R1:W-:Y:S01]  /*3fe30*/  @P5 STG.E.U8 desc[UR6][R50.64], R78 ;  /* 0x0000004e32005986 */ /* 0x0003e2000c101106 */
[----:B0-----:R-:W-:-:S03]  /*3fe40*/  PRMT R0, R79, 0x7770, RZ ;  /* 0x000077704f007816 */ /* 0x001fc600000000ff */
[----:B------:R-:W4:Y:S04]  /*3fe50*/  LDL.LU.64 R52, [R1+0xa28] ;  /* 0x000a280001347983 */ /* 0x000f280000300a00 */
[----:B------:R0:W-:Y:S01]  /*3fe60*/  @P4 STG.E.U8 desc[UR6][R48.64], R0 ;  /* 0x0000000030004986 */ /* 0x0001e2000c101106 */
[----:B------:R-:W-:-:S03]  /*3fe70*/  LOP3.LUT P4, RZ, R16, 0x40000000, RZ, 0xc0, !PT ;  /* 0x4000000010ff7812 */ /* 0x000fc6000788c0ff */
[----:B-1----:R-:W4:Y:S01]  /*3fe80*/  LDL.LU.64 R50, [R1+0xa20] ;  /* 0x000a200001327983 */ /* 0x002f220000300a00 */
[----:B0-----:R-:W-:-:S03]  /*3fe90*/  PRMT R0, R79, 0x7771, RZ ;  /* 0x000077714f007816 */ /* 0x001fc600000000ff */
[----:B------:R-:W4:Y:S06]  /*3fea0*/  LDL.LU.64 R48, [R1+0xa18] ;  /* 0x000a180001307983 */ /* 0x000f2c0000300a00 */
[----:B------:R0:W-:Y:S01]  /*3feb0*/  @P4 STG.E.U8 desc[UR6][R168.64], R0 ;  /* 0x00000000a8004986 */ /* 0x0001e2000c101106 */
[----:B------:R-:W-:-:S03]  /*3fec0*/  LOP3.LUT P4, RZ, R16, 0x20000000, RZ, 0xc0, !PT ;  /* 0x2000000010ff7812 */ /* 0x000fc6000788c0ff */
[----:B0-----:R-:W4:Y:S01]  /*3fed0*/  LDL.LU.64 R168, [R1+0xa10] ;  /* 0x000a100001a87983 */ /* 0x001f220000300a00 */
[----:B------:R-:W-:-:S09]  /*3fee0*/  PRMT R0, R79, 0x7772, RZ ;  /* 0x000077724f007816 */ /* 0x000fd200000000ff */
[----:B--2---:R0:W-:Y:S04]  /*3fef0*/  @P4 STG.E.U8 desc[UR6][R170.64], R0 ;  /* 0x00000000aa004986 */ /* 0x0041e8000c101106 */
[----:B0-----:R-:W2:Y:S01]  /*3ff00*/  LDL.LU.64 R170, [R1+0xa08] ;  /* 0x000a080001aa7983 */ /* 0x001ea20000300a00 */
[----:B------:R-:W-:Y:S02]  /*3ff10*/  LOP3.LUT P4, RZ, R16, 0x10000000, RZ, 0xc0, !PT ;  /* 0x1000000010ff7812 */ /* 0x000fe4000788c0ff */
[----:B------:R-:W-:Y:S02]  /*3ff20*/  PRMT R79, R79, 0x7773, RZ ;  /* 0x000077734f4f7816 */ /* 0x000fe400000000ff */
[----:B------:R-:W-:-:S09]  /*3ff30*/  PRMT R0, R80, 0x7770, RZ ;  /* 0x0000777050007816 */ /* 0x000fd200000000ff */
[----:B------:R-:W-:Y:S01]  /*3ff40*/  @P4 STG.E.U8 desc[UR6][R66.64], R79 ;  /* 0x0000004f42004986 */ /* 0x000fe2000c101106 */
[----:B------:R-:W-:-:S13]  /*3ff50*/  LOP3.LUT P4, RZ, R16, 0x8000000, RZ, 0xc0, !PT ;  /* 0x0800000010ff7812 */ /* 0x000fda000788c0ff */
        /* <DEDUP_REMOVED lines=8> */
[----:B------:R-:W-:Y:S02]  /*3ffe0*/  PRMT R80, R80, 0x7773, RZ ;  /* 0x0000777350507816 */ /* 0x000fe400000000ff */
[----:B------:R-:W-:-:S09]  /*3fff0*/  LOP3.LUT P3, RZ, R13, 0x20000, RZ, 0xc0, !PT ;  /* 0x000200000dff7812 */ /* 0x000fd2000786c0ff */
[----:B------:R-:W-:Y:S01]  /*40000*/  @P4 STG.E.U8 desc[UR6][R58.64], R80 ;  /* 0x000000503a004986 */ /* 0x000fe2000c101106 */
[----:B------:R-:W-:Y:S02]  /*40010*/  LOP3.LUT P4, RZ, R16, 0x800000, RZ, 0xc0, !PT ;  /* 0x0080000010ff7812 */ /* 0x000fe4000788c0ff */
[----:B0-----:R-:W-:Y:S02]  /*40020*/  PRMT R0, R81, 0x7770, RZ ;  /* 0x0000777051007816 */ /* 0x001fe400000000ff */
[C---:B------:R-:W-:Y:S02]  /*40030*/  LOP3.LUT P6, RZ, R13.reuse, 0x2000, RZ, 0xc0, !PT ;  /* 0x000020000dff7812 */ /* 0x040fe400078cc0ff */
[C---:B------:R-:W-:Y:S02]  /*40040*/  LOP3.LUT P2, RZ, R13.reuse, 0x10000, RZ, 0xc0, !PT ;  /* 0x000100000dff7812 */ /* 0x040fe4000784c0ff */
[----:B------:R-:W-:-:S05]  /*40050*/  LOP3.LUT P1, RZ, R13, 0x800, RZ, 0xc0, !PT ;  /* 0x000008000dff7812 */ /* 0x000fca000782c0ff */
[----:B------:R0:W-:Y:S01]  /*40060*/  @P4 STG.E.U8 desc[UR6][R56.64], R0 ;  /* 0x0000000038004986 */ /* 0x0001e2000c101106 */
[----:B------:R-:W-:Y:S02]  /*40070*/  LOP3.LUT P0, RZ, R13, 0x4000, RZ, 0xc0, !PT ;  /* 0x000040000dff7812 */ /* 0x000fe4000780c0ff */
[----:B0-----:R-:W-:-:S05]  /*40080*/  PRMT R0, R81, 0x7771, RZ ;  /* 0x0000777151007816 */ /* 0x001fca00000000ff */
[----:B---3--:R0:W-:Y:S01]  /*40090*/  @P3 STG.E.U8 desc[UR6][R54.64], R0 ;  /* 0x0000000036003986 */ /* 0x0081e2000c101106 */
[----:B------:R-:W-:Y:S02]  /*400a0*/  LOP3.LUT P5, RZ, R13, 0x200, RZ, 0xc0, !PT ;  /* 0x000002000dff7812 */ /* 0x000fe400078ac0ff */
[C---:B0-----:R-:W-:Y:S02]  /*400b0*/  PRMT R0, R81.reuse, 0x7772, RZ ;  /* 0x0000777251007816 */ /* 0x041fe400000000ff */
[----:B------:R-:W-:-:S03]  /*400c0*/  PRMT R81, R81, 0x7773, RZ ;  /* 0x0000777351517816 */ /* 0x000fc600000000ff */
[----:B----4-:R0:W-:Y:S04]  /*400d0*/  @P6 STG.E.U8 desc[UR6][R52.64], R0 ;  /* 0x0000000034006986 */ /* 0x0101e8000c101106 */
[----:B------:R-:W-:Y:S01]  /*400e0*/  @P2 STG.E.U8 desc[UR6][R50.64], R81 ;  /* 0x0000005132002986 */ /* 0x000fe2000c101106 */
[----:B0-----:R-:W-:-:S05]  /*400f0*/  PRMT R0, R82, 0x7770, RZ ;  /* 0x0000777052007816 */ /* 0x001fca00000000ff */
[----:B------:R0:W-:Y:S02]  /*40100*/  @P1 STG.E.U8 desc[UR6][R48.64], R0 ;  /* 0x0000000030001986 */ /* 0x0001e4000c101106 */
[----:B0-----:R-:W-:-:S05]  /*40110*/  PRMT R0, R82, 0x7771, RZ ;  /* 0x0000777152007816 */ /* 0x001fca00000000ff */
[----:B------:R0:W-:Y:S02]  /*40120*/  @P0 STG.E.U8 desc[UR6][R168.64], R0 ;  /* 0x00000000a8000986 */ /* 0x0001e4000c101106 */
[----:B0-----:R-:W-:-:S05]  /*40130*/  PRMT R0, R82, 0x7772, RZ ;  /* 0x0000777252007816 */ /* 0x001fca00000000ff */
        /* <DEDUP_REMOVED lines=25> */
[----:B------:R-:W2:Y:S04]  /*402d0*/  LDL.LU.64 R66, [R1+0x9c8] ;  /* 0x0009c80001427983 */ /* 0x000ea80000300a00 */
[----:B------:R-:W2:Y:S04]  /*402e0*/  LDL.LU.64 R64, [R1+0x9c0] ;  /* 0x0009c00001407983 */ /* 0x000ea80000300a00 */
[----:B------:R-:W2:Y:S04]  /*402f0*/  LDL.LU.64 R62, [R1+0x9b8] ;  /* 0x0009b800013e7983 */ /* 0x000ea80000300a00 */
[----:B------:R-:W2:Y:S01]  /*40300*/  LDL.LU.64 R60, [R1+0x9b0] ;  /* 0x0009b000013c7983 */ /* 0x000ea20000300a00 */
[----:B------:R-:W-:-:S02]  /*40310*/  @P4 LOP3.LUT R16, R16, 0x80000, RZ, 0xfc, !PT ;  /* 0x0008000010104812 */ /* 0x000fc400078efcff */
[C---:B------:R-:W-:Y:S01]  /*40320*/  LOP3.LUT P4, RZ, R13.reuse, 0x40000, RZ, 0xc0, !PT ;  /* 0x000400000dff7812 */ /* 0x040fe2000788c0ff */
[----:B------:R-:W2:Y:S01]  /*40330*/  LDL.LU.64 R58, [R1+0x9a8] ;  /* 0x0009a800013a7983 */ /* 0x000ea20000300a00 */
[C---:B------:R-:W-:Y:S02]  /*40340*/  LOP3.LUT P1, RZ, R13.reuse, 0x80, RZ, 0xc0, !PT ;  /* 0x000000800dff7812 */ /* 0x040fe4000782c0ff */
[----:B------:R-:W-:Y:S01]  /*40350*/  LOP3.LUT R16, R16, 0xffefffff, RZ, 0xc0, !PT ;  /* 0xffefffff10107812 */ /* 0x000fe200078ec0ff */
[----:B------:R-:W2:Y:S01]  /*40360*/  LDL.LU.64 R56, [R1+0x9a0] ;  /* 0x0009a00001387983 */ /* 0x000ea20000300a00 */
[----:B------:R-:W-:Y:S02]  /*40370*/  LOP3.LUT P0, RZ, R13, 0x400, RZ, 0xc0, !PT ;  /* 0x000004000dff7812 */ /* 0x000fe4000780c0ff */
[----:B------:R-:W-:-:S05]  /*40380*/  PRMT R0, R83, 0x7770, RZ ;  /* 0x0000777053007816 */ /* 0x000fca00000000ff */
[----:B------:R-:W-:Y:S02]  /*40390*/  @P4 LOP3.LUT R16, R16, 0x100000, RZ, 0xfc, !PT ;  /* 0x0010000010104812 */ /* 0x000fe400078efcff */
[----:B------:R-:W-:Y:S01]  /*403a0*/  LOP3.LUT P4, RZ, R14, 0x8000000, RZ, 0xc0, !PT ;  /* 0x080000000eff7812 */ /* 0x000fe2000788c0ff */
[----:B---3--:R0:W-:Y:S01]  /*403b0*/  @P1 STG.E.U8 desc[UR6][R54.64], R0 ;  /* 0x0000000036001986 */ /* 0x0081e2000c101106 */
[----:B------:R-:W-:Y:S02]  /*403c0*/  LOP3.LUT R16, R16, 0xffdfffff, RZ, 0xc0, !PT ;  /* 0xffdfffff10107812 */ /* 0x000fe400078ec0ff */
[----:B------:R-:W-:Y:S02]  /*403d0*/  LOP3.LUT P5, RZ, R9, 0x800, RZ, 0xc0, !PT ;  /* 0x0000080009ff7812 */ /* 0x000fe400078ac0ff */
[----:B0-----:R-:W-:Y:S01]  /*403e0*/  PRMT R0, R83, 0x7771, RZ ;  /* 0x0000777153007816 */ /* 0x001fe200000000ff */
[----:B------:R-:W3:Y:S06]  /*403f0*/  LDL.LU.64 R54, [R1+0x998] ;  /* 0x0009980001367983 */ /* 0x000eec0000300a00 */
[----:B------:R-:W-:-:S02]  /*40400*/  @P4 LOP3.LUT R16, R16, 0x200000, RZ, 0xfc, !PT ;  /* 0x0020000010104812 */ /* 0x000fc400078efcff */
[----:B------:R-:W-:Y:S01]  /*40410*/  LOP3.LUT P4, RZ, R14, 0x4000000, RZ, 0xc0, !PT ;  /* 0x040000000eff7812 */ /* 0x000fe2000788c0ff */
[----:B----4-:R0:W-:Y:S01]  /*40420*/  @P0 STG.E.U8 desc[UR6][R52.64], R0 ;  /* 0x0000000034000986 */ /* 0x0101e2000c101106 */
[----:B------:R-:W-:-:S03]  /*40430*/  LOP3.LUT R16, R16, 0xffbfffff, RZ, 0xc0, !PT ;  /* 0xffbfffff10107812 */ /* 0x000fc600078ec0ff */
[----:B0-----:R-:W4:Y:S01]  /*40440*/  LDL.LU.64 R52, [R1+0x990] ;  /* 0x0009900001347983 */ /* 0x001f220000300a00 */
[----:B------:R-:W-:-:S07]  /*40450*/  PRMT R0, R83, 0x7772, RZ ;  /* 0x0000777253007816 */ /* 0x000fce00000000ff */
[----:B------:R-:W-:Y:S02]  /*40460*/  @P4 LOP3.LUT R16, R16, 0x400000, RZ, 0xfc, !PT ;  /* 0x0040000010104812 */ /* 0x000fe400078efcff */
[----:B------:R-:W-:Y:S01]  /*40470*/  LOP3.LUT P4, RZ, R9, 0x200, RZ, 0xc0, !PT ;  /* 0x0000020009ff7812 */ /* 0x000fe2000788c0ff */
[----:B------:R0:W-:Y:S01]  /*40480*/  @P5 STG.E.U8 desc[UR6][R50.64], R0 ;  /* 0x0000000032005986 */ /* 0x0001e2000c101106 */
[----:B------:R-:W-:-:S03]  /*40490*/  PRMT R83, R83, 0x7773, RZ ;  /* 0x0000777353537816 */ /* 0x000fc600000000ff */
[----:B0-----:R-:W4:Y:S08]  /*404a0*/  LDL.LU.64 R50, [R1+0x988] ;  /* 0x0009880001327983 */ /* 0x001f300000300a00 */
[----:B------:R0:W-:Y:S01]  /*404b0*/  @P4 STG.E.U8 desc[UR6][R48.64], R83 ;  /* 0x0000005330004986 */ /* 0x0001e2000c101106 */
[----:B------:R-:W-:Y:S02]  /*404c0*/  LOP3.LUT P4, RZ, R16, 0x400000, RZ, 0xc0, !PT ;  /* 0x0040000010ff7812 */ /* 0x000fe4000788c0ff */
[----:B------:R-:W-:Y:S01]  /*404d0*/  PRMT R0, R84, 0x7770, RZ ;  /* 0x0000777054007816 */ /* 0x000fe200000000ff */
[----:B0-----:R-:W4:Y:S10]  /*404e0*/  LDL.LU.64 R48, [R1+0x980] ;  /* 0x0009800001307983 */ /* 0x001f340000300a00 */
[----:B------:R0:W-:Y:S01]  /*404f0*/  @P4 STG.E.U8 desc[UR6][R168.64], R0 ;  /* 0x00000000a8004986 */ /* 0x0001e2000c101106 */
[----:B------:R-:W-:-:S03]  /*40500*/  LOP3.LUT P4, RZ, R16, 0x200000, RZ, 0xc0, !PT ;  /* 0x0020000010ff7812 */ /* 0x000fc6000788c0ff */
[----:B0-----:R-:W4:Y:S01]  /*40510*/  LDL.LU.64 R168, [R1+0x978] ;  /* 0x0009780001a87983 */ /* 0x001f220000300a00 */
[----:B------:R-:W-:-:S09]  /*40520*/  PRMT R0, R84, 0x7771, RZ ;  /* 0x0000777154007816 */ /* 0x000fd200000000ff */
[----:B--2---:R0:W-:Y:S04]  /*40530*/  @P4 STG.E.U8 desc[UR6][R170.64], R0 ;  /* 0x00000000aa004986 */ /* 0x0041e8000c101106 */
[----:B0-----:R-:W2:Y:S01]  /*40540*/  LDL.LU.64 R170, [R1+0x970] ;  /* 0x0009700001aa7983 */ /* 0x001ea20000300a00 */
[----:B------:R-:W-:Y:S02]  /*40550*/  LOP3.LUT P4, RZ, R16, 0x100000, RZ, 0xc0, !PT ;  /* 0x0010000010ff7812 */ /* 0x000fe4000788c0ff */
[C---:B------:R-:W-:Y:S02]  /*40560*/  PRMT R0, R84.reuse, 0x7772, RZ ;  /* 0x0000777254007816 */ /* 0x040fe400000000ff */
[----:B------:R-:W-:-:S09]  /*40570*/  PRMT R84, R84, 0x7773, RZ ;  /* 0x0000777354547816 */ /* 0x000fd200000000ff */
[----:B------:R0:W-:Y:S01]  /*40580*/  @P4 STG.E.U8 desc[UR6][R66.64], R0 ;  /* 0x0000000042004986 */ /* 0x0001e2000c101106 */
[----:B------:R-:W-:-:S13]  /*40590*/  LOP3.LUT P4, RZ, R16, 0x80000, RZ, 0xc0, !PT ;  /* 0x0008000010ff7812 */ /* 0x000fda000788c0ff */
[----:B------:R-:W-:Y:S01]  /*405a0*/  @P4 STG.E.U8 desc[UR6][R64.64], R84 ;  /* 0x0000005440004986 */ /* 0x000fe2000c101106 */
[----:B------:R-:W-:Y:S02]  /*405b0*/  LOP3.LUT P4, RZ, R16, 0x40000, RZ, 0xc0, !PT ;  /* 0x0004000010ff7812 */ /* 0x000fe4000788c0ff */
[----:B0-----:R-:W-:-:S11]  /*405c0*/  PRMT R0, R85, 0x7770, RZ ;  /* 0x0000777055007816 */ /* 0x001fd600000000ff */
[----:B------:R0:W-:Y:S01]  /*405d0*/  @P4 STG.E.U8 desc[UR6][R62.64], R0 ;  /* 0x000000003e004986 */ /* 0x0001e2000c101106 */
[----:B------:R-:W-:Y:S02]  /*405e0*/  LOP3.LUT P4, RZ, R16, 0x20000, RZ, 0xc0, !PT ;  /* 0x0002000010ff7812 */ /* 0x000fe4000788c0ff */
[----:B0-----:R-:W-:-:S11]  /*405f0*/  PRMT R0, R85, 0x7771, RZ ;  /* 0x0000777155007816 */ /* 0x001fd600000000ff */
[----:B------:R0:W-:Y:S01]  /*40600*/  @P4 STG.E.U8 desc[UR6][R60.64], R0 ;  /* 0x000000003c004986 */ /* 0x0001e2000c101106 */
[C---:B------:R-:W-:Y:S02]  /*40610*/  LOP3.LUT P4, RZ, R16.reuse, 0x10000, RZ, 0xc0, !PT ;  /* 0x0001000010ff7812 */ /* 0x040fe4000788c0ff */
[----:B0-----:R-:W-:Y:S01]  /*40620*/  PRMT R0, R85, 0x7772, RZ ;  /* 0x0000777255007816 */ /* 0x001fe200000000ff */
[----:B------:R-:W2:Y:S10]  /*40630*/  LDL.LU.64 R60, [R1+0x968] ;  /* 0x00096800013c7983 */ /* 0x000eb40000300a00 */
[----:B------:R0:W-:Y:S01]  /*40640*/  @P4 STG.E.U8 desc[UR6][R58.64], R0 ;  /* 0x000000003a004986 */ /* 0x0001e2000c101106 */
[----:B------:R-:W-:-:S02]  /*40650*/  LOP3.LUT P4, RZ, R16, 0x8000, RZ, 0xc0, !PT ;  /* 0x0000800010ff7812 */ /* 0x000fc4000788c0ff */
[C---:B------:R-:W-:Y:S02]  /*40660*/  LOP3.LUT P3, RZ, R14.reuse, 0x40000000, RZ, 0xc0, !PT ;  /* 0x400000000eff7812 */ /* 0x040fe4000786c0ff */
[----:B------:R-:W-:Y:S02]  /*40670*/  PRMT R85, R85, 0x7773, RZ ;  /* 0x0000777355557816 */ /* 0x000fe400000000ff */
[----:B------:R-:W-:Y:S01]  /*40680*/  LOP3.LUT P6, RZ, R14, 0x80000000, RZ, 0xc0, !PT ;  /* 0x800000000eff7812 */ /* 0x000fe200078cc0ff */
[----:B0-----:R-:W2:Y:S01]  /*40690*/  LDL.LU.64 R58, [R1+0x960] ;  /* 0x00096000013a7983 */ /* 0x001ea20000300a00 */
[----:B------:R-:W-:-:S05]  /*406a0*/  PRMT R0, R86, 0x7770, RZ ;  /* 0x0000777056007816 */ /* 0x000fca00000000ff */
[----:B------:R0:W-:Y:S04]  /*406b0*/  @P4 STG.E.U8 desc[UR6][R56.64], R85 ;  /* 0x0000005538004986 */ /* 0x0001e8000c101106 */
[----:B---3--:R1:W-:Y:S04]  /*406c0*/  @P3 STG.E.U8 desc[UR6][R54.64], R0 ;  /* 0x0000000036003986 */ /* 0x0083e8000c101106 */
[----:B0-----:R-:W3:Y:S01]  /*406d0*/  LDL.LU.64 R56, [R1+0x958] ;  /* 0x0009580001387983 */ /* 0x001ee20000300a00 */
[----:B-1----:R-:W-:-:S03]  /*406e0*/  PRMT R0, R86, 0x7771, RZ ;  /* 0x0000777156007816 */ /* 0x002fc600000000ff */
[----:B------:R-:W3:Y:S01]  /*406f0*/  LDL.LU.64 R54, [R1+0x950] ;  /* 0x0009500001367983 */ /* 0x000ee20000300a00 */
[----:B------:R-:W-:-:S03]  /*40700*/  LOP3.LUT P2, RZ, R13, 0x1, RZ, 0xc0, !PT ;  /* 0x000000010dff7812 */ /* 0x000fc6000784c0ff */
[----:B----4-:R0:W-:Y:S04]  /*40710*/  @P6 STG.E.U8 desc[UR6][R52.64], R0 ;  /* 0x0000000034006986 */ /* 0x0101e8000c101106 */
[----:B0-----:R-:W4:Y:S01]  /*40720*/  LDL.LU.64 R52, [R1+0x948] ;  /* 0x0009480001347983 */ /* 0x001f220000300a00 */
[----:B------:R-:W-:Y:S02]  /*40730*/  PRMT R0, R86, 0x7772, RZ ;  /* 0x0000777256007816 */ /* 0x000fe400000000ff */
[----:B------:R-:W-:-:S03]  /*40740*/  LOP3.LUT P1, RZ, R13, 0x2, RZ, 0xc0, !PT ;  /* 0x000000020dff7812 */ /* 0x000fc6000782c0ff */
[----:B------:R0:W-:Y:S01]  /*40750*/  @P2 STG.E.U8 desc[UR6][R50.64], R0 ;  /* 0x0000000032002986 */ /* 0x0001e2000c101106 */
[----:B------:R-:W-:-:S03]  /*40760*/  PRMT R86, R86, 0x7773, RZ ;  /* 0x0000777356567816 */ /* 0x000fc600000000ff */
[----:B0-----:R-:W4:Y:S01]  /*40770*/  LDL.LU.64 R50, [R1+0x940] ;  /* 0x0009400001327983 */ /* 0x001f220000300a00 */
[----:B------:R-:W-:-:S05]  /*40780*/  LOP3.LUT P0, RZ, R13, 0x800000, RZ, 0xc0, !PT ;  /* 0x008000000dff7812 */ /* 0x000fca000780c0ff */
[----:B------:R0:W-:Y:S01]  /*40790*/  @P1 STG.E.U8 desc[UR6][R48.64], R86 ;  /* 0x0000005630001986 */ /* 0x0001e2000c101106 */
[----:B------:R-:W-:-:S03]  /*407a0*/  PRMT R0, R87, 0x7770, RZ ;  /* 0x0000777057007816 */ /* 0x000fc600000000ff */
[----:B0-----:R-:W4:Y:S01]  /*407b0*/  LDL.LU.64 R48, [R1+0x938] ;  /* 0x0009380001307983 */ /* 0x001f220000300a00 */
[----:B------:R-:W-:-:S03]  /*407c0*/  LOP3.LUT P5, RZ, R13, 0x400000, RZ, 0xc0, !PT ;  /* 0x004000000dff7812 */ /* 0x000fc600078ac0ff */
[----:B------:R0:W-:Y:S04]  /*407d0*/  @P0 STG.E.U8 desc[UR6][R168.64], R0 ;  /* 0x00000000a8000986 */ /* 0x0001e8000c101106 */
[----:B0-----:R-:W4:Y:S01]  /*407e0*/  LDL.LU.64 R168, [R1+0x930] ;  /* 0x0009300001a87983 */ /* 0x001f220000300a00 */
[----:B------:R-:W-:Y:S02]  /*407f0*/  PRMT R0, R87, 0x7771, RZ ;  /* 0x0000777157007816 */ /* 0x000fe400000000ff */
[----:B------:R-:W-:-:S03]  /*40800*/  LOP3.LUT P4, RZ, R13, 0x40000000, RZ, 0xc0, !PT ;  /* 0x400000000dff7812 */ /* 0x000fc6000788c0ff */
[----:B--2---:R0:W-:Y:S04]  /*40810*/  @P5 STG.E.U8 desc[UR6][R170.64], R0 ;  /* 0x00000000aa005986 */ /* 0x0041e8000c101106 */
[----:B0-----:R-:W2:Y:S01]  /*40820*/  LDL.LU.64 R170, [R1+0x928] ;  /* 0x0009280001aa7983 */ /* 0x001ea20000300a00 */
[----:B------:R-:W-:-:S05]  /*40830*/  LOP3.LUT R16, R16, 0xffffff7f, RZ, 0xc0, !PT ;  /* 0xffffff7f10107812 */ /* 0x000fca00078ec0ff */
        /* <DEDUP_REMOVED lines=19> */
[C---:B------:R-:W-:Y:S02]  /*40970*/  LOP3.LUT P1, RZ, R13.reuse, 0x8, RZ, 0xc0, !PT ;  /* 0x000000080dff7812 */ /* 0x040fe4000782c0ff */
[----:B------:R-:W-:-:S05]  /*40980*/  LOP3.LUT P0, RZ, R13, 0x1000000, RZ, 0xc0, !PT ;  /* 0x010000000dff7812 */ /* 0x000fca000780c0ff */
[----:B------:R-:W-:Y:S02]  /*40990*/  @P4 LOP3.LUT R16, R16, 0x2000, RZ, 0xfc, !PT ;  /* 0x0000200010104812 */ /* 0x000fe400078efcff */
[----:B------:R-:W-:Y:S02]  /*409a0*/  LOP3.LUT P4, RZ, R13, 0x20, RZ, 0xc0, !PT ;  /* 0x000000200dff7812 */ /* 0x000fe4000788c0ff */
[----:B------:R-:W-:Y:S02]  /*409b0*/  PRMT R0, R87, 0x7772, RZ ;  /* 0x0000777257007816 */ /* 0x000fe400000000ff */
[----:B------:R-:W-:Y:S02]  /*409c0*/  LOP3.LUT P5, RZ, R13, 0x2000000, RZ, 0xc0, !PT ;  /* 0x020000000dff7812 */ /* 0x000fe400078ac0ff */
[----:B------:R-:W-:Y:S01]  /*409d0*/  LOP3.LUT R16, R16, 0xffffbfff, RZ, 0xc0, !PT ;  /* 0xffffbfff10107812 */ /* 0x000fe200078ec0ff */
[----:B------:R0:W-:Y:S01]  /*409e0*/  @P2 STG.E.U8 desc[UR6][R60.64], R0 ;  /* 0x000000003c002986 */ /* 0x0001e2000c101106 */
[----:B------:R-:W-:-:S05]  /*409f0*/  PRMT R87, R87, 0x7773, RZ ;  /* 0x0000777357577816 */ /* 0x000fca00000000ff */
[----:B------:R-:W-:Y:S01]  /*40a00*/  @P4 LOP3.LUT R16, R16, 0x4000, RZ, 0xfc, !PT ;  /* 0x0000400010104812 */ /* 0x000fe200078efcff */
[----:B------:R-:W-:Y:S01]  /*40a10*/  @P1 STG.E.U8 desc[UR6][R58.64], R87 ;  /* 0x000000573a001986 */ /* 0x000fe2000c101106 */
[----:B------:R-:W-:Y:S02]  /*40a20*/  LOP3.LUT P4, RZ, R13, 0x10, RZ, 0xc0, !PT ;  /* 0x000000100dff7812 */ /* 0x000fe4000788c0ff */
[----:B0-----:R-:W-:-:S05]  /*40a30*/  PRMT R0, R88, 0x7770, RZ ;  /* 0x0000777058007816 */ /* 0x001fca00000000ff */
[----:B---3--:R0:W-:Y:S02]  /*40a40*/  @P0 STG.E.U8 desc[UR6][R56.64], R0 ;  /* 0x0000000038000986 */ /* 0x0081e4000c101106 */
[----:B0-----:R-:W-:-:S05]  /*40a50*/  PRMT R0, R88, 0x7771, RZ ;  /* 0x0000777158007816 */ /* 0x001fca00000000ff */
[----:B------:R0:W-:Y:S02]  /*40a60*/  @P5 STG.E.U8 desc[UR6][R54.64], R0 ;  /* 0x0000000036005986 */ /* 0x0001e4000c101106 */
[----:B0-----:R-:W-:-:S05]  /*40a70*/  PRMT R0, R88, 0x7772, RZ ;  /* 0x0000777258007816 */ /* 0x001fca00000000ff */
[----:B----4-:R0:W-:Y:S01]  /*40a80*/  @P4 STG.E.U8 desc[UR6][R52.64], R0 ;  /* 0x0000000034004986 */ /* 0x0101e2000c101106 */
        /* <DEDUP_REMOVED lines=10> */
[----:B0-----:R-:W-:-:S11]  /*40b30*/  PRMT R0, R89, 0x7772, RZ ;  /* 0x0000777259007816 */ /* 0x001fd600000000ff */
[----:B--2---:R0:W-:Y:S04]  /*40b40*/  @P4 STG.E.U8 desc[UR6][R170.64], R0 ;  /* 0x00000000aa004986 */ /* 0x0041e8000c101106 */
[----:B0-----:R-:W2:Y:S04]  /*40b50*/  LDL.LU.64 R170, [R1+0x920] ;  /* 0x0009200001aa7983 */ /* 0x001ea80000300a00 */
[----:B------:R-:W3:Y:S04]  /*40b60*/  LDL.LU.64 R54, [R1+0x918] ;  /* 0x0009180001367983 */ /* 0x000ee80000300a00 */
[----:B------:R-:W4:Y:S04]  /*40b70*/  LDL.LU.64 R52, [R1+0x910] ;  /* 0x0009100001347983 */ /* 0x000f280000300a00 */
[----:B------:R-:W4:Y:S01]  /*40b80*/  LDL.LU.64 R50, [R1+0x908] ;  /* 0x0009080001327983 */ /* 0x000f220000300a00 */
[----:B------:R-:W-:-:S03]  /*40b90*/  LOP3.LUT P4, RZ, R16, 0x400, RZ, 0xc0, !PT ;  /* 0x0000040010ff7812 */ /* 0x000fc6000788c0ff */
[----:B------:R-:W4:Y:S01]  /*40ba0*/  LDL.LU.64 R48, [R1+0x900] ;  /* 0x0009000001307983 */ /* 0x000f220000300a00 */
[----:B------:R-:W-:Y:S02]  /*40bb0*/  PRMT R89, R89, 0x7773, RZ ;  /* 0x0000777359597816 */ /* 0x000fe400000000ff */
[----:B------:R-:W-:Y:S01]  /*40bc0*/  PRMT R0, R90, 0x7770, RZ ;  /* 0x000077705a007816 */ /* 0x000fe200000000ff */
[----:B------:R-:W4:Y:S06]  /*40bd0*/  LDL.LU.64 R168, [R1+0x8f8] ;  /* 0x0008f80001a87983 */ /* 0x000f2c0000300a00 */
[----:B------:R-:W-:Y:S01]  /*40be0*/  @P4 STG.E.U8 desc[UR6][R196.64], R89 ;  /* 0x00000059c4004986 */ /* 0x000fe2000c101106 */
[----:B------:R-:W-:-:S13]  /*40bf0*/  LOP3.LUT P4, RZ, R16, 0x200, RZ, 0xc0, !PT ;  /* 0x0000020010ff7812 */ /* 0x000fda000788c0ff */
[----:B------:R0:W-:Y:S01]  /*40c00*/  @P4 STG.E.U8 desc[UR6][R194.64], R0 ;  /* 0x00000000c2004986 */ /* 0x0001e2000c101106 */
[----:B------:R-:W-:Y:S02]  /*40c10*/  LOP3.LUT P4, RZ, R16, 0x100, RZ, 0xc0, !PT ;  /* 0x0000010010ff7812 */ /* 0x000fe4000788c0ff */
[----:B0-----:R-:W-:-:S11]  /*40c20*/  PRMT R0, R90, 0x7771, RZ ;  /* 0x000077715a007816 */ /* 0x001fd600000000ff */
[----:B------:R0:W-:Y:S01]  /*40c30*/  @P4 STG.E.U8 desc[UR6][R192.64], R0 ;  /* 0x00000000c0004986 */ /* 0x0001e2000c101106 */
[----:B------:R-:W-:Y:S02]  /*40c40*/  LOP3.LUT P4, RZ, R16, 0x80, RZ, 0xc0, !PT ;  /* 0x0000008010ff7812 */ /* 0x000fe4000788c0ff */
[----:B------:R-:W-:Y:S02]  /*40c50*/  LOP3.LUT P3, RZ, R13, 0x80000000, RZ, 0xc0, !PT ;  /* 0x800000000dff7812 */ /* 0x000fe4000786c0ff */
[C---:B------:R-:W-:Y:S02]  /*40c60*/  LOP3.LUT P6, RZ, R9.reuse, 0x1, RZ, 0xc0, !PT ;  /* 0x0000000109ff7812 */ /* 0x040fe400078cc0ff */
[----:B------:R-:W-:Y:S02]  /*40c70*/  LOP3.LUT P2, RZ, R9, 0x2, RZ, 0xc0, !PT ;  /* 0x0000000209ff7812 */ /* 0x000fe4000784c0ff */
[C---:B0-----:R-:W-:Y:S02]  /*40c80*/  PRMT R0, R90.reuse, 0x7772, RZ ;  /* 0x000077725a007816 */ /* 0x041fe400000000ff */
[----:B------:R-:W-:-:S03]  /*40c90*/  PRMT R90, R90, 0x7773, RZ ;  /* 0x000077735a5a7816 */ /* 0x000fc600000000ff */
[----:B------:R0:W-:Y:S01]  /*40ca0*/  @P4 STG.E.U8 desc[UR6][R188.64], R0 ;  /* 0x00000000bc004986 */ /* 0x0001e2000c101106 */
[----:B------:R-:W-:-:S03]  /*40cb0*/  LOP3.LUT P1, RZ, R9, 0x4, RZ, 0xc0, !PT ;  /* 0x0000000409ff7812 */ /* 0x000fc6000782c0ff */
[----:B------:R-:W-:Y:S01]  /*40cc0*/  @P3 STG.E.U8 desc[UR6][R186.64], R90 ;  /* 0x0000005aba003986 */ /* 0x000fe2000c101106 */
[----:B0-----:R-:W-:-:S05]  /*40cd0*/  PRMT R0, R91, 0x7770, RZ ;  /* 0x000077705b007816 */ /* 0x001fca00000000ff */
[----:B------:R0:W-:Y:S01]  /*40ce0*/  @P6 STG.E.U8 desc[UR6][R184.64], R0 ;  /* 0x00000000b8006986 */ /* 0x0001e2000c101106 */
[C---:B------:R-:W-:Y:S02]  /*40cf0*/  LOP3.LUT P0, RZ, R9.reuse, 0x8, RZ, 0xc0, !PT ;  /* 0x0000000809ff7812 */ /* 0x040fe4000780c0ff */
[----:B------:R-:W-:Y:S02]  /*40d00*/  LOP3.LUT P5, RZ, R9, 0x10, RZ, 0xc0, !PT ;  /* 0x0000001009ff7812 */ /* 0x000fe400078ac0ff */
[----:B0-----:R-:W-:-:S05]  /*40d10*/  PRMT R0, R91, 0x7771, RZ ;  /* 0x000077715b007816 */ /* 0x001fca00000000ff */
[----:B------:R0:W-:Y:S01]  /*40d20*/  @P2 STG.E.U8 desc[UR6][R182.64], R0 ;  /* 0x00000000b6002986 */ /* 0x0001e2000c101106 */
[----:B------:R-:W-:Y:S02]  /*40d30*/  LOP3.LUT P2, RZ, R9, 0x40, RZ, 0xc0, !PT ;  /* 0x0000004009ff7812 */ /* 0x000fe4000784c0ff */
[C---:B0-----:R-:W-:Y:S02]  /*40d40*/  PRMT R0, R91.reuse, 0x7772, RZ ;  /* 0x000077725b007816 */ /* 0x041fe400000000ff */
[----:B------:R-:W-:-:S03]  /*40d50*/  PRMT R91, R91, 0x7773, RZ ;  /* 0x000077735b5b7816 */ /* 0x000fc600000000ff */
[----:B------:R0:W-:Y:S04]  /*40d60*/  @P1 STG.E.U8 desc[UR6][R180.64], R0 ;  /* 0x00000000b4001986 */ /* 0x0001e8000c101106 */
[----:B------:R-:W-:Y:S01]  /*40d70*/  @P0 STG.E.U8 desc[UR6][R178.64], R91 ;  /* 0x0000005bb2000986 */ /* 0x000fe2000c101106 */
[----:B0-----:R-:W-:-:S05]  /*40d80*/  PRMT R0, R92, 0x7770, RZ ;  /* 0x000077705c007816 */ /* 0x001fca00000000ff */
[----:B------:R0:W-:Y:S02]  /*40d90*/  @P5 STG.E.U8 desc[UR6][R176.64], R0 ;  /* 0x00000000b0005986 */ /* 0x0001e4000c101106 */
[----:B0-----:R-:W-:Y:S02]  /*40da0*/  PRMT R0, R92, 0x7771, RZ ;  /* 0x000077715c007816 */ /* 0x001fe400000000ff */
[----:B------:R-:W-:Y:S02]  /*40db0*/  LOP3.LUT P4, RZ, R12, 0x40000, RZ, 0xc0, !PT ;  /* 0x000400000cff7812 */ /* 0x000fe4000788c0ff */
[----:B------:R-:W-:-:S11]  /*40dc0*/  LOP3.LUT R13, R13, 0x7fffffff, RZ, 0xc0, !PT ;  /* 0x7fffffff0d0d7812 */ /* 0x000fd600078ec0ff */
[----:B------:R-:W-:Y:S02]  /*40dd0*/  @P4 LOP3.LUT R13, R13, 0x80000000, RZ, 0xfc, !PT ;  /* 0x800000000d0d4812 */ /* 0x000fe400078efcff */
[----:B------:R-:W-:Y:S02]  /*40de0*/  LOP3.LUT P4, RZ, R12, 0x80000, RZ, 0xc0, !PT ;  /* 0x000800000cff7812 */ /* 0x000fe4000788c0ff */
[----:B------:R-:W-:-:S11]  /*40df0*/  LOP3.LUT R16, R16, 0xfffffffe, RZ, 0xc0, !PT ;  /* 0xfffffffe10107812 */ /* 0x000fd600078ec0ff */
[----:B------:R-:W-:Y:S01]  /*40e00*/  @P4 LOP3.LUT R16, R16, 0x1, RZ, 0xfc, !PT ;  /* 0x0000000110104812 */ /* 0x000fe200078efcff */
[----:B--2---:R0:W-:Y:S04]  /*40e10*/  @P2 STG.E.U8 desc[UR6][R170.64], R0 ;  /* 0x00000000aa002986 */ /* 0x0041e8000c101106 */
[----:B0-----:R-:W2:Y:S01]  /*40e20*/  LDL.LU.64 R170, [R1+0x8f0] ;  /* 0x0008f00001aa7983 */ /* 0x001ea20000300a00 */
[----:B------:R-:W-:-:S03]  /*40e30*/  LOP3.LUT P4, RZ, R12, 0x100000, RZ, 0xc0, !PT ;  /* 0x001000000cff7812 */ /* 0x000fc6000788c0ff */
[----:B------:R-:W2:Y:S01]  /*40e40*/  LDL.LU.64 R66, [R1+0x8e8] ;  /* 0x0008e80001427983 */ /* 0x000ea20000300a00 */
[----:B------:R-:W-:-:S03]  /*40e50*/  LOP3.LUT R16, R16, 0xfffffffd, RZ, 0xc0, !PT ;  /* 0xfffffffd10107812 */ /* 0x000fc600078ec0ff */
[----:B------:R-:W2:Y:S04]  /*40e60*/  LDL.LU.64 R64, [R1+0x8e0] ;  /* 0x0008e00001407983 */ /* 0x000ea80000300a00 */
[----:B------:R-:W2:Y:S02]  /*40e70*/  LDL.LU.64 R62, [R1+0x8d8] ;  /* 0x0008d800013e7983 */ /* 0x000ea40000300a00 */
[----:B------:R-:W-:Y:S02]  /*40e80*/  @P4 LOP3.LUT R16, R16, 0x2, RZ, 0xfc, !PT ;  /* 0x0000000210104812 */ /* 0x000fe400078efcff */
[----:B------:R-:W-:Y:S01]  /*40e90*/  LOP3.LUT P4, RZ, R12, 0x200000, RZ, 0xc0, !PT ;  /* 0x002000000cff7812 */ /* 0x000fe2000788c0ff */
[----:B------:R-:W2:Y:S01]  /*40ea0*/  LDL.LU.64 R60, [R1+0x8d0] ;  /* 0x0008d000013c7983 */ /* 0x000ea20000300a00 */
[----:B------:R-:W-:-:S03]  /*40eb0*/  LOP3.LUT R16, R16, 0xfffffffb, RZ, 0xc0, !PT ;  /* 0xfffffffb10107812 */ /* 0x000fc600078ec0ff */
[----:B------:R-:W2:Y:S01]  /*40ec0*/  LDL.LU.64 R58, [R1+0x8c8] ;  /* 0x0008c800013a7983 */ /* 0x000ea20000300a00 */
[C---:B------:R-:W-:Y:S02]  /*40ed0*/  LOP3.LUT P1, RZ, R12.reuse, 0x20000000, RZ, 0xc0, !PT ;  /* 0x200000000cff7812 */ /* 0x040fe4000782c0ff */
[----:B------:R-:W-:Y:S01]  /*40ee0*/  LOP3.LUT P0, RZ, R12, 0x10000000, RZ, 0xc0, !PT ;  /* 0x100000000cff7812 */ /* 0x000fe2000780c0ff */
[----:B------:R-:W2:Y:S04]  /*40ef0*/  LDL.LU.64 R56, [R1+0x8c0] ;  /* 0x0008c00001387983 */ /* 0x000ea80000300a00 */
[----:B------:R-:W-:Y:S02]  /*40f00*/  @P4 LOP3.LUT R16, R16, 0x4, RZ, 0xfc, !PT ;  /* 0x0000000410104812 */ /* 0x000fe400078efcff */
        /* <DEDUP_REMOVED lines=11> */
[----:B------:R-:W-:Y:S01]  /*40fc0*/  LOP3.LUT P4, RZ, R12, 0x2000000, RZ, 0xc0, !PT ;  /* 0x020000000cff7812 */ /* 0x000fe2000788c0ff */
[----:B---3--:R0:W-:Y:S01]  /*40fd0*/  @P1 STG.E.U8 desc[UR6][R54.64], R0 ;  /* 0x0000000036001986 */ /* 0x0081e2000c101106 */
[----:B------:R-:W-:Y:S02]  /*40fe0*/  PRMT R92, R92, 0x7773, RZ ;  /* 0x000077735c5c7816 */ /* 0x000fe400000000ff */
[----:B------:R-:W-:-:S03]  /*40ff0*/  LOP3.LUT R16, R16, 0xffffffbf, RZ, 0xc0, !PT ;  /* 0xffffffbf10107812 */ /* 0x000fc600078ec0ff */
[----:B----4-:R1:W-:Y:S01]  /*41000*/  @P0 STG.E.U8 desc[UR6][R52.64], R92 ;  /* 0x0000005c34000986 */ /* 0x0103e2000c101106 */
[----:B0-----:R-:W-:-:S03]  /*41010*/  PRMT R0, R93, 0x7770, RZ ;  /* 0x000077705d007816 */ /* 0x001fc600000000ff */
[----:B------:R-:W3:Y:S02]  /*41020*/  LDL.LU.64 R54, [R1+0x8b8] ;  /* 0x0008b80001367983 */ /* 0x000ee40000300a00 */
[----:B------:R-:W-:Y:S02]  /*41030*/  @P4 LOP3.LUT R16, R16, 0x40, RZ, 0xfc, !PT ;  /* 0x0000004010104812 */ /* 0x000fe400078efcff */
[----:B------:R-:W-:Y:S01]  /*41040*/  LOP3.LUT P4, RZ, R12, 0x4000000, RZ, 0xc0, !PT ;  /* 0x040000000cff7812 */ /* 0x000fe2000788c0ff */
[----:B------:R0:W-:Y:S04]  /*41050*/  @P5 STG.E.U8 desc[UR6][R50.64], R0 ;  /* 0x0000000032005986 */ /* 0x0001e8000c101106 */
[----:B-1----:R-:W4:Y:S04]  /*41060*/  LDL.LU.64 R52, [R1+0x98] ;  /* 0x0000980001347983 */ /* 0x002f280000300a00 */
[----:B0-----:R-:W4:Y:S01]  /*41070*/  LDL.LU.64 R50, [R1+0x90] ;  /* 0x0000900001327983 */ /* 0x001f220000300a00 */
[----:B------:R-:W-:-:S05]  /*41080*/  PRMT R0, R93, 0x7771, RZ ;  /* 0x000077715d007816 */ /* 0x000fca00000000ff */
[----:B------:R0:W-:Y:S04]  /*41090*/  @P4 STG.E.U8 desc[UR6][R48.64], R0 ;  /* 0x0000000030004986 */ /* 0x0001e8000c101106 */
[----:B0-----:R-:W4:Y:S01]  /*410a0*/  LDL.LU.64 R48, [R1+0x88] ;  /* 0x0000880001307983 */ /* 0x001f220000300a00 */
[----:B------:R-:W-:Y:S02]  /*410b0*/  LOP3.LUT P4, RZ, R16, 0x40, RZ, 0xc0, !PT ;  /* 0x0000004010ff7812 */ /* 0x000fe4000788c0ff */
[C---:B------:R-:W-:Y:S02]  /*410c0*/  PRMT R0, R93.reuse, 0x7772, RZ ;  /* 0x000077725d007816 */ /* 0x040fe400000000ff */
[----:B------:R-:W-:-:S09]  /*410d0*/  PRMT R93, R93, 0x7773, RZ ;  /* 0x000077735d5d7816 */ /* 0x000fd200000000ff */
[----:B------:R0:W-:Y:S01]  /*410e0*/  @P4 STG.E.U8 desc[UR6][R168.64], R0 ;  /* 0x00000000a8004986 */ /* 0x0001e2000c101106 */
[----:B------:R-:W-:-:S03]  /*410f0*/  LOP3.LUT P4, RZ, R16, 0x20, RZ, 0xc0, !PT ;  /* 0x0000002010ff7812 */ /* 0x000fc6000788c0ff */
[----:B0-----:R-:W4:Y:S01]  /*41100*/  LDL.LU.64 R168, [R1+0x80] ;  /* 0x0000800001a87983 */ /* 0x001f220000300a00 */
[----:B------:R-:W-:-:S09]  /*41110*/  PRMT R0, R94, 0x7770, RZ ;  /* 0x000077705e007816 */ /* 0x000fd200000000ff */
[----:B--2---:R0:W-:Y:S04]  /*41120*/  @P4 STG.E.U8 desc[UR6][R170.64], R93 ;  /* 0x0000005daa004986 */ /* 0x0041e8000c101106 */
[----:B0-----:R-:W2:Y:S01]  /*41130*/  LDL.LU.64 R170, [R1+0x78] ;  /* 0x0000780001aa7983 */ /* 0x001ea20000300a00 */
        /* <DEDUP_REMOVED lines=19> */
[----:B------:R0:W-:Y:S02]  /*41270*/  @P4 STG.E.U8 desc[UR6][R56.64], R0 ;  /* 0x0000000038004986 */ /* 0x0001e4000c101106 */
[C---:B0-----:R-:W-:Y:S02]  /*41280*/  PRMT R0, R95.reuse, 0x7772, RZ ;  /* 0x000077725f007816 */ /* 0x041fe400000000ff */
[----:B------:R-:W-:-:S03]  /*41290*/  PRMT R95, R95, 0x7773, RZ ;  /* 0x000077735f5f7816 */ /* 0x000fc600000000ff */
[----:B---3--:R0:W-:Y:S01]  /*412a0*/  @P3 STG.E.U8 desc[UR6][R54.64], R0 ;  /* 0x0000000036003986 */ /* 0x0081e2000c101106 */
[----:B------:R-:W-:-:S03]  /*412b0*/  LOP3.LUT P1, RZ, R12, 0x4000, RZ, 0xc0, !PT ;  /* 0x000040000cff7812 */ /* 0x000fc6000782c0ff */
[----:B----4-:R-:W-:Y:S01]  /*412c0*/  @P6 STG.E.U8 desc[UR6][R52.64], R95 ;  /* 0x0000005f34006986 */ /* 0x010fe2000c101106 */
[----:B0-----:R-:W-:-:S05]  /*412d0*/  PRMT R0, R96, 0x7770, RZ ;  /* 0x0000777060007816 */ /* 0x001fca00000000ff */
[----:B------:R0:W-:Y:S04]  /*412e0*/  @P2 STG.E.U8 desc[UR6][R50.64], R0 ;  /* 0x0000000032002986 */ /* 0x0001e8000c101106 */
[----:B0-----:R-:W3:Y:S01]  /*412f0*/  LDL.LU.64 R50, [R1+0x70] ;  /* 0x0000700001327983 */ /* 0x001ee20000300a00 */
[----:B------:R-:W-:-:S05]  /*41300*/  PRMT R0, R96, 0x7771, RZ ;  /* 0x0000777160007816 */ /* 0x000fca00000000ff */
[----:B------:R0:W-:Y:S04]  /*41310*/  @P1 STG.E.U8 desc[UR6][R48.64], R0 ;  /* 0x0000000030001986 */ /* 0x0001e8000c101106 */
[----:B0-----:R-:W4:Y:S01]  /*41320*/  LDL.LU.64 R48, [R1+0x68] ;  /* 0x0000680001307983 */ /* 0x001f220000300a00 */
[C---:B------:R-:W-:Y:S02]  /*41330*/  LOP3.LUT P0, RZ, R12.reuse, 0x2000, RZ, 0xc0, !PT ;  /* 0x000020000cff7812 */ /* 0x040fe4000780c0ff */
[----:B------:R-:W-:Y:S02]  /*41340*/  LOP3.LUT P5, RZ, R12, 0x1000, RZ, 0xc0, !PT ;  /* 0x000010000cff7812 */ /* 0x000fe400078ac0ff */
[C---:B------:R-:W-:Y:S02]  /*41350*/  PRMT R0, R96.reuse, 0x7772, RZ ;  /* 0x0000777260007816 */ /* 0x040fe400000000ff */
[----:B------:R-:W-:-:S07]  /*41360*/  PRMT R96, R96, 0x7773, RZ ;  /* 0x0000777360607816 */ /* 0x000fce00000000ff */
[----:B------:R0:W-:Y:S04]  /*41370*/  @P0 STG.E.U8 desc[UR6][R168.64], R0 ;  /* 0x00000000a8000986 */ /* 0x0001e8000c101106 */
[----:B0-----:R-:W4:Y:S04]  /*41380*/  LDL.LU.64 R168, [R1+0x60] ;  /* 0x0000600001a87983 */ /* 0x001f280000300a00 */
[----:B--2---:R0:W-:Y:S04]  /*41390*/  @P5 STG.E.U8 desc[UR6][R170.64], R96 ;  /* 0x00000060aa005986 */ /* 0x0041e8000c101106 */
[----:B0-----:R-:W2:Y:S04]  /*413a0*/  LDL.LU.64 R170, [R1+0x58] ;  /* 0x0000580001aa7983 */ /* 0x001ea80000300a00 */
[----:B------:R-:W2:Y:S04]  /*413b0*/  LDL.LU.64 R64, [R1+0x50] ;  /* 0x0000500001407983 */ /* 0x000ea80000300a00 */
[----:B------:R-:W2:Y:S04]  /*413c0*/  LDL.LU.64 R62, [R1+0x48] ;  /* 0x00004800013e7983 */ /* 0x000ea80000300a00 */
[----:B------:R-:W2:Y:S04]  /*413d0*/  LDL.LU.64 R60, [R1+0x40] ;  /* 0x00004000013c7983 */ /* 0x000ea80000300a00 */
[----:B------:R-:W2:Y:S04]  /*413e0*/  LDL.LU.64 R58, [R1+0x38] ;  /* 0x00003800013a7983 */ /* 0x000ea80000300a00 */
[----:B------:R-:W2:Y:S04]  /*413f0*/  LDL.LU.64 R56, [R1+0x30] ;  /* 0x0000300001387983 */ /* 0x000ea80000300a00 */
[----:B------:R-:W2:Y:S01]  /*41400*/  LDL.LU.64 R54, [R1+0x28] ;  /* 0x0000280001367983 */ /* 0x000ea20000300a00 */
[----:B------:R-:W-:-:S03]  /*41410*/  LOP3.LUT P2, RZ, R12, 0x800, RZ, 0xc0, !PT ;  /* 0x000008000cff7812 */ /* 0x000fc6000784c0ff */
[----:B------:R-:W2:Y:S01]  /*41420*/  LDL.LU.64 R52, [R1+0x20] ;  /* 0x0000200001347983 */ /* 0x000ea20000300a00 */
[----:B------:R-:W-:Y:S02]  /*41430*/  PRMT R0, R97, 0x7770, RZ ;  /* 0x0000777061007816 */ /* 0x000fe400000000ff */
[----:B------:R-:W-:Y:S02]  /*41440*/  LOP3.LUT P1, RZ, R12, 0x400, RZ, 0xc0, !PT ;  /* 0x000004000cff7812 */ /* 0x000fe4000782c0ff */
[----:B------:R-:W-:Y:S02]  /*41450*/  LOP3.LUT P4, RZ, R10, 0x80000000, RZ, 0xc0, !PT ;  /* 0x800000000aff7812 */ /* 0x000fe4000788c0ff */
[----:B------:R-:W-:Y:S02]  /*41460*/  LOP3.LUT P0, RZ, R12, 0x200, RZ, 0xc0, !PT ;  /* 0x000002000cff7812 */ /* 0x000fe4000780c0ff */
[----:B------:R-:W-:Y:S01]  /*41470*/  LOP3.LUT R13, R13, 0xff7fffff, RZ, 0xc0, !PT ;  /* 0xff7fffff0d0d7812 */ /* 0x000fe200078ec0ff */
[----:B---3--:R0:W-:Y:S04]  /*41480*/  @P2 STG.E.U8 desc[UR6][R50.64], R0 ;  /* 0x0000000032002986 */ /* 0x0081e8000c101106 */
[----:B0-----:R-:W3:Y:S01]  /*41490*/  LDL.LU.64 R50, [R1+0x18] ;  /* 0x0000180001327983 */ /* 0x001ee20000300a00 */
[----:B------:R-:W-:-:S05]  /*414a0*/  PRMT R0, R97, 0x7771, RZ ;  /* 0x0000777161007816 */ /* 0x000fca00000000ff */
[----:B----4-:R0:W-:Y:S04]  /*414b0*/  @P1 STG.E.U8 desc[UR6][R48.64], R0 ;  /* 0x0000000030001986 */ /* 0x0101e8000c101106 */
[----:B0-----:R-:W4:Y:S01]  /*414c0*/  LDL.LU.64 R48, [R1+0x10] ;  /* 0x0000100001307983 */ /* 0x001f220000300a00 */
[C---:B------:R-:W-:Y:S02]  /*414d0*/  LOP3.LUT P5, RZ, R12.reuse, 0x100, RZ, 0xc0, !PT ;  /* 0x000001000cff7812 */ /* 0x040fe400078ac0ff */
[----:B------:R-:W-:Y:S02]  /*414e0*/  @P4 LOP3.LUT R13, R13, 0x800000, RZ, 0xfc, !PT ;  /* 0x008000000d0d4812 */ /* 0x000fe400078efcff */
[----:B------:R-:W-:Y:S02]  /*414f0*/  LOP3.LUT P4, RZ, R12, 0x1, RZ, 0xc0, !PT ;  /* 0x000000010cff7812 */ /* 0x000fe4000788c0ff */
[----:B------:R-:W-:-:S02]  /*41500*/  PRMT R0, R97, 0x7772, RZ ;  /* 0x0000777261007816 */ /* 0x000fc400000000ff */
[----:B------:R-:W-:-:S03]  /*41510*/  PRMT R97, R97, 0x7773, RZ ;  /* 0x0000777361617816 */ /* 0x000fc600000000ff */
[----:B------:R0:W-:Y:S01]  /*41520*/  @P0 STG.E.U8 desc[UR6][R168.64], R0 ;  /* 0x00000000a8000986 */ /* 0x0001e2000c101106 */
[----:B------:R-:W-:-:S05]  /*41530*/  LOP3.LUT R13, R13, 0xfeffffff, RZ, 0xc0, !PT ;  /* 0xfeffffff0d0d7812 */ /* 0x000fca00078ec0ff */
[----:B------:R-:W-:Y:S01]  /*41540*/  @P4 LOP3.LUT R13, R13, 0x1000000, RZ, 0xfc, !PT ;  /* 0x010000000d0d4812 */ /* 0x000fe200078efcff */
[----:B0-----:R-:W4:Y:S01]  /*41550*/  LDL.LU.64 R168, [R1+0x8] ;  /* 0x0000080001a87983 */ /* 0x001f220000300a00 */
        /* <DEDUP_REMOVED lines=11> */
[----:B------:R-:W-:Y:S01]  /*41610*/  @P4 LOP3.LUT R13, R13, 0x10000000, RZ, 0xfc, !PT ;  /* 0x100000000d0d4812 */ /* 0x000fe200078efcff */
[----:B--2---:R0:W-:Y:S04]  /*41620*/  @P5 STG.E.U8 desc[UR6][R170.64], R97 ;  /* 0x00000061aa005986 */ /* 0x0041e8000c101106 */
[----:B0-----:R-:W2:Y:S01]  /*41630*/  LDL.LU.64 R170, [R1] ;  /* 0x0000000001aa7983 */ /* 0x001ea20000300a00 */
[----:B------:R-:W-:Y:S02]  /*41640*/  LOP3.LUT P4, RZ, R12, 0x20, RZ, 0xc0, !PT ;  /* 0x000000200cff7812 */ /* 0x000fe4000788c0ff */
[----:B------:R-:W-:-:S11]  /*41650*/  LOP3.LUT R13, R13, 0xdfffffff, RZ, 0xc0, !PT ;  /* 0xdfffffff0d0d7812 */ /* 0x000fd600078ec0ff */
[----:B------:R-:W-:Y:S02]  /*41660*/  @P4 LOP3.LUT R13, R13, 0x20000000, RZ, 0xfc, !PT ;  /* 0x200000000d0d4812 */ /* 0x000fe400078efcff */
[----:B------:R-:W-:Y:S02]  /*41670*/  LOP3.LUT P4, RZ, R12, 0x40, RZ, 0xc0, !PT ;  /* 0x000000400cff7812 */ /* 0x000fe4000788c0ff */
[----:B------:R-:W-:Y:S02]  /*41680*/  LOP3.LUT R13, R13, 0xbfffffff, RZ, 0xc0, !PT ;  /* 0xbfffffff0d0d7812 */ /* 0x000fe400078ec0ff */
[----:B------:R-:W-:-:S09]  /*41690*/  PRMT R0, R98, 0x7770, RZ ;  /* 0x0000777062007816 */ /* 0x000fd200000000ff */
[----:B------:R-:W-:Y:S02]  /*416a0*/  @P4 LOP3.LUT R13, R13, 0x40000000, RZ, 0xfc, !PT ;  /* 0x400000000d0d4812 */ /* 0x000fe400078efcff */
        /* <DEDUP_REMOVED lines=22> */
[----:B---3--:R-:W-:Y:S01]  /*41810*/  @P4 STG.E.U8 desc[UR6][R50.64], R99 ;  /* 0x0000006332004986 */ /* 0x008fe2000c101106 */
[----:B------:R-:W-:Y:S02]  /*41820*/  LOP3.LUT P4, RZ, R13, 0x800000, RZ, 0xc0, !PT ;  /* 0x008000000dff7812 */ /* 0x000fe4000788c0ff */
[----:B0-----:R-:W-:-:S11]  /*41830*/  PRMT R0, R100, 0x7770, RZ ;  /* 0x0000777064007816 */ /* 0x001fd600000000ff */
[----:B----4-:R0:W-:Y:S01]  /*41840*/  @P4 STG.E.U8 desc[UR6][R48.64], R0 ;  /* 0x0000000030004986 */ /* 0x0101e2000c101106 */
        /* <DEDUP_REMOVED lines=15> */
[----:B------:R-:W-:-:S07]  /*41940*/  LOP3.LUT P6, RZ, R10, 0x20000000, RZ, 0xc0, !PT ;  /* 0x200000000aff7812 */ /* 0x000fce00078cc0ff */
[----:B------:R-:W-:Y:S02]  /*41950*/  @P4 LOP3.LUT R13, R13, 0x80000, RZ, 0xfc, !PT ;  /* 0x000800000d0d4812 */ /* 0x000fe400078efcff */
[----:B------:R-:W-:Y:S02]  /*41960*/  LOP3.LUT P4, RZ, R10, 0x20000, RZ, 0xc0, !PT ;  /* 0x000200000aff7812 */ /* 0x000fe4000788c0ff */
[----:B0-----:R-:W-:Y:S02]  /*41970*/  PRMT R0, R100, 0x7771, RZ ;  /* 0x0000777164007816 */ /* 0x001fe400000000ff */
[----:B------:R-:W-:Y:S02]  /*41980*/  LOP3.LUT R13, R13, 0xffefffff, RZ, 0xc0, !PT ;  /* 0xffefffff0d0d7812 */ /* 0x000fe400078ec0ff */
[C---:B------:R-:W-:Y:S01]  /*41990*/  LOP3.LUT P2, RZ, R10.reuse, 0x10000000, RZ, 0xc0, !PT ;  /* 0x100000000aff7812 */ /* 0x040fe2000784c0ff */
[----:B------:R0:W-:Y:S01]  /*419a0*/  @P3 STG.E.U8 desc[UR6][R168.64], R0 ;  /* 0x00000000a8003986 */ /* 0x0001e2000c101106 */
[----:B------:R-:W-:-:S05]  /*419b0*/  LOP3.LUT P1, RZ, R10, 0x8000000, RZ, 0xc0, !PT ;  /* 0x080000000aff7812 */ /* 0x000fca000782c0ff */
[----:B------:R-:W-:Y:S02]  /*419c0*/  @P4 LOP3.LUT R13, R13, 0x100000, RZ, 0xfc, !PT ;  /* 0x001000000d0d4812 */ /* 0x000fe400078efcff */
[----:B------:R-:W-:Y:S02]  /*419d0*/  LOP3.LUT P4, RZ, R10, 0x40000, RZ, 0xc0, !PT ;  /* 0x000400000aff7812 */ /* 0x000fe4000788c0ff */
[----:B0-----:R-:W-:Y:S02]  /*419e0*/  PRMT R0, R100, 0x7772, RZ ;  /* 0x0000777264007816 */ /* 0x001fe400000000ff */
[----:B------:R-:W-:Y:S02]  /*419f0*/  LOP3.LUT P0, RZ, R10, 0x4000000, RZ, 0xc0, !PT ;  /* 0x040000000aff7812 */ /* 0x000fe4000780c0ff */
[----:B------:R-:W-:Y:S02]  /*41a00*/  PRMT R100, R100, 0x7773, RZ ;  /* 0x0000777364647816 */ /* 0x000fe400000000ff */
[----:B------:R-:W-:-:S02]  /*41a10*/  LOP3.LUT P5, RZ, R10, 0x2000000, RZ, 0xc0, !PT ;  /* 0x020000000aff7812 */ /* 0x000fc400078ac0ff */
[----:B------:R-:W-:-:S04]  /*41a20*/  LOP3.LUT R13, R13, 0xffdfffff, RZ, 0xc0, !PT ;  /* 0xffdfffff0d0d7812 */ /* 0x000fc800078ec0ff */
[----:B------:R-:W-:Y:S02]  /*41a30*/  @P4 LOP3.LUT R13, R13, 0x200000, RZ, 0xfc, !PT ;  /* 0x002000000d0d4812 */ /* 0x000fe400078efcff */
[----:B------:R-:W-:Y:S02]  /*41a40*/  LOP3.LUT P4, RZ, R10, 0x80000, RZ, 0xc0, !PT ;  /* 0x000800000aff7812 */ /* 0x000fe4000788c0ff */
[----:B------:R-:W-:Y:S01]  /*41a50*/  LOP3.LUT R13, R13, 0xffbfffff, RZ, 0xc0, !PT ;  /* 0xffbfffff0d0d7812 */ /* 0x000fe200078ec0ff */
[----:B--2---:R0:W-:Y:S04]  /*41a60*/  @P6 STG.E.U8 desc[UR6][R170.64], R0 ;  /* 0x00000000aa006986 */ /* 0x0041e8000c101106 */
[----:B------:R-:W-:Y:S01]  /*41a70*/  @P2 STG.E.U8 desc[UR6][R250.64], R100 ;  /* 0x00000064fa002986 */ /* 0x000fe2000c101106 */
[----:B0-----:R-:W-:-:S03]  /*41a80*/  PRMT R0, R101, 0x7770, RZ ;  /* 0x0000777065007816 */ /* 0x001fc600000000ff */
[----:B------:R-:W2:Y:S04]  /*41a90*/  LDL.LU.64 R170, [R1+0x8b0] ;  /* 0x0008b00001aa7983 */ /* 0x000ea80000300a00 */
[----:B------:R0:W-:Y:S01]  /*41aa0*/  @P1 STG.E.U8 desc[UR6][R248.64], R0 ;  /* 0x00000000f8001986 */ /* 0x0001e2000c101106 */
[C---:B------:R-:W-:Y:S02]  /*41ab0*/  LOP3.LUT P2, RZ, R10.reuse, 0x1000000, RZ, 0xc0, !PT ;  /* 0x010000000aff7812 */ /* 0x040fe4000784c0ff */
[C---:B------:R-:W-:Y:S01]  /*41ac0*/  LOP3.LUT P1, RZ, R10.reuse, 0x800000, RZ, 0xc0, !PT ;  /* 0x008000000aff7812 */ /* 0x040fe2000782c0ff */
[----:B------:R-:W3:Y:S01]  /*41ad0*/  LDL.LU.64 R54, [R1+0x8a8] ;  /* 0x0008a80001367983 */ /* 0x000ee20000300a00 */
[----:B------:R-:W-:Y:S02]  /*41ae0*/  @P4 LOP3.LUT R13, R13, 0x400000, RZ, 0xfc, !PT ;  /* 0x004000000d0d4812 */ /* 0x000fe400078efcff */
[----:B0-----:R-:W-:Y:S01]  /*41af0*/  PRMT R0, R101, 0x7771, RZ ;  /* 0x0000777165007816 */ /* 0x001fe200000000ff */
[----:B------:R-:W4:Y:S04]  /*41b00*/  LDL.LU.64 R52, [R1+0x8a0] ;  /* 0x0008a00001347983 */ /* 0x000f280000300a00 */
[----:B------:R0:W-:Y:S01]  /*41b10*/  @P0 STG.E.U8 desc[UR6][R246.64], R0 ;  /* 0x00000000f6000986 */ /* 0x0001e2000c101106 */
[----:B------:R-:W-:-:S02]  /*41b20*/  LOP3.LUT P0, RZ, R10, 0x400000, RZ, 0xc0, !PT ;  /* 0x004000000aff7812 */ /* 0x000fc4000780c0ff */
[C---:B------:R-:W-:Y:S01]  /*41b30*/  LOP3.LUT P4, RZ, R10.reuse, 0x100000, RZ, 0xc0, !PT ;  /* 0x001000000aff7812 */ /* 0x040fe2000788c0ff */
[----:B------:R-:W4:Y:S01]  /*41b40*/  LDL.LU.64 R50, [R1+0x898] ;  /* 0x0008980001327983 */ /* 0x000f220000300a00 */
[C---:B------:R-:W-:Y:S02]  /*41b50*/  LOP3.LUT P3, RZ, R10.reuse, 0x800, RZ, 0xc0, !PT ;  /* 0x000008000aff7812 */ /* 0x040fe4000786c0ff */
[----:B------:R-:W-:Y:S01]  /*41b60*/  LOP3.LUT P6, RZ, R10, 0x400, RZ, 0xc0, !PT ;  /* 0x000004000aff7812 */ /* 0x000fe200078cc0ff */
[----:B------:R-:W4:Y:S01]  /*41b70*/  LDL.LU.64 R48, [R1+0x890] ;  /* 0x0008900001307983 */ /* 0x000f220000300a00 */
[----:B0-----:R-:W-:-:S03]  /*41b80*/  PRMT R0, R101, 0x7772, RZ ;  /* 0x0000777265007816 */ /* 0x001fc600000000ff */
[----:B------:R-:W4:Y:S01]  /*41b90*/  LDL.LU.64 R168, [R1+0x888] ;  /* 0x0008880001a87983 */ /* 0x000f220000300a00 */
[----:B------:R-:W-:-:S03]  /*41ba0*/  PRMT R101, R101, 0x7773, RZ ;  /* 0x0000777365657816 */ /* 0x000fc600000000ff */
[----:B------:R0:W-:Y:S01]  /*41bb0*/  @P5 STG.E.U8 desc[UR6][R244.64], R0 ;  /* 0x00000000f4005986 */ /* 0x0001e2000c101106 */
[----:B------:R-:W-:-:S03]  /*41bc0*/  LOP3.LUT P5, RZ, R10, 0x200000, RZ, 0xc0, !PT ;  /* 0x002000000aff7812 */ /* 0x000fc600078ac0ff */
        /* <DEDUP_REMOVED lines=46> */
[----:B------:R-:W-:Y:S02]  /*41eb0*/  LOP3.LUT R13, R13, 0xfffff7ff, RZ, 0xc0, !PT ;  /* 0xfffff7ff0d0d7812 */ /* 0x000fe400078ec0ff */
[----:B0-----:R-:W-:Y:S02]  /*41ec0*/  PRMT R0, R105, 0x7770, RZ ;  /* 0x0000777069007816 */ /* 0x001fe400000000ff */
[----:B------:R-:W-:-:S07]  /*41ed0*/  LOP3.LUT P2, RZ, R10, 0x200, RZ, 0xc0, !PT ;  /* 0x000002000aff7812 */ /* 0x000fce000784c0ff */
[----:B------:R-:W-:Y:S02]  /*41ee0*/  @P4 LOP3.LUT R13, R13, 0x800, RZ, 0xfc, !PT ;  /* 0x000008000d0d4812 */ /* 0x000fe400078efcff */
[----:B------:R-:W-:Y:S01]  /*41ef0*/  LOP3.LUT P4, RZ, R11, 0x40000000, RZ, 0xc0, !PT ;  /* 0x400000000bff7812 */ /* 0x000fe2000788c0ff */
[----:B------:R0:W-:Y:S01]  /*41f00*/  @P3 STG.E.U8 desc[UR6][R216.64], R0 ;  /* 0x00000000d8003986 */ /* 0x0001e2000c101106 */
[----:B------:R-:W-:Y:S02]  /*41f10*/  LOP3.LUT R13, R13, 0xffffefff, RZ, 0xc0, !PT ;  /* 0xffffefff0d0d7812 */ /* 0x000fe400078ec0ff */
[C---:B------:R-:W-:Y:S02]  /*41f20*/  LOP3.LUT P1, RZ, R10.reuse, 0x100, RZ, 0xc0, !PT ;  /* 0x000001000aff7812 */ /* 0x040fe4000782c0ff */
[----:B------:R-:W-:Y:S02]  /*41f30*/  LOP3.LUT P0, RZ, R10, 0x80, RZ, 0xc0, !PT ;  /* 0x000000800aff7812 */ /* 0x000fe4000780c0ff */
[----:B0-----:R-:W-:-:S05]  /*41f40*/  PRMT R0, R105, 0x7771, RZ ;  /* 0x0000777169007816 */ /* 0x001fca00000000ff */
[----:B------:R-:W-:Y:S02]  /*41f50*/  @P4 LOP3.LUT R13, R13, 0x1000, RZ, 0xfc, !PT ;  /* 0x000010000d0d4812 */ /* 0x000fe400078efcff */
[----:B------:R-:W-:Y:S01]  /*41f60*/  LOP3.LUT P4, RZ, R11, 0x80000000, RZ, 0xc0, !PT ;  /* 0x800000000bff7812 */ /* 0x000fe2000788c0ff */
[----:B------:R0:W-:Y:S01]  /*41f70*/  @P6 STG.E.U8 desc[UR6][R214.64], R0 ;  /* 0x00000000d6006986 */ /* 0x0001e2000c101106 */
[----:B------:R-:W-:Y:S02]  /*41f80*/  LOP3.LUT P5, RZ, R10, 0x40, RZ, 0xc0, !PT ;  /* 0x000000400aff7812 */ /* 0x000fe400078ac0ff */
[----:B------:R-:W-:Y:S02]  /*41f90*/  LOP3.LUT R13, R13, 0xffffdfff, RZ, 0xc0, !PT ;  /* 0xffffdfff0d0d7812 */ /* 0x000fe400078ec0ff */
[C---:B0-----:R-:W-:Y:S02]  /*41fa0*/  PRMT R0, R105.reuse, 0x7772, RZ ;  /* 0x0000777269007816 */ /* 0x041fe400000000ff */
[----:B------:R-:W-:-:S03]  /*41fb0*/  PRMT R105, R105, 0x7773, RZ ;  /* 0x0000777369697816 */ /* 0x000fc600000000ff */
[----:B------:R0:W-:Y:S01]  /*41fc0*/  @P2 STG.E.U8 desc[UR6][R212.64], R0 ;  /* 0x00000000d4002986 */ /* 0x0001e2000c101106 */
[----:B------:R-:W-:-:S03]  /*41fd0*/  LOP3.LUT P2, RZ, R10, 0x20, RZ, 0xc0, !PT ;  /* 0x000000200aff7812 */ /* 0x000fc6000784c0ff */
[----:B------:R-:W-:Y:S01]  /*41fe0*/  @P1 STG.E.U8 desc[UR6][R210.64], R105 ;  /* 0x00000069d2001986 */ /* 0x000fe2000c101106 */
[----:B------:R-:W-:Y:S02]  /*41ff0*/  @P4 LOP3.LUT R13, R13, 0x2000, RZ, 0xfc, !PT ;  /* 0x000020000d0d4812 */ /* 0x000fe400078efcff */
[----:B0-----:R-:W-:Y:S02]  /*42000*/  PRMT R0, R106, 0x7770, RZ ;  /* 0x000077706a007816 */ /* 0x001fe400000000ff */
[----:B------:R-:W-:-:S03]  /*42010*/  LOP3.LUT P4, RZ, R10, 0x1, RZ, 0xc0, !PT ;  /* 0x000000010aff7812 */ /* 0x000fc6000788c0ff */
[----:B------:R0:W-:Y:S01]  /*42020*/  @P0 STG.E.U8 desc[UR6][R208.64], R0 ;  /* 0x00000000d0000986 */ /* 0x0001e2000c101106 */
[C---:B------:R-:W-:Y:S02]  /*42030*/  LOP3.LUT P1, RZ, R10.reuse, 0x10, RZ, 0xc0, !PT ;  /* 0x000000100aff7812 */ /* 0x040fe4000782c0ff */
[----:B------:R-:W-:Y:S02]  /*42040*/  LOP3.LUT P0, RZ, R10, 0x8, RZ, 0xc0, !PT ;  /* 0x000000080aff7812 */ /* 0x000fe4000780c0ff */
[----:B0-----:R-:W-:-:S05]  /*42050*/  PRMT R0, R106, 0x7771, RZ ;  /* 0x000077716a007816 */ /* 0x001fca00000000ff */
[----:B------:R0:W-:Y:S01]  /*42060*/  @P5 STG.E.U8 desc[UR6][R206.64], R0 ;  /* 0x00000000ce005986 */ /* 0x0001e2000c101106 */
[----:B------:R-:W-:Y:S02]  /*42070*/  LOP3.LUT P5, RZ, R10, 0x4, RZ, 0xc0, !PT ;  /* 0x000000040aff7812 */ /* 0x000fe400078ac0ff */
[----:B------:R-:W-:Y:S02]  /*42080*/  LOP3.LUT R13, R13, 0xffffbfff, RZ, 0xc0, !PT ;  /* 0xffffbfff0d0d7812 */ /* 0x000fe400078ec0ff */
[C---:B0-----:R-:W-:Y:S02]  /*42090*/  PRMT R0, R106.reuse, 0x7772, RZ ;  /* 0x000077726a007816 */ /* 0x041fe400000000ff */
[----:B------:R-:W-:-:S03]  /*420a0*/  PRMT R106, R106, 0x7773, RZ ;  /* 0x000077736a6a7816 */ /* 0x000fc600000000ff */
[----:B------:R0:W-:Y:S01]  /*420b0*/  @P2 STG.E.U8 desc[UR6][R204.64], R0 ;  /* 0x00000000cc002986 */ /* 0x0001e2000c101106 */
[----:B------:R-:W-:Y:S02]  /*420c0*/  @P4 LOP3.LUT R13, R13, 0x4000, RZ, 0xfc, !PT ;  /* 0x000040000d0d4812 */ /* 0x000fe400078efcff */
[----:B------:R-:W-:Y:S01]  /*420d0*/  LOP3.LUT P4, RZ, R10, 0x2, RZ, 0xc0, !PT ;  /* 0x000000020aff7812 */ /* 0x000fe2000788c0ff */
[----:B------:R-:W-:Y:S01]  /*420e0*/  @P1 STG.E.U8 desc[UR6][R202.64], R106 ;  /* 0x0000006aca001986 */ /* 0x000fe2000c101106 */
[----:B0-----:R-:W-:-:S05]  /*420f0*/  PRMT R0, R107, 0x7770, RZ ;  /* 0x000077706b007816 */ /* 0x001fca00000000ff */
[----:B------:R0:W-:Y:S02]  /*42100*/  @P0 STG.E.U8 desc[UR6][R200.64], R0 ;  /* 0x00000000c8000986 */ /* 0x0001e4000c101106 */
[----:B0-----:R-:W-:-:S05]  /*42110*/  PRMT R0, R107, 0x7771, RZ ;  /* 0x000077716b007816 */ /* 0x001fca00000000ff */
[----:B------:R0:W-:Y:S02]  /*42120*/  @P5 STG.E.U8 desc[UR6][R198.64], R0 ;  /* 0x00000000c6005986 */ /* 0x0001e4000c101106 */
[----:B0-----:R-:W-:-:S05]  /*42130*/  PRMT R0, R107, 0x7772, RZ ;  /* 0x000077726b007816 */ /* 0x001fca00000000ff */
        /* <DEDUP_REMOVED lines=44> */
[----:B0-----:R-:W-:-:S05]  /*42400*/  PRMT R0, R111, 0x7771, RZ ;  /* 0x000077716f007816 */ /* 0x001fca00000000ff */
[----:B--2---:R0:W-:Y:S04]  /*42410*/  @P2 STG.E.U8 desc[UR6][R170.64], R0 ;  /* 0x00000000aa002986 */ /* 0x0041e8000c101106 */
[----:B0-----:R-:W2:Y:S01]  /*42420*/  LDL.LU.64 R170, [R1+0x880] ;  /* 0x0008800001aa7983 */ /* 0x001ea20000300a00 */
[----:B------:R-:W-:Y:S02]  /*42430*/  LOP3.LUT P4, RZ, R11, 0x40, RZ, 0xc0, !PT ;  /* 0x000000400bff7812 */ /* 0x000fe4000788c0ff */
[----:B------:R-:W-:Y:S01]  /*42440*/  LOP3.LUT R10, R10, 0x7fffffff, RZ, 0xc0, !PT ;  /* 0x7fffffff0a0a7812 */ /* 0x000fe200078ec0ff */
[----:B------:R-:W2:Y:S01]  /*42450*/  LDL.LU.64 R66, [R1+0x878] ;  /* 0x0008780001427983 */ /* 0x000ea20000300a00 */
[----:B------:R-:W-:-:S03]  /*42460*/  LOP3.LUT R13, R13, 0xfffffffe, RZ, 0xc0, !PT ;  /* 0xfffffffe0d0d7812 */ /* 0x000fc600078ec0ff */
[----:B------:R-:W2:Y:S04]  /*42470*/  LDL.LU.64 R64, [R1+0x870] ;  /* 0x0008700001407983 */ /* 0x000ea80000300a00 */
[----:B------:R-:W2:Y:S02]  /*42480*/  LDL.LU.64 R62, [R1+0x868] ;  /* 0x00086800013e7983 */ /* 0x000ea40000300a00 */
[----:B------:R-:W-:Y:S02]  /*42490*/  @P4 LOP3.LUT R10, R10, 0x80000000, RZ, 0xfc, !PT ;  /* 0x800000000a0a4812 */ /* 0x000fe400078efcff */
[C---:B------:R-:W-:Y:S01]  /*424a0*/  LOP3.LUT P4, RZ, R11.reuse, 0x80, RZ, 0xc0, !PT ;  /* 0x000000800bff7812 */ /* 0x040fe2000788c0ff */
[----:B------:R-:W2:Y:S01]  /*424b0*/  LDL.LU.64 R60, [R1+0x860] ;  /* 0x00086000013c7983 */ /* 0x000ea20000300a00 */
[----:B------:R-:W-:-:S02]  /*424c0*/  LOP3.LUT P1, RZ, R11, 0x20000, RZ, 0xc0, !PT ;  /* 0x000200000bff7812 */ /* 0x000fc4000782c0ff */
[C---:B------:R-:W-:Y:S01]  /*424d0*/  LOP3.LUT P0, RZ, R11.reuse, 0x10000, RZ, 0xc0, !PT ;  /* 0x000100000bff7812 */ /* 0x040fe2000780c0ff */
[----:B------:R-:W2:Y:S01]  /*424e0*/  LDL.LU.64 R58, [R1+0x858] ;  /* 0x00085800013a7983 */ /* 0x000ea20000300a00 */
[----:B------:R-:W-:Y:S02]  /*424f0*/  LOP3.LUT P5, RZ, R11, 0x8000, RZ, 0xc0, !PT ;  /* 0x000080000bff7812 */ /* 0x000fe400078ac0ff */
[----:B------:R-:W-:Y:S01]  /*42500*/  PRMT R0, R111, 0x7772, RZ ;  /* 0x000077726f007816 */ /* 0x000fe200000000ff */
        /* <DEDUP_REMOVED lines=19> */
[----:B---3--:R0:W-:Y:S01]  /*42640*/  @P1 STG.E.U8 desc[UR6][R54.64], R0 ;  /* 0x0000000036001986 */ /* 0x0081e2000c101106 */
[----:B------:R-:W-:-:S09]  /*42650*/  PRMT R111, R111, 0x7773, RZ ;  /* 0x000077736f6f7816 */ /* 0x000fd200000000ff */
[----:B------:R-:W-:Y:S02]  /*42660*/  @P4 LOP3.LUT R13, R13, 0x40, RZ, 0xfc, !PT ;  /* 0x000000400d0d4812 */ /* 0x000fe400078efcff */
[----:B------:R-:W-:Y:S02]  /*42670*/  LOP3.LUT P4, RZ, R11, 0x4000, RZ, 0xc0, !PT ;  /* 0x000040000bff7812 */ /* 0x000fe4000788c0ff */
[C---:B0-----:R-:W-:Y:S01]  /*42680*/  PRMT R0, R112.reuse, 0x7770, RZ ;  /* 0x0000777070007816 */ /* 0x041fe200000000ff */
[----:B----4-:R0:W-:Y:S04]  /*42690*/  @P0 STG.E.U8 desc[UR6][R52.64], R111 ;  /* 0x0000006f34000986 */ /* 0x0101e8000c101106 */
[----:B------:R1:W-:Y:S04]  /*426a0*/  @P5 STG.E.U8 desc[UR6][R50.64], R0 ;  /* 0x0000000032005986 */ /* 0x0003e8000c101106 */
[----:B------:R-:W3:Y:S04]  /*426b0*/  LDL.LU.64 R54, [R1+0x848] ;  /* 0x0008480001367983 */ /* 0x000ee80000300a00 */
[----:B0-----:R-:W4:Y:S01]  /*426c0*/  LDL.LU.64 R52, [R1+0x840] ;  /* 0x0008400001347983 */ /* 0x001f220000300a00 */
[----:B-1----:R-:W-:-:S03]  /*426d0*/  PRMT R0, R112, 0x7771, RZ ;  /* 0x0000777170007816 */ /* 0x002fc600000000ff */
        /* <DEDUP_REMOVED lines=32> */
[C---:B------:R-:W-:Y:S02]  /*428e0*/  LOP3.LUT P1, RZ, R11.reuse, 0x4, RZ, 0xc0, !PT ;  /* 0x000000040bff7812 */ /* 0x040fe4000782c0ff */
[C---:B0-----:R-:W-:Y:S02]  /*428f0*/  PRMT R0, R114.reuse, 0x7772, RZ ;  /* 0x0000777272007816 */ /* 0x041fe400000000ff */
[----:B------:R-:W-:Y:S02]  /*42900*/  PRMT R114, R114, 0x7773, RZ ;  /* 0x0000777372727816 */ /* 0x000fe400000000ff */
[C---:B------:R-:W-:Y:S02]  /*42910*/  LOP3.LUT P0, RZ, R11.reuse, 0x2, RZ, 0xc0, !PT ;  /* 0x000000020bff7812 */ /* 0x040fe4000780c0ff */
[----:B------:R-:W-:Y:S01]  /*42920*/  LOP3.LUT P5, RZ, R11, 0x1, RZ, 0xc0, !PT ;  /* 0x000000010bff7812 */ /* 0x000fe200078ac0ff */
[----:B---3--:R0:W-:Y:S04]  /*42930*/  @P3 STG.E.U8 desc[UR6][R54.64], R0 ;  /* 0x0000000036003986 */ /* 0x0081e8000c101106 */
        /* <DEDUP_REMOVED lines=156> */
[----:B------:R-:W3:Y:S04]  /*43300*/  LDL.LU.64 R54, [R1+0x718] ;  /* 0x0007180001367983 */ /* 0x000ee80000300a00 */
[----:B----4-:R0:W-:Y:S02]  /*43310*/  @P0 STG.E.U8 desc[UR6][R52.64], R0 ;  /* 0x0000000034000986 */ /* 0x0101e4000c101106 */
[----:B0-----:R-:W-:-:S02]  /*43320*/  PRMT R0, R121, 0x7772, RZ ;  /* 0x0000777279007816 */ /* 0x001fc400000000ff */
        /* <DEDUP_REMOVED lines=27> */
[----:B------:R-:W-:Y:S02]  /*434e0*/  LOP3.LUT P3, RZ, R5, 0x1000, RZ, 0xc0, !PT ;  /* 0x0000100005ff7812 */ /* 0x000fe4000786c0ff */
[----:B0-----:R-:W-:-:S09]  /*434f0*/  PRMT R0, R123, 0x7772, RZ ;  /* 0x000077727b007816 */ /* 0x001fd200000000ff */
[----:B------:R0:W-:Y:S01]  /*43500*/  @P4 STG.E.U8 desc[UR6][R58.64], R0 ;  /* 0x000000003a004986 */ /* 0x0001e2000c101106 */
[----:B------:R-:W-:Y:S02]  /*43510*/  LOP3.LUT P4, RZ, R10, 0x8000, RZ, 0xc0, !PT ;  /* 0x000080000aff7812 */ /* 0x000fe4000788c0ff */
[----:B------:R-:W-:Y:S02]  /*43520*/  LOP3.LUT P6, RZ, R5, 0x400, RZ, 0xc0, !PT ;  /* 0x0000040005ff7812 */ /* 0x000fe400078cc0ff */
[----:B------:R-:W-:Y:S02]  /*43530*/  PRMT R123, R123, 0x7773, RZ ;  /* 0x000077737b7b7816 */ /* 0x000fe400000000ff */
[----:B------:R-:W-:Y:S02]  /*43540*/  LOP3.LUT P2, RZ, R5, 0x200, RZ, 0xc0, !PT ;  /* 0x0000020005ff7812 */ /* 0x000fe4000784c0ff */
[----:B0-----:R-:W-:-:S05]  /*43550*/  PRMT R0, R124, 0x7770, RZ ;  /* 0x000077707c007816 */ /* 0x001fca00000000ff */
[----:B------:R-:W-:Y:S04]  /*43560*/  @P4 STG.E.U8 desc[UR6][R56.64], R123 ;  /* 0x0000007b38004986 */ /* 0x000fe8000c101106 */
[----:B---3--:R0:W-:Y:S01]  /*43570*/  @P3 STG.E.U8 desc[UR6][R54.64], R0 ;  /* 0x0000000036003986 */ /* 0x0081e2000c101106 */
[C---:B------:R-:W-:Y:S02]  /*43580*/  LOP3.LUT P1, RZ, R5.reuse, 0x40, RZ, 0xc0, !PT ;  /* 0x0000004005ff7812 */ /* 0x040fe4000782c0ff */
[----:B------:R-:W-:Y:S02]  /*43590*/  LOP3.LUT P0, RZ, R5, 0x20, RZ, 0xc0, !PT ;  /* 0x0000002005ff7812 */ /* 0x000fe4000780c0ff */
[----:B0-----:R-:W-:-:S05]  /*435a0*/  PRMT R0, R124, 0x7771, RZ ;  /* 0x000077717c007816 */ /* 0x001fca00000000ff */
[----:B----4-:R0:W-:Y:S01]  /*435b0*/  @P6 STG.E.U8 desc[UR6][R52.64], R0 ;  /* 0x0000000034006986 */ /* 0x0101e2000c101106 */
        /* <DEDUP_REMOVED lines=39> */
[----:B------:R-:W-:Y:S02]  /*43830*/  LOP3.LUT P1, RZ, R5, 0x1, RZ, 0xc0, !PT ;  /* 0x0000000105ff7812 */ /* 0x000fe4000782c0ff */
[----:B------:R-:W-:Y:S01]  /*43840*/  LOP3.LUT P0, RZ, R6, 0x40000000, RZ, 0xc0, !PT ;  /* 0x4000000006ff7812 */ /* 0x000fe2000780c0ff */
[----:B------:R-:W2:Y:S04]  /*43850*/  LDL.LU.64 R60, [R1+0x450] ;  /* 0x00045000013c7983 */ /* 0x000ea80000300a00 */
[----:B------:R-:W-:Y:S01]  /*43860*/  @P4 LOP3.LUT R10, R10, 0x1000, RZ, 0xfc, !PT ;  /* 0x000010000a0a4812 */ /* 0x000fe200078efcff */
[----:B------:R-:W2:Y:S01]  /*43870*/  LDL.LU.64 R58, [R1+0x448] ;  /* 0x00044800013a7983 */ /* 0x000ea20000300a00 */
[----:B------:R-:W-:-:S02]  /*43880*/  LOP3.LUT P4, RZ, R6, 0x400000, RZ, 0xc0, !PT ;  /* 0x0040000006ff7812 */ /* 0x000fc4000788c0ff */
[----:B------:R-:W-:Y:S01]  /*43890*/  LOP3.LUT R10, R10, 0xffffdfff, RZ, 0xc0, !PT ;  /* 0xffffdfff0a0a7812 */ /* 0x000fe200078ec0ff */
[----:B------:R-:W2:Y:S01]  /*438a0*/  LDL.LU.64 R56, [R1+0x440] ;  /* 0x0004400001387983 */ /* 0x000ea20000300a00 */
[----:B------:R-:W-:-:S09]  /*438b0*/  LOP3.LUT P5, RZ, R6, 0x10000000, RZ, 0xc0, !PT ;  /* 0x1000000006ff7812 */ /* 0x000fd200078ac0ff */
[----:B------:R-:W-:Y:S02]  /*438c0*/  @P4 LOP3.LUT R10, R10, 0x2000, RZ, 0xfc, !PT ;  /* 0x000020000a0a4812 */ /* 0x000fe400078efcff */
[----:B------:R-:W-:Y:S02]  /*438d0*/  LOP3.LUT P4, RZ, R6, 0x1000000, RZ, 0xc0, !PT ;  /* 0x0100000006ff7812 */ /* 0x000fe4000788c0ff */
[----:B------:R-:W-:Y:S02]  /*438e0*/  LOP3.LUT R10, R10, 0xffffbfff, RZ, 0xc0, !PT ;  /* 0xffffbfff0a0a7812 */ /* 0x000fe400078ec0ff */
[----:B------:R-:W-:Y:S02]  /*438f0*/  PRMT R125, R125, 0x7773, RZ ;  /* 0x000077737d7d7816 */ /* 0x000fe400000000ff */
[----:B------:R-:W-:-:S03]  /*43900*/  PRMT R0, R126, 0x7770, RZ ;  /* 0x000077707e007816 */ /* 0x000fc600000000ff */
[----:B---3--:R0:W-:Y:S04]  /*43910*/  @P1 STG.E.U8 desc[UR6][R54.64], R125 ;  /* 0x0000007d36001986 */ /* 0x0081e8000c101106 */
[----:B------:R-:W-:Y:S01]  /*43920*/  @P4 LOP3.LUT R10, R10, 0x4000, RZ, 0xfc, !PT ;  /* 0x000040000a0a4812 */ /* 0x000fe200078efcff */
[----:B----4-:R1:W-:Y:S01]  /*43930*/  @P0 STG.E.U8 desc[UR6][R52.64], R0 ;  /* 0x0000000034000986 */ /* 0x0103e2000c101106 */
[----:B------:R-:W-:-:S03]  /*43940*/  LOP3.LUT P4, RZ, R6, 0x4000000, RZ, 0xc0, !PT ;  /* 0x0400000006ff7812 */ /* 0x000fc6000788c0ff */
[----:B0-----:R-:W3:Y:S01]  /*43950*/  LDL.LU.64 R54, [R1+0x438] ;  /* 0x0004380001367983 */ /* 0x001ee20000300a00 */
[----:B-1----:R-:W-:-:S03]  /*43960*/  PRMT R0, R126, 0x7771, RZ ;  /* 0x000077717e007816 */ /* 0x002fc600000000ff */
        /* <DEDUP_REMOVED lines=37> */
[----:B---3--:R-:W-:Y:S01]  /*43bc0*/  @P3 STG.E.U8 desc[UR6][R54.64], R128 ;  /* 0x0000008036003986 */ /* 0x008fe2000c101106 */
[----:B0-----:R-:W-:-:S05]  /*43bd0*/  PRMT R0, R129, 0x7770, RZ ;  /* 0x0000777081007816 */ /* 0x001fca00000000ff */
[----:B----4-:R0:W-:Y:S01]  /*43be0*/  @P6 STG.E.U8 desc[UR6][R52.64], R0 ;  /* 0x0000000034006986 */ /* 0x0101e2000c101106 */
        /* <DEDUP_REMOVED lines=42> */
[----:B------:R-:W-:Y:S01]  /*43e90*/  LOP3.LUT P0, RZ, R7, 0x4000000, RZ, 0xc0, !PT ;  /* 0x0400000007ff7812 */ /* 0x000fe2000780c0ff */
[----:B------:R-:W2:Y:S01]  /*43ea0*/  LDL.LU.64 R56, [R1+0x5b8] ;  /* 0x0005b80001387983 */ /* 0x000ea20000300a00 */
[----:B------:R-:W-:Y:S02]  /*43eb0*/  LOP3.LUT R10, R10, 0xffffffef, RZ, 0xc0, !PT ;  /* 0xffffffef0a0a7812 */ /* 0x000fe400078ec0ff */
[C---:B------:R-:W-:Y:S02]  /*43ec0*/  PRMT R0, R130.reuse, 0x7772, RZ ;  /* 0x0000777282007816 */ /* 0x040fe400000000ff */
[----:B------:R-:W-:-:S03]  /*43ed0*/  PRMT R130, R130, 0x7773, RZ ;  /* 0x0000777382827816 */ /* 0x000fc600000000ff */
[----:B------:R-:W-:Y:S02]  /*43ee0*/  @P4 LOP3.LUT R10, R10, 0x10, RZ, 0xfc, !PT ;  /* 0x000000100a0a4812 */ /* 0x000fe400078efcff */
[C---:B------:R-:W-:Y:S01]  /*43ef0*/  LOP3.LUT P4, RZ, R7.reuse, 0x100000, RZ, 0xc0, !PT ;  /* 0x0010000007ff7812 */ /* 0x040fe2000788c0ff */
[----:B---3--:R0:W-:Y:S01]  /*43f00*/  @P1 STG.E.U8 desc[UR6][R54.64], R0 ;  /* 0x0000000036001986 */ /* 0x0081e2000c101106 */
[----:B------:R-:W-:-:S03]  /*43f10*/  LOP3.LUT P5, RZ, R7, 0x2000000, RZ, 0xc0, !PT ;  /* 0x0200000007ff7812 */ /* 0x000fc600078ac0ff */
[----:B----4-:R1:W-:Y:S01]  /*43f20*/  @P0 STG.E.U8 desc[UR6][R52.64], R130 ;  /* 0x0000008234000986 */ /* 0x0103e2000c101106 */
[----:B------:R-:W-:-:S03]  /*43f30*/  LOP3.LUT R10, R10, 0xffffffdf, RZ, 0xc0, !PT ;  /* 0xffffffdf0a0a7812 */ /* 0x000fc600078ec0ff */
[----:B0-----:R-:W3:Y:S04]  /*43f40*/  LDL.LU.64 R54, [R1+0x6b0] ;  /* 0x0006b00001367983 */ /* 0x001ee80000300a00 */
[----:B-1----:R-:W4:Y:S01]  /*43f50*/  LDL.LU.64 R52, [R1+0x488] ;  /* 0x0004880001347983 */ /* 0x002f220000300a00 */
[----:B------:R-:W-:Y:S02]  /*43f60*/  @P4 LOP3.LUT R10, R10, 0x20, RZ, 0xfc, !PT ;  /* 0x000000200a0a4812 */ /* 0x000fe400078efcff */
[----:B------:R-:W-:Y:S02]  /*43f70*/  LOP3.LUT P4, RZ, R7, 0x400000, RZ, 0xc0, !PT ;  /* 0x0040000007ff7812 */ /* 0x000fe4000788c0ff */
[----:B------:R-:W-:Y:S02]  /*43f80*/  PRMT R0, R131, 0x7770, RZ ;  /* 0x0000777083007816 */ /* 0x000fe400000000ff */
[----:B------:R-:W-:-:S03]  /*43f90*/  LOP3.LUT R10, R10, 0xffffffbf, RZ, 0xc0, !PT ;  /* 0xffffffbf0a0a7812 */ /* 0x000fc600078ec0ff */
[----:B------:R0:W-:Y:S06]  /*43fa0*/  @P5 STG.E.U8 desc[UR6][R50.64], R0 ;  /* 0x0000000032005986 */ /* 0x0001ec000c101106 */
[----:B------:R-:W-:Y:S01]  /*43fb0*/  @P4 LOP3.LUT R10, R10, 0x40, RZ, 0xfc, !PT ;  /* 0x000000400a0a4812 */ /* 0x000fe200078efcff */
[----:B0-----:R-:W4:Y:S01]  /*43fc0*/  LDL.LU.64 R50, [R1+0x6a8] ;  /* 0x0006a80001327983 */ /* 0x001f220000300a00 */
[----:B------:R-:W-:Y:S02]  /*43fd0*/  LOP3.LUT P4, RZ, R7, 0x800000, RZ, 0xc0, !PT ;  /* 0x0080000007ff7812 */ /* 0x000fe4000788c0ff */
[----:B------:R-:W-:-:S11]  /*43fe0*/  PRMT R0, R131, 0x7771, RZ ;  /* 0x0000777183007816 */ /* 0x000fd600000000ff */
[----:B------:R0:W-:Y:S01]  /*43ff0*/  @P4 STG.E.U8 desc[UR6][R48.64], R0 ;  /* 0x0000000030004986 */ /* 0x0001e2000c101106 */
[----:B------:R-:W-:-:S03]  /*44000*/  LOP3.LUT P4, RZ, R10, 0x40, RZ, 0xc0, !PT ;  /* 0x000000400aff7812 */ /* 0x000fc6000788c0ff */
[----:B0-----:R-:W4:Y:S01]  /*44010*/  LDL.LU.64 R48, [R1+0x5b0] ;  /* 0x0005b00001307983 */ /* 0x001f220000300a00 */
[----:B------:R-:W-:-:S09]  /*44020*/  PRMT R0, R131, 0x7772, RZ ;  /* 0x0000777283007816 */ /* 0x000fd200000000ff */
[----:B------:R0:W-:Y:S01]  /*44030*/  @P4 STG.E.U8 desc[UR6][R168.64], R0 ;  /* 0x00000000a8004986 */ /* 0x0001e2000c101106 */
[----:B------:R-:W-:Y:S02]  /*44040*/  LOP3.LUT P4, RZ, R10, 0x20, RZ, 0xc0, !PT ;  /* 0x000000200aff7812 */ /* 0x000fe4000788c0ff */
[----:B------:R-:W-:Y:S01]  /*44050*/  PRMT R131, R131, 0x7773, RZ ;  /* 0x0000777383837816 */ /* 0x000fe200000000ff */
        /* <DEDUP_REMOVED lines=20> */
[----:B------:R-:W-:Y:S02]  /*441a0*/  LOP3.LUT P6, RZ, R7, 0x10, RZ, 0xc0, !PT ;  /* 0x0000001007ff7812 */ /* 0x000fe400078cc0ff */
[----:B0-----:R-:W-:-:S09]  /*441b0*/  PRMT R0, R133, 0x7771, RZ ;  /* 0x0000777185007816 */ /* 0x001fd200000000ff */
[----:B------:R0:W-:Y:S01]  /*441c0*/  @P4 STG.E.U8 desc[UR6][R56.64], R0 ;  /* 0x0000000038004986 */ /* 0x0001e2000c101106 */
[----:B------:R-:W-:Y:S02]  /*441d0*/  LOP3.LUT P2, RZ, R7, 0x8, RZ, 0xc0, !PT ;  /* 0x0000000807ff7812 */ /* 0x000fe4000784c0ff */
[C---:B0-----:R-:W-:Y:S02]  /*441e0*/  PRMT R0, R133.reuse, 0x7772, RZ ;  /* 0x0000777285007816 */ /* 0x041fe400000000ff */
[----:B------:R-:W-:-:S03]  /*441f0*/  PRMT R133, R133, 0x7773, RZ ;  /* 0x0000777385857816 */ /* 0x000fc600000000ff */
[----:B---3--:R-:W-:Y:S04]  /*44200*/  @P3 STG.E.U8 desc[UR6][R54.64], R0 ;  /* 0x0000000036003986 */ /* 0x008fe8000c101106 */
[----:B----4-:R0:W-:Y:S04]  /*44210*/  @P6 STG.E.U8 desc[UR6][R52.64], R133 ;  /* 0x0000008534006986 */ /* 0x0101e8000c101106 */
[----:B0-----:R-:W3:Y:S01]  /*44220*/  LDL.LU.64 R52, [R1+0x698] ;  /* 0x0006980001347983 */ /* 0x001ee20000300a00 */
[----:B------:R-:W-:-:S05]  /*44230*/  PRMT R0, R134, 0x7770, RZ ;  /* 0x0000777086007816 */ /* 0x000fca00000000ff */
[----:B------:R0:W-:Y:S01]  /*44240*/  @P2 STG.E.U8 desc[UR6][R50.64], R0 ;  /* 0x0000000032002986 */ /* 0x0001e2000c101106 */
[----:B------:R-:W-:-:S03]  /*44250*/  LOP3.LUT P1, RZ, R7, 0x2, RZ, 0xc0, !PT ;  /* 0x0000000207ff7812 */ /* 0x000fc6000782c0ff */
[----:B0-----:R-:W4:Y:S01]  /*44260*/  LDL.LU.64 R50, [R1+0x5a8] ;  /* 0x0005a80001327983 */ /* 0x001f220000300a00 */
[C---:B------:R-:W-:Y:S02]  /*44270*/  PRMT R0, R134.reuse, 0x7771, RZ ;  /* 0x0000777186007816 */ /* 0x040fe400000000ff */
[----:B------:R-:W-:Y:S01]  /*44280*/  LOP3.LUT P0, RZ, R7, 0x1, RZ, 0xc0, !PT ;  /* 0x0000000107ff7812 */ /* 0x000fe2000780c0ff */
[----:B------:R-:W4:Y:S06]  /*44290*/  LDL.LU.64 R58, [R1+0x690] ;  /* 0x00069000013a7983 */ /* 0x000f2c0000300a00 */
[----:B------:R0:W-:Y:S04]  /*442a0*/  @P1 STG.E.U8 desc[UR6][R48.64], R0 ;  /* 0x0000000030001986 */ /* 0x0001e8000c101106 */
[----:B0-----:R-:W4:Y:S01]  /*442b0*/  LDL.LU.64 R48, [R1+0x4a0] ;  /* 0x0004a00001307983 */ /* 0x001f220000300a00 */
[----:B------:R-:W-:-:S02]  /*442c0*/  PRMT R0, R134, 0x7772, RZ ;  /* 0x0000777286007816 */ /* 0x000fc400000000ff */
[----:B------:R-:W-:-:S03]  /*442d0*/  LOP3.LUT P5, RZ, R8, 0x40000000, RZ, 0xc0, !PT ;  /* 0x4000000008ff7812 */ /* 0x000fc600078ac0ff */
[----:B------:R0:W-:Y:S01]  /*442e0*/  @P0 STG.E.U8 desc[UR6][R168.64], R0 ;  /* 0x00000000a8000986 */ /* 0x0001e2000c101106 */
[----:B------:R-:W-:-:S03]  /*442f0*/  PRMT R134, R134, 0x7773, RZ ;  /* 0x0000777386867816 */ /* 0x000fc600000000ff */
[----:B0-----:R-:W4:Y:S06]  /*44300*/  LDL.LU.64 R168, [R1+0x688] ;  /* 0x0006880001a87983 */ /* 0x001f2c0000300a00 */
[----:B--2---:R0:W-:Y:S04]  /*44310*/  @P5 STG.E.U8 desc[UR6][R170.64], R134 ;  /* 0x00000086aa005986 */ /* 0x0041e8000c101106 */
[----:B0-----:R-:W2:Y:S01]  /*44320*/  LDL.LU.64 R170, [R1+0x5a0] ;  /* 0x0005a00001aa7983 */ /* 0x001ea20000300a00 */
[----:B------:R-:W-:-:S02]  /*44330*/  LOP3.LUT P3, RZ, R8, 0x800, RZ, 0xc0, !PT ;  /* 0x0000080008ff7812 */ /* 0x000fc4000786c0ff */
[----:B------:R-:W-:Y:S01]  /*44340*/  LOP3.LUT R9, R9, 0xfdffffff, RZ, 0xc0, !PT ;  /* 0xfdffffff09097812 */ /* 0x000fe200078ec0ff */
[----:B------:R-:W2:Y:S01]  /*44350*/  LDL.LU.64 R56, [R1+0x680] ;  /* 0x0006800001387983 */ /* 0x000ea20000300a00 */
[----:B------:R-:W-:-:S03]  /*44360*/  LOP3.LUT P1, RZ, R8, 0x10000000, RZ, 0xc0, !PT ;  /* 0x1000000008ff7812 */ /* 0x000fc6000782c0ff */
[----:B------:R-:W2:Y:S06]  /*44370*/  LDL.LU.64 R54, [R1+0x4b0] ;  /* 0x0004b00001367983 */ /* 0x000eac0000300a00 */
        /* <DEDUP_REMOVED lines=12> */
[----:B------:R-:W-:Y:S02]  /*44440*/  PRMT R0, R135, 0x7770, RZ ;  /* 0x0000777087007816 */ /* 0x000fe400000000ff */
[----:B------:R-:W-:-:S07]  /*44450*/  LOP3.LUT P0, RZ, R8, 0x4000000, RZ, 0xc0, !PT ;  /* 0x0400000008ff7812 */ /* 0x000fce000780c0ff */
[----:B------:R-:W-:Y:S02]  /*44460*/  @P3 LOP3.LUT R9, R9, 0x20000000, RZ, 0xfc, !PT ;  /* 0x2000000009093812 */ /* 0x000fe400078efcff */
[C---:B------:R-:W-:Y:S02]  /*44470*/  LOP3.LUT P3, RZ, R8.reuse, 0x100000, RZ, 0xc0, !PT ;  /* 0x0010000008ff7812 */ /* 0x040fe4000786c0ff */
[----:B------:R-:W-:Y:S02]  /*44480*/  LOP3.LUT P5, RZ, R8, 0x80, RZ, 0xc0, !PT ;  /* 0x0000008008ff7812 */ /* 0x000fe400078ac0ff */
[----:B------:R-:W-:-:S09]  /*44490*/  LOP3.LUT R9, R9, 0xbfffffff, RZ, 0xc0, !PT ;  /* 0xbfffffff09097812 */ /* 0x000fd200078ec0ff */
[----:B------:R-:W-:-:S04]  /*444a0*/  @P3 LOP3.LUT R9, R9, 0x40000000, RZ, 0xfc, !PT ;  /* 0x4000000009093812 */ /* 0x000fc800078efcff */
[----:B------:R-:W-:-:S04]  /*444b0*/  LOP3.LUT R9, R9, 0xff7fffff, RZ, 0xc0, !PT ;  /* 0xff7fffff09097812 */ /* 0x000fc800078ec0ff */
[----:B------:R-:W-:Y:S01]  /*444c0*/  @P5 LOP3.LUT R9, R9, 0x800000, RZ, 0xfc, !PT ;  /* 0x0080000009095812 */ /* 0x000fe200078efcff */
[----:B---3--:R0:W-:Y:S04]  /*444d0*/  @P1 STG.E.U8 desc[UR6][R52.64], R0 ;  /* 0x0000000034001986 */ /* 0x0081e8000c101106 */
[----:B0-----:R-:W3:Y:S01]  /*444e0*/  LDL.LU.64 R52, [R1+0x678] ;  /* 0x0006780001347983 */ /* 0x001ee20000300a00 */
[----:B------:R-:W-:-:S05]  /*444f0*/  PRMT R0, R135, 0x7771, RZ ;  /* 0x0000777187007816 */ /* 0x000fca00000000ff */
[----:B----4-:R0:W-:Y:S01]  /*44500*/  @P0 STG.E.U8 desc[UR6][R50.64], R0 ;  /* 0x0000000032000986 */ /* 0x0101e2000c101106 */
[C---:B------:R-:W-:Y:S02]  /*44510*/  LOP3.LUT P5, RZ, R8.reuse, 0x100, RZ, 0xc0, !PT ;  /* 0x0000010008ff7812 */ /* 0x040fe400078ac0ff */
[C---:B------:R-:W-:Y:S02]  /*44520*/  LOP3.LUT P2, RZ, R8.reuse, 0x1000000, RZ, 0xc0, !PT ;  /* 0x0100000008ff7812 */ /* 0x040fe4000784c0ff */
[----:B------:R-:W-:Y:S01]  /*44530*/  LOP3.LUT P3, RZ, R8, 0x400000, RZ, 0xc0, !PT ;  /* 0x0040000008ff7812 */ /* 0x000fe2000786c0ff */
[----:B0-----:R-:W4:Y:S04]  /*44540*/  LDL.LU.64 R50, [R1+0x598] ;  /* 0x0005980001327983 */ /* 0x001f280000300a00 */
[----:B------:R-:W4:Y:S01]  /*44550*/  LDL.LU.64 R60, [R1+0x670] ;  /* 0x00067000013c7983 */ /* 0x000f220000300a00 */
[----:B------:R-:W-:-:S02]  /*44560*/  LOP3.LUT R9, R9, 0xfeffffff, RZ, 0xc0, !PT ;  /* 0xfeffffff09097812 */ /* 0x000fc400078ec0ff */
[C---:B------:R-:W-:Y:S02]  /*44570*/  PRMT R0, R135.reuse, 0x7772, RZ ;  /* 0x0000777287007816 */ /* 0x040fe400000000ff */
[----:B------:R-:W-:Y:S02]  /*44580*/  PRMT R135, R135, 0x7773, RZ ;  /* 0x0000777387877816 */ /* 0x000fe400000000ff */
[----:B------:R-:W-:Y:S01]  /*44590*/  @P5 LOP3.LUT R9, R9, 0x1000000, RZ, 0xfc, !PT ;  /* 0x0100000009095812 */ /* 0x000fe200078efcff */
[----:B------:R-:W-:Y:S04]  /*445a0*/  @P2 STG.E.U8 desc[UR6][R58.64], R0 ;  /* 0x000000003a002986 */ /* 0x000fe8000c101106 */
[----:B------:R0:W-:Y:S01]  /*445b0*/  @P3 STG.E.U8 desc[UR6][R48.64], R135 ;  /* 0x0000008730003986 */ /* 0x0001e2000c101106 */
[----:B------:R-:W-:-:S03]  /*445c0*/  LOP3.LUT P3, RZ, R9, 0x40000000, RZ, 0xc0, !PT ;  /* 0x4000000009ff7812 */ /* 0x000fc6000786c0ff */
[----:B0-----:R-:W4:Y:S01]  /*445d0*/  LDL.LU.64 R48, [R1+0x4b8] ;  /* 0x0004b80001307983 */ /* 0x001f220000300a00 */
[----:B------:R-:W-:-:S09]  /*445e0*/  PRMT R0, R136, 0x7770, RZ ;  /* 0x0000777088007816 */ /* 0x000fd200000000ff */
[----:B------:R0:W-:Y:S01]  /*445f0*/  @P3 STG.E.U8 desc[UR6][R168.64], R0 ;  /* 0x00000000a8003986 */ /* 0x0001e2000c101106 */
[----:B------:R-:W-:-:S03]  /*44600*/  LOP3.LUT P3, RZ, R9, 0x20000000, RZ, 0xc0, !PT ;  /* 0x2000000009ff7812 */ /* 0x000fc6000786c0ff */
[----:B0-----:R-:W4:Y:S01]  /*44610*/  LDL.LU.64 R168, [R1+0x668] ;  /* 0x0006680001a87983 */ /* 0x001f220000300a00 */
[----:B------:R-:W-:-:S03]  /*44620*/  PRMT R0, R136, 0x7771, RZ ;  /* 0x0000777188007816 */ /* 0x000fc600000000ff */
[----:B------:R-:W4:Y:S06]  /*44630*/  LDL.LU.64 R58, [R1+0x590] ;  /* 0x00059000013a7983 */ /* 0x000f2c0000300a00 */
[----:B--2---:R0:W-:Y:S04]  /*44640*/  @P3 STG.E.U8 desc[UR6][R170.64], R0 ;  /* 0x00000000aa003986 */ /* 0x0041e8000c101106 */
[----:B0-----:R-:W2:Y:S01]  /*44650*/  LDL.LU.64 R170, [R1+0x660] ;  /* 0x0006600001aa7983 */ /* 0x001ea20000300a00 */
[----:B------:R-:W-:-:S02]  /*44660*/  LOP3.LUT P3, RZ, R9, 0x10000000, RZ, 0xc0, !PT ;  /* 0x1000000009ff7812 */ /* 0x000fc4000786c0ff */
[C---:B------:R-:W-:Y:S02]  /*44670*/  PRMT R0, R136.reuse, 0x7772, RZ ;  /* 0x0000777288007816 */ /* 0x040fe400000000ff */
[----:B------:R-:W-:-:S09]  /*44680*/  PRMT R136, R136, 0x7773, RZ ;  /* 0x0000777388887816 */ /* 0x000fd200000000ff */
[----:B------:R0:W-:Y:S01]  /*44690*/  @P3 STG.E.U8 desc[UR6][R56.64], R0 ;  /* 0x0000000038003986 */ /* 0x0001e2000c101106 */
[----:B------:R-:W-:-:S03]  /*446a0*/  LOP3.LUT P3, RZ, R9, 0x8000000, RZ, 0xc0, !PT ;  /* 0x0800000009ff7812 */ /* 0x000fc6000786c0ff */
[----:B0-----:R-:W2:Y:S10]  /*446b0*/  LDL.LU.64 R56, [R1+0x4c8] ;  /* 0x0004c80001387983 */ /* 0x001eb40000300a00 */
[----:B------:R0:W-:Y:S01]  /*446c0*/  @P3 STG.E.U8 desc[UR6][R54.64], R136 ;  /* 0x0000008836003986 */ /* 0x0001e2000c101106 */
[----:B------:R-:W-:-:S02]  /*446d0*/  LOP3.LUT P3, RZ, R9, 0x4000000, RZ, 0xc0, !PT ;  /* 0x0400000009ff7812 */ /* 0x000fc4000786c0ff */
[----:B------:R-:W-:Y:S01]  /*446e0*/  PRMT R0, R137, 0x7770, RZ ;  /* 0x0000777089007816 */ /* 0x000fe200000000ff */
[----:B0-----:R-:W2:Y:S01]  /*446f0*/  LDL.LU.64 R54, [R1+0x658] ;  /* 0x0006580001367983 */ /* 0x001ea20000300a00 */
[C---:B------:R-:W-:Y:S02]  /*44700*/  LOP3.LUT P5, RZ, R8.reuse, 0x400, RZ, 0xc0, !PT ;  /* 0x0000040008ff7812 */ /* 0x040fe400078ac0ff */
[C---:B------:R-:W-:Y:S02]  /*44710*/  LOP3.LUT P1, RZ, R8.reuse, 0x40, RZ, 0xc0, !PT ;  /* 0x0000004008ff7812 */ /* 0x040fe4000782c0ff */
[----:B------:R-:W-:-:S05]  /*44720*/  LOP3.LUT P0, RZ, R8, 0x10, RZ, 0xc0, !PT ;  /* 0x0000001008ff7812 */ /* 0x000fca000780c0ff */
[----:B---3--:R0:W-:Y:S01]  /*44730*/  @P3 STG.E.U8 desc[UR6][R52.64], R0 ;  /* 0x0000000034003986 */ /* 0x0081e2000c101106 */
[----:B------:R-:W-:-:S03]  /*44740*/  LOP3.LUT P3, RZ, R9, 0x2000000, RZ, 0xc0, !PT ;  /* 0x0200000009ff7812 */ /* 0x000fc6000786c0ff */
[----:B0-----:R-:W3:Y:S01]  /*44750*/  LDL.LU.64 R52, [R1+0x588] ;  /* 0x0005880001347983 */ /* 0x001ee20000300a00 */
[----:B------:R-:W-:-:S09]  /*44760*/  PRMT R0, R137, 0x7771, RZ ;  /* 0x0000777189007816 */ /* 0x000fd200000000ff */
[----:B----4-:R0:W-:Y:S02]  /*44770*/  @P3 STG.E.U8 desc[UR6][R50.64], R0 ;  /* 0x0000000032003986 */ /* 0x0101e4000c101106 */
[----:B0-----:R-:W-:Y:S02]  /*44780*/  PRMT R0, R137, 0x7772, RZ ;  /* 0x0000777289007816 */ /* 0x001fe400000000ff */
[----:B------:R-:W4:Y:S04]  /*44790*/  LDL.LU.64 R50, [R1+0x650] ;  /* 0x0006500001327983 */ /* 0x000f280000300a00 */
[----:B------:R0:W-:Y:S01]  /*447a0*/  @P5 STG.E.U8 desc[UR6][R60.64], R0 ;  /* 0x000000003c005986 */ /* 0x0001e2000c101106 */
[----:B------:R-:W-:Y:S02]  /*447b0*/  LOP3.LUT P5, RZ, R9, 0x1000000, RZ, 0xc0, !PT ;  /* 0x0100000009ff7812 */ /* 0x000fe400078ac0ff */
[----:B------:R-:W-:-:S11]  /*447c0*/  PRMT R137, R137, 0x7773, RZ ;  /* 0x0000777389897816 */ /* 0x000fd600000000ff */
[----:B------:R1:W-:Y:S01]  /*447d0*/  @P5 STG.E.U8 desc[UR6][R48.64], R137 ;  /* 0x0000008930005986 */ /* 0x0003e2000c101106 */
[----:B------:R-:W-:Y:S02]  /*447e0*/  LOP3.LUT P5, RZ, R9, 0x800000, RZ, 0xc0, !PT ;  /* 0x0080000009ff7812 */ /* 0x000fe400078ac0ff */
[C---:B0-----:R-:W-:Y:S01]  /*447f0*/  PRMT R0, R138.reuse, 0x7770, RZ ;  /* 0x000077708a007816 */ /* 0x041fe200000000ff */
[----:B-1----:R-:W4:Y:S10]  /*44800*/  LDL.LU.64 R48, [R1+0x4d0] ;  /* 0x0004d00001307983 */ /* 0x002f340000300a00 */
[----:B------:R0:W-:Y:S04]  /*44810*/  @P5 STG.E.U8 desc[UR6][R168.64], R0 ;  /* 0x00000000a8005986 */ /* 0x0001e8000c101106 */
[----:B0-----:R-:W4:Y:S01]  /*44820*/  LDL.LU.64 R168, [R1+0x648] ;  /* 0x0006480001a87983 */ /* 0x001f220000300a00 */
[----:B------:R-:W-:-:S05]  /*44830*/  PRMT R0, R138, 0x7771, RZ ;  /* 0x000077718a007816 */ /* 0x000fca00000000ff */
[----:B------:R0:W-:Y:S02]  /*44840*/  @P1 STG.E.U8 desc[UR6][R58.64], R0 ;  /* 0x000000003a001986 */ /* 0x0001e4000c101106 */
[----:B0-----:R-:W-:-:S05]  /*44850*/  PRMT R0, R138, 0x7772, RZ ;  /* 0x000077728a007816 */ /* 0x001fca00000000ff */
[----:B--2---:R0:W-:Y:S04]  /*44860*/  @P0 STG.E.U8 desc[UR6][R170.64], R0 ;  /* 0x00000000aa000986 */ /* 0x0041e8000c101106 */
[----:B0-----:R-:W2:Y:S01]  /*44870*/  LDL.LU.64 R170, [R1+0x580] ;  /* 0x0005800001aa7983 */ /* 0x001ea20000300a00 */
[C---:B------:R-:W-:Y:S02]  /*44880*/  LOP3.LUT P4, RZ, R8.reuse, 0x8, RZ, 0xc0, !PT ;  /* 0x0000000808ff7812 */ /* 0x040fe4000788c0ff */
[----:B------:R-:W-:Y:S02]  /*44890*/  LOP3.LUT P6, RZ, R8, 0x4, RZ, 0xc0, !PT ;  /* 0x0000000408ff7812 */ /* 0x000fe400078cc0ff */
[----:B------:R-:W-:Y:S02]  /*448a0*/  PRMT R138, R138, 0x7773, RZ ;  /* 0x000077738a8a7816 */ /* 0x000fe400000000ff */
[----:B------:R-:W-:-:S02]  /*448b0*/  PRMT R0, R139, 0x7770, RZ ;  /* 0x000077708b007816 */ /* 0x000fc400000000ff */
[----:B------:R-:W-:-:S05]  /*448c0*/  LOP3.LUT P2, RZ, R8, 0x1, RZ, 0xc0, !PT ;  /* 0x0000000108ff7812 */ /* 0x000fca000784c0ff */
[----:B------:R-:W-:Y:S01]  /*448d0*/  @P4 STG.E.U8 desc[UR6][R56.64], R138 ;  /* 0x0000008a38004986 */ /* 0x000fe2000c101106 */
[----:B------:R-:W-:Y:S02]  /*448e0*/  ISETP.LT.AND P4, PT, R3, UR18, !P2 ;  /* 0x0000001203007c0c */ /* 0x000fe4000d781270 */
[----:B------:R-:W-:Y:S01]  /*448f0*/  LOP3.LUT P5, RZ, R9, 0x400000, RZ, 0xc0, !PT ;  /* 0x0040000009ff7812 */ /* 0x000fe200078ac0ff */
[----:B------:R0:W-:Y:S04]  /*44900*/  @P6 STG.E.U8 desc[UR6][R54.64], R0 ;  /* 0x0000000036006986 */ /* 0x0001e8000c101106 */
[----:B0-----:R-:W2:Y:S01]  /*44910*/  LDL.LU.64 R54, [R1+0x640] ;  /* 0x0006400001367983 */ /* 0x001ea20000300a00 */
[----:B------:R-:W-:Y:S02]  /*44920*/  PRMT R0, R139, 0x7771, RZ ;  /* 0x000077718b007816 */ /* 0x000fe400000000ff */
[----:B------:R-:W-:-:S03]  /*44930*/  LOP3.LUT P3, RZ, R8, 0x2, RZ, 0xc0, !PT ;  /* 0x0000000208ff7812 */ /* 0x000fc6000786c0ff */
[----:B---3--:R0:W-:Y:S01]  /*44940*/  @P4 STG.E.U8 desc[UR6][R52.64], R0 ;  /* 0x0000000034004986 */ /* 0x0081e2000c101106 */
[----:B------:R-:W-:Y:S01]  /*44950*/  ISETP.LT.AND P4, PT, R2, UR4, !P5 ;  /* 0x0000000402007c0c */ /* 0x000fe2000ef81270 */
[----:B------:R-:W-:Y:S02]  /*44960*/  ULDC UR4, c[0x0][0x228] ;  /* 0x00008a0000047ab9 */ /* 0x000fe40000000800 */
[----:B0-----:R-:W3:Y:S01]  /*44970*/  LDL.LU.64 R52, [R1+0x4e0] ;  /* 0x0004e00001347983 */ /* 0x001ee20000300a00 */
[----:B------:R-:W-:Y:S02]  /*44980*/  PRMT R0, R139, 0x7772, RZ ;  /* 0x000077728b007816 */ /* 0x000fe400000000ff */
[----:B------:R-:W-:Y:S01]  /*44990*/  ISETP.LT.AND P5, PT, R3, UR4, !P5 ;  /* 0x0000000403007c0c */ /* 0x000fe2000efa1270 */
[----:B------:R-:W-:-:S06]  /*449a0*/  ULDC UR4, c[0x0][0x228] ;  /* 0x00008a0000047ab9 */ /* 0x000fcc0000000800 */
[----:B----4-:R0:W-:Y:S01]  /*449b0*/  @P4 STG.E.U8 desc[UR6][R50.64], R0 ;  /* 0x0000000032004986 */ /* 0x0101e2000c101106 */
[----:B------:R-:W-:-:S03]  /*449c0*/  PRMT R139, R139, 0x7773, RZ ;  /* 0x000077738b8b7816 */ /* 0x000fc600000000ff */
[----:B0-----:R-:W4:Y:S01]  /*449d0*/  LDL.LU.64 R50, [R1+0x638] ;  /* 0x0006380001327983 */ /* 0x001f220000300a00 */
[----:B------:R-:W-:-:S03]  /*449e0*/  PRMT R0, R140, 0x7770, RZ ;  /* 0x000077708c007816 */ /* 0x000fc600000000ff */
[----:B------:R0:W-:Y:S01]  /*449f0*/  @P5 STG.E.U8 desc[UR6][R48.64], R139 ;  /* 0x0000008b30005986 */ /* 0x0001e2000c101106 */
[----:B------:R-:W-:Y:S01]  /*44a00*/  ISETP.LT.AND P5, PT, R2, UR4, !P3 ;  /* 0x0000000402007c0c */ /* 0x000fe2000dfa1270 */
[----:B------:R-:W-:Y:S02]  /*44a10*/  ULDC UR4, c[0x0][0x228] ;  /* 0x00008a0000047ab9 */ /* 0x000fe40000000800 */
[----:B0-----:R-:W4:Y:S10]  /*44a20*/  LDL.LU.64 R48, [R1+0x578] ;  /* 0x0005780001307983 */ /* 0x001f340000300a00 */
[----:B------:R0:W-:Y:S01]  /*44a30*/  @P5 STG.E.U8 desc[UR6][R168.64], R0 ;  /* 0x00000000a8005986 */ /* 0x0001e2000c101106 */
[----:B------:R-:W-:Y:S01]  /*44a40*/  ISETP.LT.AND P5, PT, R3, UR4, !P3 ;  /* 0x0000000403007c0c */ /* 0x000fe2000dfa1270 */
[----:B------:R-:W-:-:S02]  /*44a50*/  ULDC UR4, c[0x0][0x228] ;  /* 0x00008a0000047ab9 */ /* 0x000fc40000000800 */
[----:B0-----:R-:W4:Y:S01]  /*44a60*/  LDL.LU.64 R168, [R1+0x630] ;  /* 0x0006300001a87983 */ /* 0x001f220000300a00 */
[----:B------:R-:W-:-:S09]  /*44a70*/  PRMT R0, R140, 0x7771, RZ ;  /* 0x000077718c007816 */ /* 0x000fd200000000ff */
[----:B--2---:R0:W-:Y:S04]  /*44a80*/  @P5 STG.E.U8 desc[UR6][R170.64], R0 ;  /* 0x00000000aa005986 */ /* 0x0041e8000c101106 */
[----:B0-----:R-:W2:Y:S01]  /*44a90*/  LDL.LU.64 R170, [R1+0x4e8] ;  /* 0x0004e80001aa7983 */ /* 0x001ea20000300a00 */
[----:B------:R-:W-:-:S04]  /*44aa0*/  LOP3.LUT P1, RZ, R8, 0x20, RZ, 0xc0, !PT ;  /* 0x0000002008ff7812 */ /* 0x000fc8000782c0ff */
[----:B------:R-:W-:Y:S01]  /*44ab0*/  ISETP.LT.AND P5, PT, R2, UR4, !P1 ;  /* 0x0000000402007c0c */ /* 0x000fe2000cfa1270 */
[----:B------:R-:W-:Y:S01]  /*44ac0*/  ULDC UR4, c[0x0][0x228] ;  /* 0x00008a0000047ab9 */ /* 0x000fe20000000800 */
[C---:B------:R-:W-:Y:S02]  /*44ad0*/  PRMT R0, R140.reuse, 0x7772, RZ ;  /* 0x000077728c007816 */ /* 0x040fe400000000ff */
[----:B------:R-:W-:Y:S02]  /*44ae0*/  PRMT R140, R140, 0x7773, RZ ;  /* 0x000077738c8c7816 */ /* 0x000fe400000000ff */
[----:B------:R-:W-:-:S07]  /*44af0*/  LOP3.LUT P2, RZ, R8, 0x200, RZ, 0xc0, !PT ;  /* 0x0000020008ff7812 */ /* 0x000fce000784c0ff */
[----:B------:R0:W-:Y:S01]  /*44b00*/  @P5 STG.E.U8 desc[UR6][R54.64], R0 ;  /* 0x0000000036005986 */ /* 0x0001e2000c101106 */
[----:B------:R-:W-:Y:S01]  /*44b10*/  ISETP.LT.AND P5, PT, R3, UR4, !P1 ;  /* 0x0000000403007c0c */ /* 0x000fe2000cfa1270 */
[----:B------:R-:W-:Y:S02]  /*44b20*/  ULDC UR4, c[0x0][0x228] ;  /* 0x00008a0000047ab9 */ /* 0x000fe40000000800 */
[----:B0-----:R-:W2:Y:S01]  /*44b30*/  LDL.LU.64 R54, [R1+0x628] ;  /* 0x0006280001367983 */ /* 0x001ea20000300a00 */
[----:B------:R-:W-:Y:S02]  /*44b40*/  PRMT R0, R141, 0x7770, RZ ;  /* 0x000077708d007816 */ /* 0x000fe400000000ff */
[----:B------:R-:W-:-:S07]  /*44b50*/  LOP3.LUT P6, RZ, R8, 0x1000, RZ, 0xc0, !PT ;  /* 0x0000100008ff7812 */ /* 0x000fce00078cc0ff */
[----:B---3--:R0:W-:Y:S01]  /*44b60*/  @P5 STG.E.U8 desc[UR6][R52.64], R140 ;  /* 0x0000008c34005986 */ /* 0x0081e2000c101106 */
[----:B------:R-:W-:Y:S01]  /*44b70*/  ISETP.LT.AND P5, PT, R2, UR4, !P2 ;  /* 0x0000000402007c0c */ /* 0x000fe2000d7a1270 */
[----:B------:R-:W-:Y:S02]  /*44b80*/  ULDC UR4, c[0x0][0x228] ;  /* 0x00008a0000047ab9 */ /* 0x000fe40000000800 */
[----:B0-----:R-:W3:Y:S10]  /*44b90*/  LDL.LU.64 R52, [R1+0x570] ;  /* 0x0005700001347983 */ /* 0x001ef40000300a00 */
[----:B----4-:R0:W-:Y:S01]  /*44ba0*/  @P5 STG.E.U8 desc[UR6][R50.64], R0 ;  /* 0x0000000032005986 */ /* 0x0101e2000c101106 */
[----:B------:R-:W-:Y:S01]  /*44bb0*/  ISETP.LT.AND P5, PT, R3, UR4, !P2 ;  /* 0x0000000403007c0c */ /* 0x000fe2000d7a1270 */
[----:B------:R-:W-:-:S02]  /*44bc0*/  ULDC UR4, c[0x0][0x228] ;  /* 0x00008a0000047ab9 */ /* 0x000fc40000000800 */
[----:B0-----:R-:W4:Y:S01]  /*44bd0*/  LDL.LU.64 R50, [R1+0x620] ;  /* 0x0006200001327983 */ /* 0x001f220000300a00 */
[----:B------:R-:W-:-:S09]  /*44be0*/  PRMT R0, R141, 0x7771, RZ ;  /* 0x000077718d007816 */ /* 0x000fd200000000ff */
[----:B------:R0:W-:Y:S01]  /*44bf0*/  @P5 STG.E.U8 desc[UR6][R48.64], R0 ;  /* 0x0000000030005986 */ /* 0x0001e2000c101106 */
[----:B------:R-:W-:Y:S01]  /*44c00*/  ISETP.LT.AND P5, PT, R2, UR4, !P6 ;  /* 0x0000000402007c0c */ /* 0x000fe2000f7a1270 */
[----:B------:R-:W-:Y:S02]  /*44c10*/  ULDC UR4, c[0x0][0x228] ;  /* 0x00008a0000047ab9 */ /* 0x000fe40000000800 */
[----:B0-----:R-:W4:Y:S01]  /*44c20*/  LDL.LU.64 R48, [R1+0x4f8] ;  /* 0x0004f80001307983 */ /* 0x001f220000300a00 */
[----:B------:R-:W-:-:S09]  /*44c30*/  PRMT R0, R141, 0x7772, RZ ;  /* 0x000077728d007816 */ /* 0x000fd200000000ff */
[----:B------:R0:W-:Y:S01]  /*44c40*/  @P5 STG.E.U8 desc[UR6][R168.64], R0 ;  /* 0x00000000a8005986 */ /* 0x0001e2000c101106 */
[----:B------:R-:W-:Y:S01]  /*44c50*/  ISETP.LT.AND P5, PT, R3, UR4, !P6 ;  /* 0x0000000403007c0c */ /* 0x000fe2000f7a1270 */
[----:B------:R-:W-:Y:S01]  /*44c60*/  ULDC UR4, c[0x0][0x228] ;  /* 0x00008a0000047ab9 */ /* 0x000fe20000000800 */
[----:B------:R-:W-:Y:S01]  /*44c70*/  PRMT R141, R141, 0x7773, RZ ;  /* 0x000077738d8d7816 */ /* 0x000fe200000000ff */
[----:B0-----:R-:W4:Y:S10]  /*44c80*/  LDL.LU.64 R168, [R1+0x618] ;  /* 0x0006180001a87983 */ /* 0x001f340000300a00 */
[----:B--2---:R0:W-:Y:S04]  /*44c90*/  @P5 STG.E.U8 desc[UR6][R170.64], R141 ;  /* 0x0000008daa005986 */ /* 0x0041e8000c101106 */
[----:B0-----:R-:W2:Y:S01]  /*44ca0*/  LDL.LU.64 R170, [R1+0x568] ;  /* 0x0005680001aa7983 */ /* 0x001ea20000300a00 */
[----:B------:R-:W-:-:S04]  /*44cb0*/  LOP3.LUT P3, RZ, R8, 0x8000, RZ, 0xc0, !PT ;  /* 0x0000800008ff7812 */ /* 0x000fc8000786c0ff */
[----:B------:R-:W-:Y:S01]  /*44cc0*/  ISETP.LT.AND P5, PT, R2, UR4, !P3 ;  /* 0x0000000402007c0c */ /* 0x000fe2000dfa1270 */
[----:B------:R-:W-:Y:S01]  /*44cd0*/  ULDC UR4, c[0x0][0x228] ;  /* 0x00008a0000047ab9 */ /* 0x000fe20000000800 */
[----:B------:R-:W-:Y:S02]  /*44ce0*/  PRMT R0, R142, 0x7770, RZ ;  /* 0x000077708e007816 */ /* 0x000fe400000000ff */
[----:B------:R-:W-:-:S09]  /*44cf0*/  LOP3.LUT P1, RZ, R8, 0x10000, RZ, 0xc0, !PT ;  /* 0x0001000008ff7812 */ /* 0x000fd2000782c0ff */
        /* <DEDUP_REMOVED lines=9> */
[----:B0-----:R-:W3:Y:S01]  /*44d90*/  LDL.LU.64 R52, [R1+0x500] ;  /* 0x0005000001347983 */ /* 0x001ee20000300a00 */
[----:B------:R-:W-:-:S09]  /*44da0*/  PRMT R0, R142, 0x7772, RZ ;  /* 0x000077728e007816 */ /* 0x000fd200000000ff */
[----:B----4-:R0:W-:Y:S01]  /*44db0*/  @P5 STG.E.U8 desc[UR6][R50.64], R0 ;  /* 0x0000000032005986 */ /* 0x0101e2000c101106 */
[----:B------:R-:W-:Y:S01]  /*44dc0*/  ISETP.LT.AND P5, PT, R3, UR4, !P1 ;  /* 0x0000000403007c0c */ /* 0x000fe2000cfa1270 */
[----:B------:R-:W-:Y:S01]  /*44dd0*/  ULDC UR4, c[0x0][0x228] ;  /* 0x00008a0000047ab9 */ /* 0x000fe20000000800 */
[----:B------:R-:W-:Y:S01]  /*44de0*/  PRMT R142, R142, 0x7773, RZ ;  /* 0x000077738e8e7816 */ /* 0x000fe200000000ff */
[----:B0-----:R-:W4:Y:S01]  /*44df0*/  LDL.LU.64 R50, [R1+0x608] ;  /* 0x0006080001327983 */ /* 0x001f220000300a00 */
[----:B------:R-:W-:-:S09]  /*44e00*/  PRMT R0, R143, 0x7770, RZ ;  /* 0x000077708f007816 */ /* 0x000fd200000000ff */
        /* <DEDUP_REMOVED lines=120> */
[----:B------:R-:W-:Y:S02]  /*45590*/  LOP3.LUT P2, RZ, R7, 0x2000, RZ, 0xc0, !PT ;  /* 0x0000200007ff7812 */ /* 0x000fe4000784c0ff */
[----:B------:R-:W-:-:S05]  /*455a0*/  PRMT R8, R149, 0x7770, RZ ;  /* 0x0000777095087816 */ /* 0x000fca00000000ff */
        /* <DEDUP_REMOVED lines=9> */
[----:B0-----:R-:W4:Y:S10]  /*45640*/  LDL.LU.64 R50, [R1+0x4a8] ;  /* 0x0004a80001327983 */ /* 0x001f340000300a00 */
[----:B------:R0:W-:Y:S01]  /*45650*/  @P5 STG.E.U8 desc[UR6][R48.64], R148 ;  /* 0x0000009430005986 */ /* 0x0001e2000c101106 */
[----:B------:R-:W-:Y:S01]  /*45660*/  ISETP.LT.AND P5, PT, R2, UR4, !P2 ;  /* 0x0000000402007c0c */ /* 0x000fe2000d7a1270 */
[----:B------:R-:W-:-:S02]  /*45670*/  ULDC UR4, c[0x0][0x228] ;  /* 0x00008a0000047ab9 */ /* 0x000fc40000000800 */
[----:B0-----:R-:W4:Y:S10]  /*45680*/  LDL.LU.64 R48, [R1+0x490] ;  /* 0x0004900001307983 */ /* 0x001f340000300a00 */
        /* <DEDUP_REMOVED lines=17> */
[C---:B------:R-:W-:Y:S02]  /*457a0*/  PRMT R8, R150.reuse, 0x7770, RZ ;  /* 0x0000777096087816 */ /* 0x040fe400000000ff */
[C---:B------:R-:W-:Y:S02]  /*457b0*/  PRMT R0, R150.reuse, 0x7771, RZ ;  /* 0x0000777196007816 */ /* 0x040fe400000000ff */
[----:B------:R-:W-:Y:S02]  /*457c0*/  LOP3.LUT P1, RZ, R7, 0x80000, RZ, 0xc0, !PT ;  /* 0x0008000007ff7812 */ /* 0x000fe4000782c0ff */
[----:B------:R-:W-:-:S02]  /*457d0*/  PRMT R10, R150, 0x7772, RZ ;  /* 0x00007772960a7816 */ /* 0x000fc400000000ff */
[----:B------:R-:W-:Y:S01]  /*457e0*/  PRMT R150, R150, 0x7773, RZ ;  /* 0x0000777396967816 */ /* 0x000fe200000000ff */
[----:B---3--:R0:W-:Y:S01]  /*457f0*/  @P5 STG.E.U8 desc[UR6][R52.64], R149 ;  /* 0x0000009534005986 */ /* 0x0081e2000c101106 */
[----:B------:R-:W-:Y:S01]  /*45800*/  ISETP.LT.AND P5, PT, R2, UR4, !P3 ;  /* 0x0000000402007c0c */ /* 0x000fe2000dfa1270 */
[----:B------:R-:W-:Y:S02]  /*45810*/  ULDC UR4, c[0x0][0x228] ;  /* 0x00008a0000047ab9 */ /* 0x000fe40000000800 */
[----:B0-----:R-:W3:Y:S10]  /*45820*/  LDL.LU.64 R52, [R1+0x3b0] ;  /* 0x0003b00001347983 */ /* 0x001ef40000300a00 */
[----:B----4-:R0:W-:Y:S01]  /*45830*/  @P5 STG.E.U8 desc[UR6][R50.64], R8 ;  /* 0x0000000832005986 */ /* 0x0101e2000c101106 */
[----:B------:R-:W-:Y:S01]  /*45840*/  ISETP.LT.AND P5, PT, R3, UR4, !P3 ;  /* 0x0000000403007c0c */ /* 0x000fe2000dfa1270 */
[----:B------:R-:W-:-:S02]  /*45850*/  ULDC UR4, c[0x0][0x228] ;  /* 0x00008a0000047ab9 */ /* 0x000fc40000000800 */
[----:B0-----:R-:W4:Y:S10]  /*45860*/  LDL.LU.64 R50, [R1+0x3a8] ;  /* 0x0003a80001327983 */ /* 0x001f340000300a00 */
[----:B------:R0:W-:Y:S01]  /*45870*/  @P5 STG.E.U8 desc[UR6][R48.64], R0 ;  /* 0x0000000030005986 */ /* 0x0001e2000c101106 */
[----:B------:R-:W-:Y:S01]  /*45880*/  ISETP.LT.AND P5, PT, R2, UR4, !P1 ;  /* 0x0000000402007c0c */ /* 0x000fe2000cfa1270 */
[----:B------:R-:W-:-:S02]  /*45890*/  ULDC UR4, c[0x0][0x228] ;  /* 0x00008a0000047ab9 */ /* 0x000fc40000000800 */
[----:B0-----:R-:W4:Y:S10]  /*458a0*/  LDL.LU.64 R48, [R1+0x3a0] ;  /* 0x0003a00001307983 */ /* 0x001f340000300a00 */
[----:B------:R0:W-:Y:S01]  /*458b0*/  @P5 STG.E.U8 desc[UR6][R168.64], R10 ;  /* 0x0000000aa8005986 */ /* 0x0001e2000c101106 */
[----:B------:R-:W-:Y:S01]  /*458c0*/  ISETP.LT.AND P5, PT, R3, UR4, !P1 ;  /* 0x0000000403007c0c */ /* 0x000fe2000cfa1270 */
[----:B------:R-:W-:-:S02]  /*458d0*/  ULDC UR4, c[0x0][0x228] ;  /* 0x00008a0000047ab9 */ /* 0x000fc40000000800 */
        /* <DEDUP_REMOVED lines=13> */
[C---:B------:R-:W-:Y:S02]  /*459b0*/  LOP3.LUT P3, RZ, R7.reuse, 0x8000000, RZ, 0xc0, !PT ;  /* 0x0800000007ff7812 */ /* 0x040fe4000786c0ff */
[C---:B------:R-:W-:Y:S02]  /*459c0*/  LOP3.LUT P1, RZ, R7.reuse, 0x10000000, RZ, 0xc0, !PT ;  /* 0x1000000007ff7812 */ /* 0x040fe4000782c0ff */
[----:B------:R-:W-:Y:S02]  /*459d0*/  LOP3.LUT P2, RZ, R7, 0x80000000, RZ, 0xc0, !PT ;  /* 0x8000000007ff7812 */ /* 0x000fe4000784c0ff */
[----:B------:R-:W-:-:S02]  /*459e0*/  PRMT R7, R151, 0x7772, RZ ;  /* 0x0000777297077816 */ /* 0x000fc400000000ff */
[----:B------:R-:W-:Y:S02]  /*459f0*/  PRMT R151, R151, 0x7773, RZ ;  /* 0x0000777397977816 */ /* 0x000fe400000000ff */
        /* <DEDUP_REMOVED lines=20> */
[----:B------:R-:W-:Y:S01]  /*45b40*/  ISETP.LT.AND P5, PT, R2, UR4, !P1 ;  /* 0x0000000402007c0c */ /* 0x000fe2000cfa1270 */
[----:B------:R-:W-:Y:S01]  /*45b50*/  ULDC UR4, c[0x0][0x228] ;  /* 0x00008a0000047ab9 */ /* 0x000fe20000000800 */
[----:B------:R-:W-:-:S02]  /*45b60*/  PRMT R7, R152, 0x7772, RZ ;  /* 0x0000777298077816 */ /* 0x000fc400000000ff */
[----:B------:R-:W-:Y:S02]  /*45b70*/  PRMT R152, R152, 0x7773, RZ ;  /* 0x0000777398987816 */ /* 0x000fe400000000ff */
[----:B------:R-:W-:-:S07]  /*45b80*/  PRMT R8, R153, 0x7770, RZ ;  /* 0x0000777099087816 */ /* 0x000fce00000000ff */
[----:B------:R0:W-:Y:S01]  /*45b90*/  @P5 STG.E.U8 desc[UR6][R54.64], R7 ;  /* 0x0000000736005986 */ /* 0x0001e2000c101106 */
[----:B------:R-:W-:Y:S01]  /*45ba0*/  ISETP.LT.AND P5, PT, R3, UR4, !P1 ;  /* 0x0000000403007c0c */ /* 0x000fe2000cfa1270 */
[----:B------:R-:W-:Y:S02]  /*45bb0*/  ULDC UR4, c[0x0][0x228] ;  /* 0x00008a0000047ab9 */ /* 0x000fe40000000800 */
[----:B0-----:R-:W2:Y:S01]  /*45bc0*/  LDL.LU.64 R54, [R1+0x358] ;  /* 0x0003580001367983 */ /* 0x001ea20000300a00 */
[C---:B------:R-:W-:Y:S02]  /*45bd0*/  PRMT R0, R153.reuse, 0x7771, RZ ;  /* 0x0000777199007816 */ /* 0x040fe400000000ff */
[----:B------:R-:W-:Y:S02]  /*45be0*/  LOP3.LUT P6, RZ, R6, 0x2, RZ, 0xc0, !PT ;  /* 0x0000000206ff7812 */ /* 0x000fe400078cc0ff */
[C---:B------:R-:W-:Y:S02]  /*45bf0*/  PRMT R7, R153.reuse, 0x7772, RZ ;  /* 0x0000777299077816 */ /* 0x040fe400000000ff */
[----:B------:R-:W-:-:S03]  /*45c00*/  PRMT R153, R153, 0x7773, RZ ;  /* 0x0000777399997816 */ /* 0x000fc600000000ff */
        /* <DEDUP_REMOVED lines=29> */
[----:B------:R-:W-:Y:S02]  /*45de0*/  PRMT R154, R154, 0x7773, RZ ;  /* 0x000077739a9a7816 */ /* 0x000fe400000000ff */
[----:B------:R-:W-:Y:S02]  /*45df0*/  LOP3.LUT P2, RZ, R6, 0x80, RZ, 0xc0, !PT ;  /* 0x0000008006ff7812 */ /* 0x000fe4000784c0ff */
        /* <DEDUP_REMOVED lines=100> */
[C---:B------:R-:W-:Y:S02]  /*46440*/  PRMT R0, R159.reuse, 0x7771, RZ ;  /* 0x000077719f007816 */ /* 0x040fe400000000ff */
[C---:B------:R-:W-:Y:S02]  /*46450*/  PRMT R7, R159.reuse, 0x7772, RZ ;  /* 0x000077729f077816 */ /* 0x040fe400000000ff */
        /* <DEDUP_REMOVED lines=19> */
[----:B------:R-:W-:Y:S01]  /*46590*/  ISETP.LT.AND P5, PT, R2, UR4, !P3 ;  /* 0x0000000402007c0c */ /* 0x000fe2000dfa1270 */
[----:B------:R-:W-:Y:S01]  /*465a0*/  ULDC UR4, c[0x0][0x228] ;  /* 0x00008a0000047ab9 */ /* 0x000fe20000000800 */
[----:B------:R-:W-:-:S02]  /*465b0*/  PRMT R6, R160, 0x7770, RZ ;  /* 0x00007770a0067816 */ /* 0x000fc400000000ff */
[C---:B------:R-:W-:Y:S02]  /*465c0*/  PRMT R0, R160.reuse, 0x7771, RZ ;  /* 0x00007771a0007816 */ /* 0x040fe400000000ff */
[----:B------:R-:W-:-:S07]  /*465d0*/  PRMT R7, R160, 0x7772, RZ ;  /* 0x00007772a0077816 */ /* 0x000fce00000000ff */
        /* <DEDUP_REMOVED lines=128> */
[C---:B------:R-:W-:Y:S02]  /*46de0*/  LOP3.LUT P1, RZ, R5.reuse, 0x4000000, RZ, 0xc0, !PT ;  /* 0x0400000005ff7812 */ /* 0x040fe4000782c0ff */
[C---:B------:R-:W-:Y:S02]  /*46df0*/  LOP3.LUT P2, RZ, R5.reuse, 0x20000000, RZ, 0xc0, !PT ;  /* 0x2000000005ff7812 */ /* 0x040fe4000784c0ff */
[----:B------:R-:W-:Y:S02]  /*46e00*/  LOP3.LUT P6, RZ, R5, 0x40000000, RZ, 0xc0, !PT ;  /* 0x4000000005ff7812 */ /* 0x000fe400078cc0ff */
[C---:B------:R-:W-:Y:S02]  /*46e10*/  PRMT R5, R166.reuse, 0x7770, RZ ;  /* 0x00007770a6057816 */ /* 0x040fe400000000ff */
[----:B------:R-:W-:-:S03]  /*46e20*/  PRMT R0, R166, 0x7771, RZ ;  /* 0x00007771a6007816 */ /* 0x000fc600000000ff */
[----:B------:R0:W-:Y:S01]  /*46e30*/  @P5 STG.E.U8 desc[UR6][R54.64], R5 ;  /* 0x0000000536005986 */ /* 0x0001e2000c101106 */
[----:B------:R-:W-:Y:S01]  /*46e40*/  ISETP.LT.AND P5, PT, R3, UR4, !P3 ;  /* 0x0000000403007c0c */ /* 0x000fe2000dfa1270 */
[----:B------:R-:W-:Y:S02]  /*46e50*/  ULDC UR4, c[0x0][0x228] ;  /* 0x00008a0000047ab9 */ /* 0x000fe40000000800 */
[----:B0-----:R-:W2:Y:S01]  /*46e60*/  LDL.LU.64 R54, [R1+0x1a8] ;  /* 0x0001a80001367983 */ /* 0x001ea20000300a00 */
[C---:B------:R-:W-:Y:S02]  /*46e70*/  PRMT R6, R166.reuse, 0x7772, RZ ;  /* 0x00007772a6067816 */ /* 0x040fe400000000ff */
[----:B------:R-:W-:Y:S02]  /*46e80*/  PRMT R166, R166, 0x7773, RZ ;  /* 0x00007773a6a67816 */ /* 0x000fe400000000ff */
        /* <DEDUP_REMOVED lines=16> */
[C---:B------:R-:W-:Y:S01]  /*46f90*/  PRMT R0, R167.reuse, 0x7771, RZ ;  /* 0x00007771a7007816 */ /* 0x040fe200000000ff */
[----:B0-----:R-:W4:Y:S10]  /*46fa0*/  LDL.LU.64 R168, [R1+0x188] ;  /* 0x0001880001a87983 */ /* 0x001f340000300a00 */
[----:B--2---:R0:W-:Y:S04]  /*46fb0*/  @P5 STG.E.U8 desc[UR6][R170.64], R0 ;  /* 0x00000000aa005986 */ /* 0x0041e8000c101106 */
[----:B0-----:R-:W2:Y:S01]  /*46fc0*/  LDL.LU.64 R170, [R1+0x180] ;  /* 0x0001800001aa7983 */ /* 0x001ea20000300a00 */
[----:B------:R-:W-:Y:S01]  /*46fd0*/  ISETP.LT.AND P5, PT, R2, UR4, !P6 ;  /* 0x0000000402007c0c */ /* 0x000fe2000f7a1270 */
[----:B------:R-:W-:Y:S01]  /*46fe0*/  ULDC UR4, c[0x0][0x228] ;  /* 0x00008a0000047ab9 */ /* 0x000fe20000000800 */
[----:B------:R-:W-:-:S02]  /*46ff0*/  PRMT R6, R167, 0x7772, RZ ;  /* 0x00007772a7067816 */ /* 0x000fc400000000ff */
        /* <DEDUP_REMOVED lines=59> */
[----:B0-----:R-:W4:Y:S04]  /*473b0*/  LDL.LU.64 R168, [R1+0x128] ;  /* 0x0001280001a87983 */ /* 0x001f280000300a00 */
[----:B------:R-:W4:Y:S06]  /*473c0*/  LDL.LU.64 R56, [R1+0x120] ;  /* 0x0001200001387983 */ /* 0x000f2c0000300a00 */
[----:B--2---:R0:W-:Y:S04]  /*473d0*/  @P5 STG.E.U8 desc[UR6][R170.64], R0 ;  /* 0x00000000aa005986 */ /* 0x0041e8000c101106 */
[----:B0-----:R-:W2:Y:S01]  /*473e0*/  LDL.LU R171, [R1+0xe48] ;  /* 0x000e480001ab7983 */ /* 0x001ea20000300800 */
[----:B------:R-:W-:-:S04]  /*473f0*/  LOP3.LUT P1, RZ, R4, 0x800, RZ, 0xc0, !PT ;  /* 0x0000080004ff7812 */ /* 0x000fc8000782c0ff */
[----:B------:R-:W-:Y:S01]  /*47400*/  ISETP.LT.AND P5, PT, R2, UR4, !P1 ;  /* 0x0000000402007c0c */ /* 0x000fe2000cfa1270 */
[----:B------:R-:W-:Y:S01]  /*47410*/  ULDC UR4, c[0x0][0x228] ;  /* 0x00008a0000047ab9 */ /* 0x000fe20000000800 */
[C---:B------:R-:W-:Y:S02]  /*47420*/  LOP3.LUT P2, RZ, R4.reuse, 0x2000, RZ, 0xc0, !PT ;  /* 0x0000200004ff7812 */ /* 0x040fe4000784c0ff */
[C---:B------:R-:W-:Y:S02]  /*47430*/  LOP3.LUT P6, RZ, R4.reuse, 0x10000, RZ, 0xc0, !PT ;  /* 0x0001000004ff7812 */ /* 0x040fe400078cc0ff */
[C---:B------:R-:W-:Y:S02]  /*47440*/  LOP3.LUT P3, RZ, R4.reuse, 0x80000, RZ, 0xc0, !PT ;  /* 0x0008000004ff7812 */ /* 0x040fe4000786c0ff */
[----:B------:R-:W-:Y:S02]  /*47450*/  LOP3.LUT P4, RZ, R4, 0x100000, RZ, 0xc0, !PT ;  /* 0x0010000004ff7812 */ /* 0x000fe4000788c0ff */
[----:B------:R-:W-:-:S02]  /*47460*/  PRMT R4, R174, 0x7772, RZ ;  /* 0x00007772ae047816 */ /* 0x000fc400000000ff */
[----:B------:R-:W-:-:S03]  /*47470*/  PRMT R174, R174, 0x7773, RZ ;  /* 0x00007773aeae7816 */ /* 0x000fc600000000ff */
[----:B------:R0:W-:Y:S01]  /*47480*/  @P5 STG.E.U8 desc[UR6][R54.64], R4 ;  /* 0x0000000436005986 */ /* 0x0001e2000c101106 */
[----:B------:R-:W-:Y:S01]  /*47490*/  ISETP.LT.AND P5, PT, R3, UR4, !P1 ;  /* 0x0000000403007c0c */ /* 0x000fe2000cfa1270 */
[----:B------:R-:W-:Y:S02]  /*474a0*/  ULDC UR4, c[0x0][0x228] ;  /* 0x00008a0000047ab9 */ /* 0x000fe40000000800 */
[----:B0-----:R-:W2:Y:S01]  /*474b0*/  LDL.LU.64 R54, [R1+0x118] ;  /* 0x0001180001367983 */ /* 0x001ea20000300a00 */
[C---:B------:R-:W-:Y:S02]  /*474c0*/  PRMT R5, R175.reuse, 0x7770, RZ ;  /* 0x00007770af057816 */ /* 0x040fe400000000ff */
[C---:B------:R-:W-:Y:S02]  /*474d0*/  PRMT R0, R175.reuse, 0x7771, RZ ;  /* 0x00007771af007816 */ /* 0x040fe400000000ff */
        /* <DEDUP_REMOVED lines=13> */
[----:B------:R0:W-:Y:S04]  /*475b0*/  @P5 STG.E.U8 desc[UR6][R168.64], R8 ;  /* 0x00000008a8005986 */ /* 0x0001e8000c101106 */
[----:B0-----:R-:W4:Y:S04]  /*475c0*/  LDL.LU.64 R168, [R1+0xf8] ;  /* 0x0000f80001a87983 */ /* 0x001f280000300a00 */
[----:B--2---:R0:W1:Y:S04]  /*475d0*/  LDS.128 R4, [R171] ;  /* 0x00000000ab047984 */ /* 0x0040680000000c00 */
[----:B0-----:R-:W2:Y:S01]  /*475e0*/  LDL.LU.64 R170, [R1+0xf0] ;  /* 0x0000f00001aa7983 */ /* 0x001ea20000300a00 */
[----:B------:R-:W-:Y:S01]  /*475f0*/  ISETP.LT.AND P5, PT, R3, UR4, !P6 ;  /* 0x0000000403007c0c */ /* 0x000fe2000f7a1270 */
[----:B------:R-:W-:Y:S01]  /*47600*/  ULDC UR4, c[0x0][0x228] ;  /* 0x00008a0000047ab9 */ /* 0x000fe20000000800 */
[----:B------:R-:W-:Y:S01]  /*47610*/  PRMT R175, R175, 0x7773, RZ ;  /* 0x00007773afaf7816 */ /* 0x000fe200000000ff */
[----:B------:R-:W2:Y:S01]  /*47620*/  LDL.LU.64 R60, [R1+0xe8] ;  /* 0x0000e800013c7983 */ /* 0x000ea20000300a00 */
[----:B------:R-:W-:-:S03]  /*47630*/  LOP3.LUT P0, RZ, R9, 0x200000, RZ, 0xc0, !PT ;  /* 0x0020000009ff7812 */ /* 0x000fc6000780c0ff */
[----:B------:R-:W2:Y:S06]  /*47640*/  LDL.LU.64 R58, [R1+0xe0] ;  /* 0x0000e000013a7983 */ /* 0x000eac0000300a00 */
[----:B------:R0:W-:Y:S01]  /*47650*/  @P5 STG.E.U8 desc[UR6][R56.64], R175 ;  /* 0x000000af38005986 */ /* 0x0001e2000c101106 */
[----:B------:R-:W-:Y:S01]  /*47660*/  ISETP.LT.AND P5, PT, R2, UR4, !P3 ;  /* 0x0000000402007c0c */ /* 0x000fe2000dfa1270 */
[----:B------:R-:W-:Y:S02]  /*47670*/  ULDC UR4, c[0x0][0x228] ;  /* 0x00008a0000047ab9 */ /* 0x000fe40000000800 */
[----:B0-----:R-:W2:Y:S01]  /*47680*/  LDL.LU.64 R56, [R1+0xd8] ;  /* 0x0000d80001387983 */ /* 0x001ea20000300a00 */
[----:B-1----:R-:W-:-:S09]  /*47690*/  PRMT R0, R4, 0x7770, RZ ;  /* 0x0000777004007816 */ /* 0x002fd200000000ff */
[----:B------:R0:W-:Y:S01]  /*476a0*/  @P5 STG.E.U8 desc[UR6][R54.64], R0 ;  /* 0x0000000036005986 */ /* 0x0001e2000c101106 */
[----:B------:R-:W-:Y:S01]  /*476b0*/  ISETP.LT.AND P5, PT, R3, UR4, !P3 ;  /* 0x0000000403007c0c */ /* 0x000fe2000dfa1270 */
[----:B------:R-:W-:Y:S01]  /*476c0*/  ULDC UR4, c[0x0][0x228] ;  /* 0x00008a0000047ab9 */ /* 0x000fe20000000800 */
[C---:B------:R-:W-:Y:S02]  /*476d0*/  PRMT R8, R4.reuse, 0x7771, RZ ;  /* 0x0000777104087816 */ /* 0x040fe400000000ff */
[C---:B------:R-:W-:Y:S02]  /*476e0*/  PRMT R10, R4.reuse, 0x7772, RZ ;  /* 0x00007772040a7816 */ /* 0x040fe400000000ff */
[----:B------:R-:W-:Y:S02]  /*476f0*/  PRMT R4, R4, 0x7773, RZ ;  /* 0x0000777304047816 */ /* 0x000fe400000000ff */
[C---:B0-----:R-:W-:Y:S01]  /*47700*/  PRMT R0, R5.reuse, 0x7770, RZ ;  /* 0x0000777005007816 */ /* 0x041fe200000000ff */
[----:B------:R-:W2:Y:S04]  /*47710*/  LDL.LU.64 R54, [R1+0xd0] ;  /* 0x0000d00001367983 */ /* 0x000ea80000300a00 */
[----:B---3--:R0:W-:Y:S01]  /*47720*/  @P5 STG.E.U8 desc[UR6][R52.64], R8 ;  /* 0x0000000834005986 */ /* 0x0081e2000c101106 */
[----:B------:R-:W-:Y:S01]  /*47730*/  ISETP.LT.AND P5, PT, R2, UR4, !P4 ;  /* 0x0000000402007c0c */ /* 0x000fe2000e7a1270 */
[----:B------:R-:W-:Y:S01]  /*47740*/  ULDC UR4, c[0x0][0x228] ;  /* 0x00008a0000047ab9 */ /* 0x000fe20000000800 */
[----:B0-----:R-:W-:Y:S01]  /*47750*/  PRMT R8, R5, 0x7771, RZ ;  /* 0x0000777105087816 */ /* 0x001fe200000000ff */
[----:B------:R-:W3:Y:S10]  /*47760*/  LDL.LU.64 R52, [R1+0xc8] ;  /* 0x0000c80001347983 */ /* 0x000ef40000300a00 */
[----:B----4-:R0:W-:Y:S01]  /*47770*/  @P5 STG.E.U8 desc[UR6][R50.64], R10 ;  /* 0x0000000a32005986 */ /* 0x0101e2000c101106 */
[----:B------:R-:W-:Y:S01]  /*47780*/  ISETP.LT.AND P5, PT, R3, UR4, !P4 ;  /* 0x0000000403007c0c */ /* 0x000fe2000e7a1270 */
[----:B------:R-:W-:-:S02]  /*47790*/  ULDC UR4, c[0x0][0x228] ;  /* 0x00008a0000047ab9 */ /* 0x000fc40000000800 */
[----:B0-----:R-:W4:Y:S10]  /*477a0*/  LDL.LU.64 R50, [R1+0xc0] ;  /* 0x0000c00001327983 */ /* 0x001f340000300a00 */
[----:B------:R0:W-:Y:S01]  /*477b0*/  @P5 STG.E.U8 desc[UR6][R48.64], R4 ;  /* 0x0000000430005986 */ /* 0x0001e2000c101106 */
[----:B------:R-:W-:Y:S01]  /*477c0*/  ISETP.LT.AND P5, PT, R2, UR4, !P0 ;  /* 0x0000000402007c0c */ /* 0x000fe2000c7a1270 */
[----:B------:R-:W-:-:S02]  /*477d0*/  ULDC UR4, c[0x0][0x228] ;  /* 0x00008a0000047ab9 */ /* 0x000fc40000000800 */
[----:B------:R-:W-:Y:S01]  /*477e0*/  ISETP.LT.AND P0, PT, R3, UR4, !P0 ;  /* 0x0000000403007c0c */ /* 0x000fe2000c701270 */
[----:B------:R-:W-:Y:S01]  /*477f0*/  ULDC UR4, c[0x0][0x228] ;  /* 0x00008a0000047ab9 */ /* 0x000fe20000000800 */
[----:B0-----:R-:W4:Y:S08]  /*47800*/  LDL.LU.64 R48, [R1+0xb8] ;  /* 0x0000b80001307983 */ /* 0x001f300000300a00 */
[----:B------:R0:W-:Y:S04]  /*47810*/  @P5 STG.E.U8 desc[UR6][R168.64], R0 ;  /* 0x00000000a8005986 */ /* 0x0001e8000c101106 */
[----:B0-----:R-:W4:Y:S04]  /*47820*/  LDL.LU.64 R168, [R1+0xb0] ;  /* 0x0000b00001a87983 */ /* 0x001f280000300a00 */
[----:B--2---:R0:W-:Y:S04]  /*47830*/  @P0 STG.E.U8 desc[UR6][R170.64], R8 ;  /* 0x00000008aa000986 */ /* 0x0041e8000c101106 */
[----:B0-----:R-:W2:Y:S01]  /*47840*/  LDL.LU.64 R170, [R1+0xa8] ;  /* 0x0000a80001aa7983 */ /* 0x001ea20000300a00 */
[----:B------:R-:W-:-:S04]  /*47850*/  LOP3.LUT P1, RZ, R9, 0x100000, RZ, 0xc0, !PT ;  /* 0x0010000009ff7812 */ /* 0x000fc8000782c0ff */
[C---:B------:R-:W-:Y:S01]  /*47860*/  ISETP.LT.AND P5, PT, R2.reuse, UR4, !P1 ;  /* 0x0000000402007c0c */ /* 0x040fe2000cfa1270 */
[----:B------:R-:W-:Y:S01]  /*47870*/  ULDC UR4, c[0x0][0x228] ;  /* 0x00008a0000047ab9 */ /* 0x000fe20000000800 */
[----:B------:R-:W-:Y:S02]  /*47880*/  LOP3.LUT P2, RZ, R9, 0x80000, RZ, 0xc0, !PT ;  /* 0x0008000009ff7812 */ /* 0x000fe4000784c0ff */
[----:B------:R-:W-:Y:S01]  /*47890*/  ISETP.LT.AND P1, PT, R3, UR5, !P1 ;  /* 0x0000000503007c0c */ /* 0x000fe2000cf21270 */
[----:B------:R-:W-:Y:S01]  /*478a0*/  ULDC UR5, c[0x0][0x228] ;  /* 0x00008a0000057ab9 */ /* 0x000fe20000000800 */
[----:B------:R-:W-:Y:S01]  /*478b0*/  ISETP.LT.AND P0, PT, R2, UR4, !P2 ;  /* 0x0000000402007c0c */ /* 0x000fe2000d701270 */
[----:B------:R-:W-:Y:S01]  /*478c0*/  ULDC UR4, c[0x0][0x228] ;  /* 0x00008a0000047ab9 */ /* 0x000fe20000000800 */
[----:B------:R-:W-:Y:S02]  /*478d0*/  PRMT R4, R5, 0x7772, RZ ;  /* 0x0000777205047816 */ /* 0x000fe400000000ff */
[----:B------:R-:W-:-:S02]  /*478e0*/  LOP3.LUT P3, RZ, R9, 0x20000, RZ, 0xc0, !PT ;  /* 0x0002000009ff7812 */ /* 0x000fc4000786c0ff */
[----:B------:R-:W-:Y:S01]  /*478f0*/  PRMT R5, R5, 0x7773, RZ ;  /* 0x0000777305057816 */ /* 0x000fe200000000ff */
[----:B------:R-:W-:Y:S01]  /*47900*/  @P5 STG.E.U8 desc[UR6][R60.64], R4 ;  /* 0x000000043c005986 */ /* 0x000fe2000c101106 */
[----:B------:R-:W-:Y:S01]  /*47910*/  ISETP.LT.AND P5, PT, R2, UR4, !P3 ;  /* 0x0000000402007c0c */ /* 0x000fe2000dfa1270 */
[----:B------:R-:W-:Y:S01]  /*47920*/  ULDC UR4, c[0x0][0x228] ;  /* 0x00008a0000047ab9 */ /* 0x000fe20000000800 */
[C---:B------:R-:W-:Y:S02]  /*47930*/  LOP3.LUT P4, RZ, R9.reuse, 0x10000, RZ, 0xc0, !PT ;  /* 0x0001000009ff7812 */ /* 0x040fe4000788c0ff */
[----:B------:R-:W-:Y:S01]  /*47940*/  PRMT R0, R6, 0x7770, RZ ;  /* 0x0000777006007816 */ /* 0x000fe200000000ff */
[----:B------:R-:W-:Y:S01]  /*47950*/  @P1 STG.E.U8 desc[UR6][R58.64], R5 ;  /* 0x000000053a001986 */ /* 0x000fe2000c101106 */
[----:B------:R-:W-:Y:S02]  /*47960*/  LOP3.LUT P6, RZ, R9, 0x40000, RZ, 0xc0, !PT ;  /* 0x0004000009ff7812 */ /* 0x000fe400078cc0ff */
[C---:B------:R-:W-:Y:S01]  /*47970*/  ISETP.LT.AND P2, PT, R3.reuse, UR4, !P2 ;  /* 0x0000000403007c0c */ /* 0x040fe2000d741270 */
[----:B------:R-:W-:Y:S01]  /*47980*/  ULDC UR4, c[0x0][0x228] ;  /* 0x00008a0000047ab9 */ /* 0x000fe20000000800 */
[----:B------:R-:W-:Y:S01]  /*47990*/  ISETP.LT.AND P1, PT, R2, UR5, !P4 ;  /* 0x0000000502007c0c */ /* 0x000fe2000e721270 */
[----:B------:R0:W-:Y:S01]  /*479a0*/  @P0 STG.E.U8 desc[UR6][R56.64], R0 ;  /* 0x0000000038000986 */ /* 0x0001e2000c101106 */
[----:B------:R-:W-:Y:S01]  /*479b0*/  ULDC UR5, c[0x0][0x228] ;  /* 0x00008a0000057ab9 */ /* 0x000fe20000000800 */
[----:B------:R-:W-:-:S02]  /*479c0*/  ISETP.LT.AND P3, PT, R3, UR4, !P3 ;  /* 0x0000000403007c0c */ /* 0x000fc4000df61270 */
[----:B------:R-:W-:Y:S01]  /*479d0*/  ISETP.LT.AND P0, PT, R2, UR8, !P6 ;  /* 0x0000000802007c0c */ /* 0x000fe2000f701270 */
[----:B------:R-:W-:Y:S01]  /*479e0*/  ULDC UR8, c[0x0][0x228] ;  /* 0x00008a0000087ab9 */ /* 0x000fe20000000800 */
[C---:B------:R-:W-:Y:S02]  /*479f0*/  ISETP.LT.AND P4, PT, R3.reuse, UR5, !P4 ;  /* 0x0000000503007c0c */ /* 0x040fe4000e781270 */
[----:B------:R-:W-:Y:S02]  /*47a00*/  ISETP.LT.AND P6, PT, R3, UR8, !P6 ;  /* 0x0000000803007c0c */ /* 0x000fe4000f7c1270 */
[C---:B------:R-:W-:Y:S02]  /*47a10*/  PRMT R2, R6.reuse, 0x7772, RZ ;  /* 0x0000777206027816 */ /* 0x040fe400000000ff */
[C---:B0-----:R-:W-:Y:S02]  /*47a20*/  PRMT R0, R6.reuse, 0x7771, RZ ;  /* 0x0000777106007816 */ /* 0x041fe400000000ff */
[----:B------:R-:W-:-:S02]  /*47a30*/  PRMT R6, R6, 0x7773, RZ ;  /* 0x0000777306067816 */ /* 0x000fc400000000ff */
[C---:B------:R-:W-:Y:S01]  /*47a40*/  PRMT R3, R7.reuse, 0x7770, RZ ;  /* 0x0000777007037816 */ /* 0x040fe200000000ff */
[----:B------:R0:W-:Y:S01]  /*47a50*/  @P2 STG.E.U8 desc[UR6][R54.64], R0 ;  /* 0x0000000036002986 */ /* 0x0001e2000c101106 */
[C---:B------:R-:W-:Y:S02]  /*47a60*/  PRMT R4, R7.reuse, 0x7771, RZ ;  /* 0x0000777107047816 */ /* 0x040fe400000000ff */
[C---:B------:R-:W-:Y:S02]  /*47a70*/  PRMT R5, R7.reuse, 0x7772, RZ ;  /* 0x0000777207057816 */ /* 0x040fe400000000ff */
[----:B------:R-:W-:Y:S01]  /*47a80*/  PRMT R7, R7, 0x7773, RZ ;  /* 0x0000777307077816 */ /* 0x000fe200000000ff */
[----:B---3--:R0:W-:Y:S04]  /*47a90*/  @P5 STG.E.U8 desc[UR6][R52.64], R2 ;  /* 0x0000000234005986 */ /* 0x0081e8000c101106 */
[----:B----4-:R0:W-:Y:S04]  /*47aa0*/  @P3 STG.E.U8 desc[UR6][R50.64], R6 ;  /* 0x0000000632003986 */ /* 0x0101e8000c101106 */
[----:B------:R0:W-:Y:S04]  /*47ab0*/  @P1 STG.E.U8 desc[UR6][R48.64], R3 ;  /* 0x0000000330001986 */ /* 0x0001e8000c101106 */
[----:B------:R0:W-:Y:S04]  /*47ac0*/  @P4 STG.E.U8 desc[UR6][R168.64], R4 ;  /* 0x00000004a8004986 */ /* 0x0001e8000c101106 */
[----:B--2---:R0:W-:Y:S01]  /*47ad0*/  @P0 STG.E.U8 desc[UR6][R170.64], R5 ;  /* 0x00000005aa000986 */ /* 0x0041e2000c101106 */
[----:B------:R-:W-:Y:S05]  /*47ae0*/  @!P6 EXIT ;  /* 0x000000000000e94d */ /* 0x000fea0003800000 */
[----:B0-----:R-:W2:Y:S04]  /*47af0*/  LDL.LU.64 R170, [R1+0xa0] ;  /* 0x0000a00001aa7983 */ /* 0x001ea80000300a00 */
[----:B--2---:R-:W-:Y:S01]  /*47b00*/  STG.E.U8 desc[UR6][R170.64], R7 ;  /* 0x00000007aa007986 */ /* 0x004fe2000c101106 */
[----:B------:R-:W-:Y:S05]  /*47b10*/  EXIT ;  /* 0x000000000000794d */ /* 0x000fea0003800000 */
.L_x_3:
[----:B------:R-:W-:-:S00]  /*47b20*/  BRA `(.L_x_3) ;  /* 0xfffffffc00fc7947 */ /* 0x000fc0000383ffff */
[----:B------:R-:W-:-:S00]  /*47b30*/  NOP ;  /* 0x0000000000007918 */ /* 0x000fc00000000000 */
        /* <DEDUP_REMOVED lines=12> */
.L_x_4:


//--------------------- .nv.shared.matmul_kernel  --------------------------
	.section	.nv.shared.matmul_kernel,"aw",@nobits
	.sectionflags	@""
	.align	16
	.zero		1024


//--------------------- .nv.shared.reserved.0     --------------------------
	.section	.nv.shared.reserved.0,"aw",@nobits
	.weak		__nv_reservedSMEM_offset_0_alias
	.size		__nv_reservedSMEM_offset_0_alias, 0, 0
	.other		__nv_reservedSMEM_offset_0_alias,@"STO_CUDA_RESERVED_SHARED STV_DEFAULT"
__nv_reservedSMEM_offset_0_alias:
	.zero		0


//--------------------- .nv.constant0.matmul_kernel --------------------------
	.section	.nv.constant0.matmul_kernel,"a",@progbits
	.sectionflags	@""
	.align	4
.nv.constant0.matmul_kernel:
	.zero		608


//--------------------- SYMBOLS --------------------------

	.type		.nv.reservedSmem.offset0,@object
	.size		.nv.reservedSmem.offset0,0x4
